def attn_fwd(
    Q,
    K,
    V,
    Out,
    Lse,
    sm_scale,
    stride_qz,
    stride_qh,
    stride_qm,
    stride_qk,
    stride_kz,
    stride_kh,
    stride_kn,
    stride_kk,
    stride_vz,
    stride_vh,
    stride_vn,
    stride_vk,
    stride_oz,
    stride_oh,
    stride_om,
    stride_ok,
    seqlen_q,
    seqlen_k,
    BLOCK_M: tl.constexpr,
    BLOCK_N: tl.constexpr,
    HEAD_DIM: tl.constexpr,
    CAUSAL: tl.constexpr,
):
    start_m = tl.program_id(0)
    off_hz = tl.program_id(1)
    q_off = off_hz * stride_qh
    k_off = off_hz * stride_kh
    v_off = off_hz * stride_vh
    offs_m = start_m * BLOCK_M + tl.arange(0, BLOCK_M)
    offs_d = tl.arange(0, HEAD_DIM)
    offs_n = tl.arange(0, BLOCK_N)
    q_ptrs = Q + q_off + offs_m[:, None] * stride_qm + offs_d[None, :] * stride_qk
    k_ptrs = K + k_off + offs_d[:, None] * stride_kk + offs_n[None, :] * stride_kn
    v_ptrs = V + v_off + offs_n[:, None] * stride_vn + offs_d[None, :] * stride_vk
    m_i = tl.full([BLOCK_M], float("-inf"), dtype=tl.float32)
    l_i = tl.zeros([BLOCK_M], dtype=tl.float32) + 1.0
    acc = tl.zeros([BLOCK_M, HEAD_DIM], dtype=tl.float32)
    q = tl.load(q_ptrs)
    acc, l_i, m_i = _attn_fwd_inner(
        acc,
        l_i,
        m_i,
        q,
        k_ptrs,
        v_ptrs,
        sm_scale,
        stride_kn,
        stride_vn,
        start_m,
        seqlen_k,
        BLOCK_M,
        BLOCK_N,
        HEAD_DIM,
        CAUSAL,
    )
    acc = acc / l_i[:, None]
    lse = m_i + tl.math.log2(l_i) / 1.4426950408889634
    o_ptrs = (
        Out
        + off_hz * stride_oh
        + offs_m[:, None] * stride_om
        + offs_d[None, :] * stride_ok
    )
    tl.store(o_ptrs, acc.to(Out.dtype.element_ty))
    tl.store(Lse + off_hz * seqlen_q + offs_m, lse)

# config = {"BLOCK_M": 128, "BLOCK_N": 64, "HEAD_DIM": 256, "arch": "sm_100", "causal": false, "dtype": "bf16", "num_stages": 2, "num_warps": 8}
# arch = sm_100


// ===== COMPILED SASS (sm_100a) =====

	.target	sm_100a

	.elftype	@"ET_EXEC"


//--------------------- .note.nv.tkinfo           --------------------------
	.section	.note.nv.tkinfo,"",@"SHT_NOTE"
	.sectionflags	@"SHF_NOTE_NV_TKINFO"
	.tkinfo
        /*0018*/ 	.word	0x00000081
        /*0030*/ 	.string	""
        /*0030*/ 	.string	"ptxas-blackwell"
        /*0030*/ 	.string	"Cuda compilation tools, release 12.9, V12.9.86"
        /*0030*/ 	.string	"Build cuda_12.9.r12.9/compiler.36037853_0"
        /*0030*/ 	.string	"-v  -suppress-debug-info  -lineinfo  -arch sm_100a "



//--------------------- .note.nv.cuver            --------------------------
	.section	.note.nv.cuver,"",@"SHT_NOTE"
	.sectionflags	@"SHF_NOTE_NV_CUVER"
        /*0018*/ 	.short	0x0001
        /*001a*/ 	.short	0x0064
        /*001c*/ 	.short	0x0001
        /*001e*/ 	.short	0x0000
        /*0020*/ 	.short	0x0001
        /*0022*/ 	.short	0x0000


//--------------------- .nv.info                  --------------------------
	.section	.nv.info,"",@"SHT_CUDA_INFO"
	.align	4


	//----- nvinfo : EIATTR_REGCOUNT
	.align		4
        /*0000*/ 	.byte	0x04, 0x2f
        /*0002*/ 	.short	(.L_5 - .L_4)
	.align		4
.L_4:
        /*0004*/ 	.word	index@(attn_fwd)
        /*0008*/ 	.word	0x000000ff


	//----- nvinfo : EIATTR_FRAME_SIZE
	.align		4
.L_5:
        /*000c*/ 	.byte	0x04, 0x11
        /*000e*/ 	.short	(.L_7 - .L_6)
	.align		4
.L_6:
        /*0010*/ 	.word	index@($__internal_2_$__cuda_sm10x_tcgen05_guardrail_trap_unallocated_columns_being_dealloced)
        /*0014*/ 	.word	0x000002f0


	//----- nvinfo : EIATTR_FRAME_SIZE
	.align		4
.L_7:
        /*0018*/ 	.byte	0x04, 0x11
        /*001a*/ 	.short	(.L_9 - .L_8)
	.align		4
.L_8:
        /*001c*/ 	.word	index@($__internal_1_$__cuda_sm10x_tcgen05_guardrail_trap_phase_invalid_during_alloc)
        /*0020*/ 	.word	0x000002f0


	//----- nvinfo : EIATTR_FRAME_SIZE
	.align		4
.L_9:
        /*0024*/ 	.byte	0x04, 0x11
        /*0026*/ 	.short	(.L_11 - .L_10)
	.align		4
.L_10:
        /*0028*/ 	.word	index@($__internal_0_$__cuda_sm10x_tcgen05_guardrail_trap_col_being_dealloced_not_returned_by_alloc)
        /*002c*/ 	.word	0x000002f0


	//----- nvinfo : EIATTR_FRAME_SIZE
	.align		4
.L_11:
        /*0030*/ 	.byte	0x04, 0x11
        /*0032*/ 	.short	(.L_13 - .L_12)
	.align		4
.L_12:
        /*0034*/ 	.word	index@(attn_fwd)
        /*0038*/ 	.word	0x000002f0


	//----- nvinfo : EIATTR_MIN_STACK_SIZE
	.align		4
.L_13:
        /*003c*/ 	.byte	0x04, 0x12
        /*003e*/ 	.short	(.L_15 - .L_14)
	.align		4
.L_14:
        /*0040*/ 	.word	index@(attn_fwd)
        /*0044*/ 	.word	0x000002f0
.L_15:


//--------------------- .nv.info.attn_fwd         --------------------------
	.section	.nv.info.attn_fwd,"",@"SHT_CUDA_INFO"
	.sectionflags	@""
	.align	4


	//----- nvinfo : EIATTR_CUDA_API_VERSION
	.align		4
        /*0000*/ 	.byte	0x04, 0x37
        /*0002*/ 	.short	(.L_17 - .L_16)
.L_16:
        /*0004*/ 	.word	0x00000081


	//----- nvinfo : EIATTR_KPARAM_INFO
	.align		4
.L_17:
        /*0008*/ 	.byte	0x04, 0x17
        /*000a*/ 	.short	(.L_19 - .L_18)
.L_18:
        /*000c*/ 	.word	0x00000000
        /*0010*/ 	.short	0x0019
        /*0012*/ 	.short	0x0080
        /*0014*/ 	.byte	0x00, 0xf4, 0x21, 0x00


	//----- nvinfo : EIATTR_KPARAM_INFO
	.align		4
.L_19:
        /*0018*/ 	.byte	0x04, 0x17
        /*001a*/ 	.short	(.L_21 - .L_20)
.L_20:
        /*001c*/ 	.word	0x00000000
        /*0020*/ 	.short	0x0018
        /*0022*/ 	.short	0x0078
        /*0024*/ 	.byte	0x00, 0xf4, 0x21, 0x00


	//----- nvinfo : EIATTR_KPARAM_INFO
	.align		4
.L_21:
        /*0028*/ 	.byte	0x04, 0x17
        /*002a*/ 	.short	(.L_23 - .L_22)
.L_22:
        /*002c*/ 	.word	0x00000000
        /*0030*/ 	.short	0x0017
        /*0032*/ 	.short	0x0070
        /*0034*/ 	.byte	0x00, 0xf0, 0x11, 0x00


	//----- nvinfo : EIATTR_KPARAM_INFO
	.align		4
.L_23:
        /*0038*/ 	.byte	0x04, 0x17
        /*003a*/ 	.short	(.L_25 - .L_24)
.L_24:
        /*003c*/ 	.word	0x00000000
        /*0040*/ 	.short	0x0016
        /*0042*/ 	.short	0x006c
        /*0044*/ 	.byte	0x00, 0xf0, 0x11, 0x00


	//----- nvinfo : EIATTR_KPARAM_INFO
	.align		4
.L_25:
        /*0048*/ 	.byte	0x04, 0x17
        /*004a*/ 	.short	(.L_27 - .L_26)
.L_26:
        /*004c*/ 	.word	0x00000000
        /*0050*/ 	.short	0x0015
        /*0052*/ 	.short	0x0068
        /*0054*/ 	.byte	0x00, 0xf0, 0x11, 0x00


	//----- nvinfo : EIATTR_KPARAM_INFO
	.align		4
.L_27:
        /*0058*/ 	.byte	0x04, 0x17
        /*005a*/ 	.short	(.L_29 - .L_28)
.L_28:
        /*005c*/ 	.word	0x00000000
        /*0060*/ 	.short	0x0014
        /*0062*/ 	.short	0x0064
        /*0064*/ 	.byte	0x00, 0xf0, 0x11, 0x00


	//----- nvinfo : EIATTR_KPARAM_INFO
	.align		4
.L_29:
        /*0068*/ 	.byte	0x04, 0x17
        /*006a*/ 	.short	(.L_31 - .L_30)
.L_30:
        /*006c*/ 	.word	0x00000000
        /*0070*/ 	.short	0x0013
        /*0072*/ 	.short	0x0060
        /*0074*/ 	.byte	0x00, 0xf0, 0x11, 0x00


	//----- nvinfo : EIATTR_KPARAM_INFO
	.align		4
.L_31:
        /*0078*/ 	.byte	0x04, 0x17
        /*007a*/ 	.short	(.L_33 - .L_32)
.L_32:
        /*007c*/ 	.word	0x00000000
        /*0080*/ 	.short	0x0012
        /*0082*/ 	.short	0x005c
        /*0084*/ 	.byte	0x00, 0xf0, 0x11, 0x00


	//----- nvinfo : EIATTR_KPARAM_INFO
	.align		4
.L_33:
        /*0088*/ 	.byte	0x04, 0x17
        /*008a*/ 	.short	(.L_35 - .L_34)
.L_34:
        /*008c*/ 	.word	0x00000000
        /*0090*/ 	.short	0x0011
        /*0092*/ 	.short	0x0058
        /*0094*/ 	.byte	0x00, 0xf0, 0x11, 0x00


	//----- nvinfo : EIATTR_KPARAM_INFO
	.align		4
.L_35:
        /*0098*/ 	.byte	0x04, 0x17
        /*009a*/ 	.short	(.L_37 - .L_36)
.L_36:
        /*009c*/ 	.word	0x00000000
        /*00a0*/ 	.short	0x0010
        /*00a2*/ 	.short	0x0054
        /*00a4*/ 	.byte	0x00, 0xf0, 0x11, 0x00


	//----- nvinfo : EIATTR_KPARAM_INFO
	.align		4
.L_37:
        /*00a8*/ 	.byte	0x04, 0x17
        /*00aa*/ 	.short	(.L_39 - .L_38)
.L_38:
        /*00ac*/ 	.word	0x00000000
        /*00b0*/ 	.short	0x000f
        /*00b2*/ 	.short	0x0050
        /*00b4*/ 	.byte	0x00, 0xf0, 0x11, 0x00


	//----- nvinfo : EIATTR_KPARAM_INFO
	.align		4
.L_39:
        /*00b8*/ 	.byte	0x04, 0x17
        /*00ba*/ 	.short	(.L_41 - .L_40)
.L_40:
        /*00bc*/ 	.word	0x00000000
        /*00c0*/ 	.short	0x000e
        /*00c2*/ 	.short	0x004c
        /*00c4*/ 	.byte	0x00, 0xf0, 0x11, 0x00


	//----- nvinfo : EIATTR_KPARAM_INFO
	.align		4
.L_41:
        /*00c8*/ 	.byte	0x04, 0x17
        /*00ca*/ 	.short	(.L_43 - .L_42)
.L_42:
        /*00cc*/ 	.word	0x00000000
        /*00d0*/ 	.short	0x000d
        /*00d2*/ 	.short	0x0048
        /*00d4*/ 	.byte	0x00, 0xf0, 0x11, 0x00


	//----- nvinfo : EIATTR_KPARAM_INFO
	.align		4
.L_43:
        /*00d8*/ 	.byte	0x04, 0x17
        /*00da*/ 	.short	(.L_45 - .L_44)
.L_44:
        /*00dc*/ 	.word	0x00000000
        /*00e0*/ 	.short	0x000c
        /*00e2*/ 	.short	0x0044
        /*00e4*/ 	.byte	0x00, 0xf0, 0x11, 0x00


	//----- nvinfo : EIATTR_KPARAM_INFO
	.align		4
.L_45:
        /*00e8*/ 	.byte	0x04, 0x17
        /*00ea*/ 	.short	(.L_47 - .L_46)
.L_46:
        /*00ec*/ 	.word	0x00000000
        /*00f0*/ 	.short	0x000b
        /*00f2*/ 	.short	0x0040
        /*00f4*/ 	.byte	0x00, 0xf0, 0x11, 0x00


	//----- nvinfo : EIATTR_KPARAM_INFO
	.align		4
.L_47:
        /*00f8*/ 	.byte	0x04, 0x17
        /*00fa*/ 	.short	(.L_49 - .L_48)
.L_48:
        /*00fc*/ 	.word	0x00000000
        /*0100*/ 	.short	0x000a
        /*0102*/ 	.short	0x003c
        /*0104*/ 	.byte	0x00, 0xf0, 0x11, 0x00


	//----- nvinfo : EIATTR_KPARAM_INFO
	.align		4
.L_49:
        /*0108*/ 	.byte	0x04, 0x17
        /*010a*/ 	.short	(.L_51 - .L_50)
.L_50:
        /*010c*/ 	.word	0x00000000
        /*0110*/ 	.short	0x0009
        /*0112*/ 	.short	0x0038
        /*0114*/ 	.byte	0x00, 0xf0, 0x11, 0x00


	//----- nvinfo : EIATTR_KPARAM_INFO
	.align		4
.L_51:
        /*0118*/ 	.byte	0x04, 0x17
        /*011a*/ 	.short	(.L_53 - .L_52)
.L_52:
        /*011c*/ 	.word	0x00000000
        /*0120*/ 	.short	0x0008
        /*0122*/ 	.short	0x0034
        /*0124*/ 	.byte	0x00, 0xf0, 0x11, 0x00


	//----- nvinfo : EIATTR_KPARAM_INFO
	.align		4
.L_53:
        /*0128*/ 	.byte	0x04, 0x17
        /*012a*/ 	.short	(.L_55 - .L_54)
.L_54:
        /*012c*/ 	.word	0x00000000
        /*0130*/ 	.short	0x0007
        /*0132*/ 	.short	0x0030
        /*0134*/ 	.byte	0x00, 0xf0, 0x11, 0x00


	//----- nvinfo : EIATTR_KPARAM_INFO
	.align		4
.L_55:
        /*0138*/ 	.byte	0x04, 0x17
        /*013a*/ 	.short	(.L_57 - .L_56)
.L_56:
        /*013c*/ 	.word	0x00000000
        /*0140*/ 	.short	0x0006
        /*0142*/ 	.short	0x002c
        /*0144*/ 	.byte	0x00, 0xf0, 0x11, 0x00


	//----- nvinfo : EIATTR_KPARAM_INFO
	.align		4
.L_57:
        /*0148*/ 	.byte	0x04, 0x17
        /*014a*/ 	.short	(.L_59 - .L_58)
.L_58:
        /*014c*/ 	.word	0x00000000
        /*0150*/ 	.short	0x0005
        /*0152*/ 	.short	0x0028
        /*0154*/ 	.byte	0x00, 0xf0, 0x11, 0x00


	//----- nvinfo : EIATTR_KPARAM_INFO
	.align		4
.L_59:
        /*0158*/ 	.byte	0x04, 0x17
        /*015a*/ 	.short	(.L_61 - .L_60)
.L_60:
        /*015c*/ 	.word	0x00000000
        /*0160*/ 	.short	0x0004
        /*0162*/ 	.short	0x0020
        /*0164*/ 	.byte	0x00, 0xf4, 0x21, 0x00


	//----- nvinfo : EIATTR_KPARAM_INFO
	.align		4
.L_61:
        /*0168*/ 	.byte	0x04, 0x17
        /*016a*/ 	.short	(.L_63 - .L_62)
.L_62:
        /*016c*/ 	.word	0x00000000
        /*0170*/ 	.short	0x0003
        /*0172*/ 	.short	0x0018
        /*0174*/ 	.byte	0x00, 0xf4, 0x21, 0x00


	//----- nvinfo : EIATTR_KPARAM_INFO
	.align		4
.L_63:
        /*0178*/ 	.byte	0x04, 0x17
        /*017a*/ 	.short	(.L_65 - .L_64)
.L_64:
        /*017c*/ 	.word	0x00000000
        /*0180*/ 	.short	0x0002
        /*0182*/ 	.short	0x0010
        /*0184*/ 	.byte	0x00, 0xf4, 0x21, 0x00


	//----- nvinfo : EIATTR_KPARAM_INFO
	.align		4
.L_65:
        /*0188*/ 	.byte	0x04, 0x17
        /*018a*/ 	.short	(.L_67 - .L_66)
.L_66:
        /*018c*/ 	.word	0x00000000
        /*0190*/ 	.short	0x0001
        /*0192*/ 	.short	0x0008
        /*0194*/ 	.byte	0x00, 0xf4, 0x21, 0x00


	//----- nvinfo : EIATTR_KPARAM_INFO
	.align		4
.L_67:
        /*0198*/ 	.byte	0x04, 0x17
        /*019a*/ 	.short	(.L_69 - .L_68)
.L_68:
        /*019c*/ 	.word	0x00000000
        /*01a0*/ 	.short	0x0000
        /*01a2*/ 	.short	0x0000
        /*01a4*/ 	.byte	0x00, 0xf4, 0x21, 0x00


	//----- nvinfo : EIATTR_AT_ENTRY_FRAGMENTS
	.align		4
.L_69:
        /*01a8*/ 	.byte	0x04, 0x4f
        /*01aa*/ 	.short	(.L_71 - .L_70)


	//   ....[0]....
.L_70:
        /*01ac*/ 	.word	0x00000004


	//----- nvinfo : EIATTR_RESERVED_SMEM_USED
	.align		4
.L_71:
        /*01b0*/ 	.byte	0x01, 0x41
	.zero		2


	//----- nvinfo : EIATTR_SPARSE_MMA_MASK
	.align		4
        /*01b4*/ 	.byte	0x03, 0x50
        /*01b6*/ 	.short	0x0000


	//----- nvinfo : EIATTR_TCGEN05_1CTA_USED
	.align		4
        /*01b8*/ 	.byte	0x01, 0x51
	.zero		2


	//----- nvinfo : EIATTR_MAXREG_COUNT
	.align		4
        /*01bc*/ 	.byte	0x03, 0x1b
        /*01be*/ 	.short	0x00ff


	//----- nvinfo : EIATTR_NUM_BARRIERS
	.align		4
        /*01c0*/ 	.byte	0x02, 0x4c
        /*01c2*/ 	.byte	0x01
	.zero		1


	//----- nvinfo : EIATTR_ANNOTATIONS
	.align		4
        /*01c4*/ 	.byte	0x04, 0x55
        /*01c6*/ 	.short	(.L_73 - .L_72)


	//   ....[0]....
.L_72:
        /*01c8*/ 	.word	0x00000001
        /*01cc*/ 	.byte	0xf0, 0x2a, 0x00, 0x00, 0x01, 0x00, 0x00, 0x00, 0x80, 0x2e, 0x00, 0x00, 0x01, 0x00, 0x00, 0x00
        /* <DEDUP_REMOVED lines=99> */
        /*080c*/ 	.byte	0x40, 0xdc, 0x00, 0x00, 0x01, 0x00, 0x00, 0x00, 0x50, 0xdc, 0x00, 0x00


	//----- nvinfo : EIATTR_INT_WARP_WIDE_INSTR_OFFSETS
	.align		4
.L_73:
        /*0818*/ 	.byte	0x04, 0x31
        /*081a*/ 	.short	(.L_75 - .L_74)


	//   ....[0]....
.L_74:
        /*081c*/ 	.word	0x000027e0


	//   ....[1]....
        /*0820*/ 	.word	0x00002800


	//   ....[2]....
        /*0824*/ 	.word	0x00005110


	//   ....[3]....
        /*0828*/ 	.word	0x00005750


	//   ....[4]....
        /*082c*/ 	.word	0x0000b070


	//   ....[5]....
        /*0830*/ 	.word	0x00012620


	//   ....[6]....
        /*0834*/ 	.word	0x00012660


	//----- nvinfo : EIATTR_COOP_GROUP_MASK_REGIDS
	.align		4
.L_75:
        /*0838*/ 	.byte	0x04, 0x29
        /*083a*/ 	.short	(.L_77 - .L_76)


	//   ....[0]....
.L_76:
        /*083c*/ 	.word	0xffffffff


	//   ....[1]....
        /*0840*/ 	.word	0xffffffff


	//   ....[2]....
        /*0844*/ 	.word	0xffffffff


	//   ....[3]....
        /*0848*/ 	.word	0xffffffff


	//   ....[4]....
        /*084c*/ 	.word	0xffffffff


	//   ....[5]....
        /*0850*/ 	.word	0xffffffff


	//   ....[6]....
        /*0854*/ 	.word	0xffffffff


	//   ....[7]....
        /*0858*/ 	.word	0xffffffff


	//----- nvinfo : EIATTR_COOP_GROUP_INSTR_OFFSETS
	.align		4
.L_77:
        /*085c*/ 	.byte	0x04, 0x28
        /*085e*/ 	.short	(.L_79 - .L_78)


	//   ....[0]....
.L_78:
        /*0860*/ 	.word	0x00000060


	//   ....[1]....
        /*0864*/ 	.word	0x00000320


	//   ....[2]....
        /*0868*/ 	.word	0x00007510


	//   ....[3]....
        /*086c*/ 	.word	0x000088b0


	//   ....[4]....
        /*0870*/ 	.word	0x0000b8c0


	//   ....[5]....
        /*0874*/ 	.word	0x0000c150


	//   ....[6]....
        /*0878*/ 	.word	0x000124a0


	//   ....[7]....
        /*087c*/ 	.word	0x00012710


	//----- nvinfo : EIATTR_VRC_CTA_INIT_COUNT
	.align		4
.L_79:
        /*0880*/ 	.byte	0x02, 0x4a
        /*0882*/ 	.byte	0x80
	.zero		1


	//----- nvinfo : EIATTR_MBARRIER_INSTR_OFFSETS
	.align		4
        /*0884*/ 	.byte	0x04, 0x39
        /*0886*/ 	.short	(.L_81 - .L_80)


	//   ....[0]....
.L_80:
        /*0888*/ 	.word	0x000045f0
        /*088c*/ 	.word	0x000000ff
        /*0890*/ 	.word	0x00000000
        /*0894*/ 	.short	0x0100
        /*0896*/ 	.byte	0x06
	.zero		1


	//   ....[1]....
        /*0898*/ 	.word	0x000052c0
        /*089c*/ 	.word	0x000000ff
        /*08a0*/ 	.word	0x00028008
        /*08a4*/ 	.short	0x0100
        /*08a6*/ 	.byte	0x04
	.zero		1


	//   ....[2]....
        /*08a8*/ 	.word	0x00005a80
        /*08ac*/ 	.word	0x000000ff
        /*08b0*/ 	.word	0x00018000
        /*08b4*/ 	.short	0x0100
        /*08b6*/ 	.byte	0x04
	.zero		1


	//   ....[3]....
        /*08b8*/ 	.word	0x00006180
        /*08bc*/ 	.word	0x000000ff
        /*08c0*/ 	.word	0x00018000
        /*08c4*/ 	.short	0x010a
        /*08c6*/ 	.byte	0x04
	.zero		1


	//   ....[4]....
        /*08c8*/ 	.word	0x00007170
        /*08cc*/ 	.word	0x000000ff
        /*08d0*/ 	.word	0x00018000
        /*08d4*/ 	.short	0x0108
        /*08d6*/ 	.byte	0x04
	.zero		1


	//   ....[5]....
        /*08d8*/ 	.word	0x0000b200
        /*08dc*/ 	.word	0x000000ff
        /*08e0*/ 	.word	0x00028010
        /*08e4*/ 	.short	0x0100
        /*08e6*/ 	.byte	0x04
	.zero		1


	//   ....[6]....
        /*08e8*/ 	.word	0x0000b500
        /*08ec*/ 	.word	0x000000ff
        /*08f0*/ 	.word	0x00028010
        /*08f4*/ 	.short	0x010a
        /*08f6*/ 	.byte	0x04
	.zero		1


	//   ....[7]....
        /*08f8*/ 	.word	0x0000b570
        /*08fc*/ 	.word	0x000000ff
        /*0900*/ 	.word	0x00028010
        /*0904*/ 	.short	0x0108
        /*0906*/ 	.byte	0x04
	.zero		1


	//   ....[8]....
        /*0908*/ 	.word	0x0000c060
        /*090c*/ 	.word	0x000000ff
        /*0910*/ 	.word	0x00000000
        /*0914*/ 	.short	0x010a
        /*0916*/ 	.byte	0x06
	.zero		1


	//   ....[9]....
        /*0918*/ 	.word	0x0000dc20
        /*091c*/ 	.word	0x000000ff
        /*0920*/ 	.word	0x00000000
        /*0924*/ 	.short	0x010a
        /*0926*/ 	.byte	0x06
	.zero		1


	//   ....[10]....
        /*0928*/ 	.word	0x0000dcb0
        /*092c*/ 	.word	0x000000ff
        /*0930*/ 	.word	0x00028000
        /*0934*/ 	.short	0x0108
        /*0936*/ 	.byte	0x04
	.zero		1


	//   ....[11]....
        /*0938*/ 	.word	0x0000dd00
        /*093c*/ 	.word	0x000000ff
        /*0940*/ 	.word	0x00028008
        /*0944*/ 	.short	0x0108
        /*0946*/ 	.byte	0x04
	.zero		1


	//   ....[12]....
        /*0948*/ 	.word	0x00012730
        /*094c*/ 	.word	0x000000ff
        /*0950*/ 	.word	0x00018000
        /*0954*/ 	.short	0x010a
        /*0956*/ 	.byte	0x04
	.zero		1


	//   ....[13]....
        /*0958*/ 	.word	0x00012760
        /*095c*/ 	.word	0x000000ff
        /*0960*/ 	.word	0x00028010
        /*0964*/ 	.short	0x010a
        /*0966*/ 	.byte	0x04
	.zero		1


	//   ....[14]....
        /*0968*/ 	.word	0x00012790
        /*096c*/ 	.word	0x000000ff
        /*0970*/ 	.word	0x00000000
        /*0974*/ 	.short	0x010a
        /*0976*/ 	.byte	0x06
	.zero		1


	//   ....[15]....
        /*0978*/ 	.word	0x000127c0
        /*097c*/ 	.word	0x000000ff
        /*0980*/ 	.word	0x00000000
        /*0984*/ 	.short	0x010a
        /*0986*/ 	.byte	0x06
	.zero		1


	//----- nvinfo : EIATTR_NUM_MBARRIERS
	.align		4
.L_81:
        /*0988*/ 	.byte	0x03, 0x38
        /*098a*/ 	.short	0xffff


	//----- nvinfo : EIATTR_EXIT_INSTR_OFFSETS
	.align		4
        /*098c*/ 	.byte	0x04, 0x1c
        /*098e*/ 	.short	(.L_83 - .L_82)


	//   ....[0]....
.L_82:
        /*0990*/ 	.word	0x00012720


	//----- nvinfo : EIATTR_REQNTID
	.align		4
.L_83:
        /*0994*/ 	.byte	0x04, 0x10
        /*0996*/ 	.short	(.L_85 - .L_84)
.L_84:
        /*0998*/ 	.word	0x00000100
        /*099c*/ 	.word	0x00000001
        /*09a0*/ 	.word	0x00000001


	//----- nvinfo : EIATTR_CRS_STACK_SIZE
	.align		4
.L_85:
        /*09a4*/ 	.byte	0x04, 0x1e
        /*09a6*/ 	.short	(.L_87 - .L_86)
.L_86:
        /*09a8*/ 	.word	0x00000000


	//----- nvinfo : EIATTR_CBANK_PARAM_SIZE
	.align		4
.L_87:
        /*09ac*/ 	.byte	0x03, 0x19
        /*09ae*/ 	.short	0x0088


	//----- nvinfo : EIATTR_PARAM_CBANK
	.align		4
        /*09b0*/ 	.byte	0x04, 0x0a
        /*09b2*/ 	.short	(.L_89 - .L_88)
	.align		4
.L_88:
        /*09b4*/ 	.word	index@(.nv.constant0.attn_fwd)
        /*09b8*/ 	.short	0x0380
        /*09ba*/ 	.short	0x0088


	//----- nvinfo : EIATTR_SW_WAR
	.align		4
.L_89:
        /*09bc*/ 	.byte	0x04, 0x36
        /*09be*/ 	.short	(.L_91 - .L_90)
.L_90:
        /*09c0*/ 	.word	0x00000008
.L_91:


//--------------------- .nv.compat                --------------------------
	.section	.nv.compat,"",@"SHT_CUDA_COMPAT_INFO"
	.align	4
        /*0000*/ 	.byte	0x02, 0x02, 0x02, 0x00, 0x02, 0x05, 0x05, 0x00, 0x02, 0x03, 0x00, 0x00, 0x02, 0x06, 0x01, 0x00


//--------------------- .nv.callgraph             --------------------------
	.section	.nv.callgraph,"",@"SHT_CUDA_CALLGRAPH"
	.align	4
	.sectionentsize	8
	.align		4
        /*0000*/ 	.word	0x00000000
	.align		4
        /*0004*/ 	.word	0xffffffff
	.align		4
        /*0008*/ 	.word	0x00000000
	.align		4
        /*000c*/ 	.word	0xfffffffe
	.align		4
        /*0010*/ 	.word	0x00000000
	.align		4
        /*0014*/ 	.word	0xfffffffd
	.align		4
        /*0018*/ 	.word	0x00000000
	.align		4
        /*001c*/ 	.word	0xfffffffc


//--------------------- .nv.constant4             --------------------------
	.section	.nv.constant4,"a",@progbits
	.align	8
	.align		8
.nv.constant4:
        /*0000*/ 	.dword	_$_str


//--------------------- .text.attn_fwd            --------------------------
	.section	.text.attn_fwd,"ax",@progbits
	.align	128
        .global         attn_fwd
        .type           attn_fwd,@function
        .size           attn_fwd,(.L_x_28 - attn_fwd)
        .other          attn_fwd,@"STO_CUDA_ENTRY STV_DEFAULT"
attn_fwd:
.text.attn_fwd:
[----:B------:R-:W0:Y:S01]  /*0000*/  LDC R1, c[0x0][0x37c] ;  /* 0x0000df00ff017b82 */ /* 0x000e220000000800 */
[----:B------:R-:W1:Y:S01]  /*0010*/  S2R R0, SR_TID.X ;  /* 0x0000000000007919 */ /* 0x000e620000002100 */
[----:B0-----:R-:W-:Y:S01]  /*0020*/  VIADD R1, R1, 0xfffffd10 ;  /* 0xfffffd1001017836 */ /* 0x001fe20000000000 */
[----:B-1----:R-:W-:-:S13]  /*0030*/  ISETP.GE.U32.AND P0, PT, R0, 0x20, PT ;  /* 0x000000200000780c */ /* 0x002fda0003f06070 */
[----:B------:R-:W-:Y:S05]  /*0040*/  @P0 BRA `(.L_x_0) ;  /* 0x0000000000b80947 */ /* 0x000fea0003800000 */
[----:B------:R-:W0:Y:S01]  /*0050*/  S2R R7, SR_CgaCtaId ;  /* 0x0000000000077919 */ /* 0x000e220000008800 */
[----:B------:R-:W-:Y:S01]  /*0060*/  NOP ;  /* 0x0000000000007918 */ /* 0x000fe20000000000 */
[----:B------:R-:W-:-:S04]  /*0070*/  MOV R0, 0x40 ;  /* 0x0000004000007802 */ /* 0x000fc80000000f00 */
[----:B0-----:R-:W-:Y:S02]  /*0080*/  LEA R2, R7, R0, 0x18 ;  /* 0x0000000007027211 */ /* 0x001fe400078ec0ff */
[----:B------:R-:W-:-:S04]  /*0090*/  MOV R0, 0x400 ;  /* 0x0000040000007802 */ /* 0x000fc80000000f00 */
[----:B------:R-:W0:Y:S01]  /*00a0*/  LDS.U8 R2, [R2] ;  /* 0x0000000002027984 */ /* 0x000e220000000000 */
[----:B------:R-:W-:Y:S02]  /*00b0*/  LEA R0, R7, R0, 0x18 ;  /* 0x0000000007007211 */ /* 0x000fe400078ec0ff */
[----:B0-----:R-:W-:-:S13]  /*00c0*/  ISETP.NE.AND P1, PT, R2, RZ, PT ;  /* 0x000000ff0200720c */ /* 0x001fda0003f25270 */
[----:B------:R-:W-:Y:S05]  /*00d0*/  @P1 BRA `(.L_x_1) ;  /* 0x00000000007c1947 */ /* 0x000fea0003800000 */
[----:B------:R-:W-:-:S13]  /*00e0*/  ELECT P1, URZ, PT ;  /* 0x0000000000ff782f */ /* 0x000fda0003820000 */
[----:B------:R-:W-:Y:S05]  /*00f0*/  @!P1 BRA `(.L_x_2) ;  /* 0x0000000000849947 */ /* 0x000fea0003800000 */
[----:B------:R-:W-:Y:S01]  /*0100*/  UMOV UR4, 0x10 ;  /* 0x0000001000047882 */ /* 0x000fe20000000000 */
[----:B------:R-:W-:Y:S02]  /*0110*/  IMAD.MOV.U32 R9, RZ, RZ, 0x1 ;  /* 0x00000001ff097424 */ /* 0x000fe400078e00ff */
[----:B------:R-:W-:Y:S02]  /*0120*/  IMAD.MOV.U32 R3, RZ, RZ, 0xffff ;  /* 0x0000ffffff037424 */ /* 0x000fe400078e00ff */
[----:B------:R-:W-:Y:S04]  /*0130*/  DEPBAR.LE SB0, 0x36 ;  /* 0x00008d800000791a */ /* 0x000fe80000000000 */
[----:B------:R-:W0:Y:S02]  /*0140*/  UTCATOMSWS.FIND_AND_SET.ALIGN UP0, UR4, UR4 ;  /* 0x00000004000475e3 */ /* 0x000e240008000800 */
[----:B0-----:R-:W-:-:S04]  /*0150*/  PLOP3.LUT P1, PT, PT, PT, UP0, 0x80, 0x8 ;  /* 0x000000000008781c */ /* 0x001fc80003f2f008 */
[----:B------:R-:W-:-:S04]  /*0160*/  SEL R2, RZ, 0xffffffff, !P1 ;  /* 0xffffffffff027807 */ /* 0x000fc80004800000 */
[----:B------:R-:W-:Y:S02]  /*0170*/  ISETP.NE.AND P1, PT, R2, RZ, PT ;  /* 0x000000ff0200720c */ /* 0x000fe40003f25270 */
[----:B------:R-:W-:-:S11]  /*0180*/  MOV R2, UR4 ;  /* 0x0000000400027c02 */ /* 0x000fd60008000f00 */
[----:B------:R-:W-:Y:S05]  /*0190*/  @P1 BRA `(.L_x_3) ;  /* 0x0000000000241947 */ /* 0x000fea0003800000 */
.L_x_4:
[----:B------:R-:W-:Y:S05]  /*01a0*/  NANOSLEEP 0x64 ;  /* 0x000000640000795d */ /* 0x000fea0003800000 */
[----:B------:R-:W-:-:S05]  /*01b0*/  UMOV UR4, 0x10 ;  /* 0x0000001000047882 */ /* 0x000fca0000000000 */
[----:B------:R-:W-:Y:S04]  /*01c0*/  DEPBAR.LE SB0, 0x36 ;  /* 0x00008d800000791a */ /* 0x000fe80000000000 */
[----:B------:R-:W0:Y:S02]  /*01d0*/  UTCATOMSWS.FIND_AND_SET.ALIGN UP0, UR4, UR4 ;  /* 0x00000004000475e3 */ /* 0x000e240008000800 */
[----:B0-----:R-:W-:-:S04]  /*01e0*/  PLOP3.LUT P1, PT, PT, PT, UP0, 0x80, 0x8 ;  /* 0x000000000008781c */ /* 0x001fc80003f2f008 */
[----:B------:R-:W-:-:S04]  /*01f0*/  SEL R2, RZ, 0xffffffff, !P1 ;  /* 0xffffffffff027807 */ /* 0x000fc80004800000 */
[----:B------:R-:W-:Y:S01]  /*0200*/  ISETP.NE.AND P1, PT, R2, RZ, PT ;  /* 0x000000ff0200720c */ /* 0x000fe20003f25270 */
[----:B------:R-:W-:-:S12]  /*0210*/  IMAD.U32 R2, RZ, RZ, UR4 ;  /* 0x00000004ff027e24 */ /* 0x000fd8000f8e00ff */
[----:B------:R-:W-:Y:S05]  /*0220*/  @!P1 BRA `(.L_x_4) ;  /* 0xfffffffc00dc9947 */ /* 0x000fea000383ffff */
.L_x_3:
[C---:B------:R-:W-:Y:S01]  /*0230*/  VIADD R4, R2.reuse, 0x10 ;  /* 0x0000001002047836 */ /* 0x040fe20000000000 */
[----:B------:R-:W-:Y:S02]  /*0240*/  SHF.L.U32 R3, R3, R2, RZ ;  /* 0x0000000203037219 */ /* 0x000fe400000006ff */
[----:B------:R-:W-:Y:S02]  /*0250*/  MOV R5, 0x50 ;  /* 0x0000005000057802 */ /* 0x000fe40000000f00 */
[----:B------:R-:W-:Y:S02]  /*0260*/  SHF.L.U32 R4, R9, R4, RZ ;  /* 0x0000000409047219 */ /* 0x000fe400000006ff */
[----:B------:R-:W-:Y:S01]  /*0270*/  LEA R6, R7, R5, 0x18 ;  /* 0x0000000507067211 */ /* 0x000fe200078ec0ff */
[----:B------:R-:W-:Y:S01]  /*0280*/  IMAD.SHL.U32 R5, R2, 0x20, RZ ;  /* 0x0000002002057824 */ /* 0x000fe200078e00ff */
[----:B------:R-:W-:-:S05]  /*0290*/  LOP3.LUT R3, R4, R3, RZ, 0xfc, !PT ;  /* 0x0000000304037212 */ /* 0x000fca00078efcff */
[----:B------:R0:W-:Y:S04]  /*02a0*/  ATOMS.OR RZ, [R6], R3 ;  /* 0x0000000306ff738c */ /* 0x0001e80003000000 */
[----:B------:R0:W-:Y:S01]  /*02b0*/  STS [R0], R5 ;  /* 0x0000000500007388 */ /* 0x0001e20000000800 */
[----:B------:R-:W-:Y:S05]  /*02c0*/  BRA `(.L_x_2) ;  /* 0x0000000000107947 */ /* 0x000fea0003800000 */
.L_x_1:
[----:B------:R-:W-:Y:S02]  /*02d0*/  MOV R3, 0xffffffff ;  /* 0xffffffff00037802 */ /* 0x000fe40000000f00 */
[----:B------:R-:W-:-:S03]  /*02e0*/  MOV R2, 0x310 ;  /* 0x0000031000027802 */ /* 0x000fc60000000f00 */
[----:B------:R0:W-:Y:S04]  /*02f0*/  STS [R0], R3 ;  /* 0x0000000300007388 */ /* 0x0001e80000000800 */
[----:B0-----:R-:W-:Y:S05]  /*0300*/  CALL.REL.NOINC `($__internal_1_$__cuda_sm10x_tcgen05_guardrail_trap_phase_invalid_during_alloc) ;  /* 0x0000012400447944 */ /* 0x001fea0003c00000 */
.L_x_2:
[----:B------:R-:W-:Y:S05]  /*0310*/  WARPSYNC.ALL ;  /* 0x0000000000007948 */ /* 0x000fea0003800000 */
[----:B------:R-:W-:Y:S01]  /*0320*/  NOP ;  /* 0x0000000000007918 */ /* 0x000fe20000000000 */
.L_x_0:
[----:B------:R-:W1:Y:S01]  /*0330*/  S2R R150, SR_TID.X ;  /* 0x0000000000967919 */ /* 0x000e620000002100 */
[----:B0-----:R-:W0:Y:S01]  /*0340*/  LDC.64 R4, c[0x0][0x3b0] ;  /* 0x0000ec00ff047b82 */ /* 0x001e220000000a00 */
[----:B------:R-:W-:Y:S01]  /*0350*/  MOV R2, 0x400 ;  /* 0x0000040000027802 */ /* 0x000fe20000000f00 */
[----:B------:R-:W2:Y:S01]  /*0360*/  LDCU.64 UR8, c[0x0][0x358] ;  /* 0x00006b00ff0877ac */ /* 0x000ea20008000a00 */
[----:B------:R-:W3:Y:S02]  /*0370*/  S2R R3, SR_CTAID.X ;  /* 0x0000000000037919 */ /* 0x000ee40000002500 */
[----:B------:R-:W-:Y:S01]  /*0380*/  R2UR UR4, R2 ;  /* 0x00000000020472ca */ /* 0x000fe200000e0000 */
[----:B------:R-:W0:Y:S02]  /*0390*/  S2R R134, SR_CTAID.Y ;  /* 0x0000000000867919 */ /* 0x000e240000002600 */
[----:B------:R-:W4:Y:S08]  /*03a0*/  S2UR UR5, SR_CgaCtaId ;  /* 0x00000000000579c3 */ /* 0x000f300000008800 */
[----:B------:R-:W2:Y:S08]  /*03b0*/  LDC R10, c[0x0][0x3b8] ;  /* 0x0000ee00ff0a7b82 */ /* 0x000eb00000000800 */
[----:B------:R-:W2:Y:S01]  /*03c0*/  LDC.64 R6, c[0x0][0x380] ;  /* 0x0000e000ff067b82 */ /* 0x000ea20000000a00 */
[----:B-1----:R-:W-:Y:S01]  /*03d0*/  LOP3.LUT R0, R150, 0x7f, RZ, 0xc0, !PT ;  /* 0x0000007f96007812 */ /* 0x002fe200078ec0ff */
[----:B----4-:R-:W-:-:S06]  /*03e0*/  ULEA UR4, UR5, UR4, 0x18 ;  /* 0x0000000405047291 */ /* 0x010fcc000f8ec0ff */
[----:B------:R-:W-:Y:S01]  /*03f0*/  BAR.SYNC.DEFER_BLOCKING 0x0 ;  /* 0x0000000000007b1d */ /* 0x000fe20000010000 */
[----:B---3--:R-:W-:Y:S02]  /*0400*/  IMAD R8, R3, 0x80, R0 ;  /* 0x0000008003087824 */ /* 0x008fe400078e0200 */
[----:B0-----:R-:W-:-:S05]  /*0410*/  IMAD R0, R134, R4, RZ ;  /* 0x0000000486007224 */ /* 0x001fca00078e02ff */
[----:B------:R-:W0:Y:S01]  /*0420*/  LDC.64 R136, c[0x0][0x388] ;  /* 0x0000e200ff887b82 */ /* 0x000e220000000a00 */
[----:B------:R-:W-:Y:S01]  /*0430*/  IMAD R2, R8, R5, RZ ;  /* 0x0000000508027224 */ /* 0x000fe200078e02ff */
[----:B------:R-:W-:Y:S01]  /*0440*/  SHF.R.U32.HI R5, RZ, 0x7, R150 ;  /* 0x00000007ff057819 */ /* 0x000fe20000011696 */
[----:B------:R-:W-:Y:S02]  /*0450*/  IMAD.SHL.U32 R3, R0, 0x2, RZ ;  /* 0x0000000200037824 */ /* 0x000fe400078e00ff */
[----:B------:R-:W-:Y:S01]  /*0460*/  IMAD.SHL.U32 R8, R2, 0x2, RZ ;  /* 0x0000000202087824 */ /* 0x000fe200078e00ff */
[----:B------:R-:W-:Y:S01]  /*0470*/  SGXT.U32 R5, R5, 0x1 ;  /* 0x000000010505781a */ /* 0x000fe20000000000 */
[----:B------:R-:W-:-:S03]  /*0480*/  IMAD.HI R0, R0, 0x2, RZ ;  /* 0x0000000200007827 */ /* 0x000fc600078e02ff */
[----:B--2---:R-:W-:Y:S01]  /*0490*/  IADD3 R8, P1, P2, R8, R6, R3 ;  /* 0x0000000608087210 */ /* 0x004fe20007a3e003 */
[----:B------:R-:W-:Y:S02]  /*04a0*/  IMAD R5, R5, R10, RZ ;  /* 0x0000000a05057224 */ /* 0x000fe400078e02ff */
[----:B------:R-:W-:-:S03]  /*04b0*/  IMAD.HI R3, R2, 0x2, RZ ;  /* 0x0000000202037827 */ /* 0x000fc600078e02ff */
[C---:B------:R-:W-:Y:S01]  /*04c0*/  LEA R9, R10.reuse, R5, 0x1 ;  /* 0x000000050a097211 */ /* 0x040fe200078e08ff */
[----:B------:R-:W1:Y:S01]  /*04d0*/  LDS R119, [UR4] ;  /* 0x00000004ff777984 */ /* 0x000e620008000800 */
[----:B------:R-:W-:Y:S01]  /*04e0*/  IADD3.X R3, PT, PT, R3, R7, R0, P1, P2 ;  /* 0x0000000703037210 */ /* 0x000fe20000fe4400 */
[----:B------:R-:W-:Y:S01]  /*04f0*/  BAR.SYNC.DEFER_BLOCKING 0x0 ;  /* 0x0000000000007b1d */ /* 0x000fe20000010000 */
[-C--:B------:R-:W-:Y:S01]  /*0500*/  LEA R6, P1, R5, R8.reuse, 0x1 ;  /* 0x0000000805067211 */ /* 0x080fe200078208ff */
[C---:B------:R-:W-:Y:S01]  /*0510*/  IMAD R11, R10.reuse, 0x2, R9 ;  /* 0x000000020a0b7824 */ /* 0x040fe200078e0209 */
[-C--:B------:R-:W-:Y:S02]  /*0520*/  LEA R12, P2, R9, R8.reuse, 0x1 ;  /* 0x00000008090c7211 */ /* 0x080fe400078408ff */
[----:B------:R-:W-:Y:S01]  /*0530*/  LEA.HI.X.SX32 R7, R5, R3, 0x1, P1 ;  /* 0x0000000305077211 */ /* 0x000fe200008f0eff */
[----:B------:R-:W-:Y:S01]  /*0540*/  IMAD R5, R10, 0x2, R11 ;  /* 0x000000020a057824 */ /* 0x000fe200078e020b */
[----:B------:R-:W-:-:S02]  /*0550*/  LEA R14, P1, R11, R8, 0x1 ;  /* 0x000000080b0e7211 */ /* 0x000fc400078208ff */
[-C--:B------:R-:W-:Y:S01]  /*0560*/  LEA.HI.X.SX32 R13, R9, R3.reuse, 0x1, P2 ;  /* 0x00000003090d7211 */ /* 0x080fe200010f0eff */
[C---:B------:R-:W-:Y:S01]  /*0570*/  IMAD R9, R10.reuse, 0x2, R5 ;  /* 0x000000020a097824 */ /* 0x040fe200078e0205 */
[----:B------:R-:W-:Y:S02]  /*0580*/  LEA.HI.X.SX32 R15, R11, R3, 0x1, P1 ;  /* 0x000000030b0f7211 */ /* 0x000fe400008f0eff */
[CC--:B------:R-:W-:Y:S02]  /*0590*/  LEA R16, P1, R5.reuse, R8.reuse, 0x1 ;  /* 0x0000000805107211 */ /* 0x0c0fe400078208ff */
[----:B------:R-:W-:Y:S02]  /*05a0*/  LEA R11, R10, R9, 0x1 ;  /* 0x000000090a0b7211 */ /* 0x000fe400078e08ff */
[-C--:B------:R-:W-:Y:S02]  /*05b0*/  LEA.HI.X.SX32 R17, R5, R3.reuse, 0x1, P1 ;  /* 0x0000000305117211 */ /* 0x080fe400008f0eff */
[C---:B------:R-:W-:Y:S01]  /*05c0*/  LEA R18, P1, R9.reuse, R8, 0x1 ;  /* 0x0000000809127211 */ /* 0x040fe200078208ff */
[----:B------:R2:W5:Y:S03]  /*05d0*/  LDG.E.U16 R0, desc[UR8][R6.64] ;  /* 0x0000000806007981 */ /* 0x000566000c1e1500 */
[----:B------:R-:W-:-:S02]  /*05e0*/  LEA.HI.X.SX32 R19, R9, R3, 0x1, P1 ;  /* 0x0000000309137211 */ /* 0x000fc400008f0eff */
[C---:B------:R-:W-:Y:S01]  /*05f0*/  LEA R20, P1, R11.reuse, R8, 0x1 ;  /* 0x000000080b147211 */ /* 0x040fe200078208ff */
[----:B------:R3:W5:Y:S04]  /*0600*/  LDG.E.U16 R2, desc[UR8][R12.64] ;  /* 0x000000080c027981 */ /* 0x000768000c1e1500 */
[----:B------:R4:W5:Y:S01]  /*0610*/  LDG.E.U16 R4, desc[UR8][R14.64] ;  /* 0x000000080e047981 */ /* 0x000962000c1e1500 */
[C---:B--2---:R-:W-:Y:S01]  /*0620*/  IMAD R7, R10.reuse, 0x2, R11 ;  /* 0x000000020a077824 */ /* 0x044fe200078e020b */
[----:B------:R-:W-:Y:S02]  /*0630*/  LEA.HI.X.SX32 R21, R11, R3, 0x1, P1 ;  /* 0x000000030b157211 */ /* 0x000fe400008f0eff */
[----:B------:R2:W5:Y:S01]  /*0640*/  LDG.E.U16 R5, desc[UR8][R16.64] ;  /* 0x0000000810057981 */ /* 0x000562000c1e1500 */
[----:B------:R-:W-:-:S03]  /*0650*/  IMAD R9, R10, 0x2, R7 ;  /* 0x000000020a097824 */ /* 0x000fc600078e0207 */
[----:B------:R0:W5:Y:S01]  /*0660*/  LDG.E.U16 R6, desc[UR8][R18.64] ;  /* 0x0000000812067981 */ /* 0x000162000c1e1500 */
[-C--:B------:R-:W-:Y:S01]  /*0670*/  LEA R22, P1, R7, R8.reuse, 0x1 ;  /* 0x0000000807167211 */ /* 0x080fe200078208ff */
[C---:B------:R-:W-:Y:S01]  /*0680*/  IMAD R11, R10.reuse, 0x2, R9 ;  /* 0x000000020a0b7824 */ /* 0x040fe200078e0209 */
[-C--:B------:R-:W-:Y:S02]  /*0690*/  LEA R24, P2, R9, R8.reuse, 0x1 ;  /* 0x0000000809187211 */ /* 0x080fe400078408ff */
[----:B------:R-:W-:Y:S02]  /*06a0*/  LEA.HI.X.SX32 R23, R7, R3, 0x1, P1 ;  /* 0x0000000307177211 */ /* 0x000fe400008f0eff */
[C---:B---3--:R-:W-:Y:S01]  /*06b0*/  LEA R13, R10.reuse, R11, 0x1 ;  /* 0x0000000b0a0d7211 */ /* 0x048fe200078e08ff */
[----:B------:R3:W5:Y:S01]  /*06c0*/  LDG.E.U16 R7, desc[UR8][R20.64] ;  /* 0x0000000814077981 */ /* 0x000762000c1e1500 */
[-C--:B------:R-:W-:Y:S02]  /*06d0*/  LEA R26, P1, R11, R8.reuse, 0x1 ;  /* 0x000000080b1a7211 */ /* 0x080fe400078208ff */
[-C--:B------:R-:W-:Y:S01]  /*06e0*/  LEA.HI.X.SX32 R25, R9, R3.reuse, 0x1, P2 ;  /* 0x0000000309197211 */ /* 0x080fe200010f0eff */
[C---:B----4-:R-:W-:Y:S01]  /*06f0*/  IMAD R15, R10.reuse, 0x2, R13 ;  /* 0x000000020a0f7824 */ /* 0x050fe200078e020d */
[----:B------:R-:W-:Y:S01]  /*0700*/  LEA.HI.X.SX32 R27, R11, R3, 0x1, P1 ;  /* 0x000000030b1b7211 */ /* 0x000fe200008f0eff */
[----:B------:R4:W5:Y:S01]  /*0710*/  LDG.E.U16 R9, desc[UR8][R22.64] ;  /* 0x0000000816097981 */ /* 0x000962000c1e1500 */
[----:B--2---:R-:W-:Y:S01]  /*0720*/  LEA R16, P1, R13, R8, 0x1 ;  /* 0x000000080d107211 */ /* 0x004fe200078208ff */
[----:B------:R-:W-:-:S02]  /*0730*/  IMAD R29, R10, 0x2, R15 ;  /* 0x000000020a1d7824 */ /* 0x000fc400078e020f */
[----:B------:R2:W5:Y:S01]  /*0740*/  LDG.E.U16 R11, desc[UR8][R24.64] ;  /* 0x00000008180b7981 */ /* 0x000562000c1e1500 */
[-C--:B------:R-:W-:Y:S01]  /*0750*/  LEA.HI.X.SX32 R17, R13, R3.reuse, 0x1, P1 ;  /* 0x000000030d117211 */ /* 0x080fe200008f0eff */
[C---:B------:R-:W-:Y:S01]  /*0760*/  IMAD R31, R10.reuse, 0x2, R29 ;  /* 0x000000020a1f7824 */ /* 0x040fe200078e021d */
[-C--:B0-----:R-:W-:Y:S01]  /*0770*/  LEA R18, P1, R15, R8.reuse, 0x1 ;  /* 0x000000080f127211 */ /* 0x081fe200078208ff */
[----:B------:R0:W5:Y:S01]  /*0780*/  LDG.E.U16 R12, desc[UR8][R26.64] ;  /* 0x000000081a0c7981 */ /* 0x000162000c1e1500 */
[-C--:B---3--:R-:W-:Y:S02]  /*0790*/  LEA R20, P2, R29, R8.reuse, 0x1 ;  /* 0x000000081d147211 */ /* 0x088fe400078408ff */
[----:B------:R-:W-:Y:S01]  /*07a0*/  LEA.HI.X.SX32 R19, R15, R3, 0x1, P1 ;  /* 0x000000030f137211 */ /* 0x000fe200008f0eff */
[----:B------:R-:W5:Y:S01]  /*07b0*/  LDG.E.U16 R13, desc[UR8][R16.64] ;  /* 0x00000008100d7981 */ /* 0x000f62000c1e1500 */
[----:B----4-:R-:W-:Y:S02]  /*07c0*/  LEA R22, P1, R31, R8, 0x1 ;  /* 0x000000081f167211 */ /* 0x010fe400078208ff */
[----:B--2---:R-:W-:Y:S01]  /*07d0*/  LEA R25, R10, R31, 0x1 ;  /* 0x0000001f0a197211 */ /* 0x004fe200078e08ff */
[----:B------:R-:W5:Y:S01]  /*07e0*/  LDG.E.U16 R14, desc[UR8][R18.64] ;  /* 0x00000008120e7981 */ /* 0x000f62000c1e1500 */
[----:B------:R-:W-:-:S03]  /*07f0*/  LEA.HI.X.SX32 R21, R29, R3, 0x1, P2 ;  /* 0x000000031d157211 */ /* 0x000fc600010f0eff */
[C---:B0-----:R-:W-:Y:S01]  /*0800*/  IMAD R27, R10.reuse, 0x2, R25 ;  /* 0x000000020a1b7824 */ /* 0x041fe200078e0219 */
[-C--:B------:R-:W-:Y:S01]  /*0810*/  LEA.HI.X.SX32 R23, R31, R3.reuse, 0x1, P1 ;  /* 0x000000031f177211 */ /* 0x080fe200008f0eff */
[----:B------:R0:W5:Y:S02]  /*0820*/  LDG.E.U16 R15, desc[UR8][R20.64] ;  /* 0x00000008140f7981 */ /* 0x000164000c1e1500 */
[C---:B------:R-:W-:Y:S01]  /*0830*/  IMAD R29, R10.reuse, 0x2, R27 ;  /* 0x000000020a1d7824 */ /* 0x040fe200078e021b */
[CC--:B------:R-:W-:Y:S01]  /*0840*/  LEA R24, P1, R25.reuse, R8.reuse, 0x1 ;  /* 0x0000000819187211 */ /* 0x0c0fe200078208ff */
[----:B------:R2:W5:Y:S02]  /*0850*/  LDG.E.U16 R16, desc[UR8][R22.64] ;  /* 0x0000000816107981 */ /* 0x000564000c1e1500 */
[----:B------:R-:W-:Y:S01]  /*0860*/  IMAD R31, R10, 0x2, R29 ;  /* 0x000000020a1f7824 */ /* 0x000fe200078e021d */
[----:B------:R-:W-:Y:S02]  /*0870*/  LEA.HI.X.SX32 R25, R25, R3, 0x1, P1 ;  /* 0x0000000319197211 */ /* 0x000fe400008f0eff */
[----:B------:R-:W-:-:S02]  /*0880*/  LEA R26, P1, R27, R8, 0x1 ;  /* 0x000000081b1a7211 */ /* 0x000fc400078208ff */
[C---:B0-----:R-:W-:Y:S01]  /*0890*/  LEA R21, R10.reuse, R31, 0x1 ;  /* 0x0000001f0a157211 */ /* 0x041fe200078e08ff */
[----:B------:R0:W5:Y:S01]  /*08a0*/  LDG.E.U16 R17, desc[UR8][R24.64] ;  /* 0x0000000818117981 */ /* 0x000162000c1e1500 */
[-C--:B------:R-:W-:Y:S02]  /*08b0*/  LEA.HI.X.SX32 R27, R27, R3.reuse, 0x1, P1 ;  /* 0x000000031b1b7211 */ /* 0x080fe400008f0eff */
[-C--:B------:R-:W-:Y:S01]  /*08c0*/  LEA R30, P1, R31, R8.reuse, 0x1 ;  /* 0x000000081f1e7211 */ /* 0x080fe200078208ff */
[C---:B--2---:R-:W-:Y:S01]  /*08d0*/  IMAD R23, R10.reuse, 0x2, R21 ;  /* 0x000000020a177824 */ /* 0x044fe200078e0215 */
[-C--:B------:R-:W-:Y:S01]  /*08e0*/  LEA R28, P2, R29, R8.reuse, 0x1 ;  /* 0x000000081d1c7211 */ /* 0x080fe200078408ff */
[----:B------:R2:W5:Y:S01]  /*08f0*/  LDG.E.U16 R18, desc[UR8][R26.64] ;  /* 0x000000081a127981 */ /* 0x000562000c1e1500 */
[----:B------:R-:W-:Y:S01]  /*0900*/  LEA.HI.X.SX32 R31, R31, R3, 0x1, P1 ;  /* 0x000000031f1f7211 */ /* 0x000fe200008f0eff */
[----:B------:R-:W-:Y:S01]  /*0910*/  IMAD R37, R10, 0x2, R23 ;  /* 0x000000020a257824 */ /* 0x000fe200078e0217 */
[----:B------:R-:W-:-:S03]  /*0920*/  LEA R32, P1, R21, R8, 0x1 ;  /* 0x0000000815207211 */ /* 0x000fc600078208ff */
[C---:B0-----:R-:W-:Y:S01]  /*0930*/  IMAD R25, R10.reuse, 0x2, R37 ;  /* 0x000000020a197824 */ /* 0x041fe200078e0225 */
[-C--:B------:R-:W-:Y:S01]  /*0940*/  LEA.HI.X.SX32 R33, R21, R3.reuse, 0x1, P1 ;  /* 0x0000000315217211 */ /* 0x080fe200008f0eff */
[----:B------:R-:W5:Y:S01]  /*0950*/  LDG.E.U16 R20, desc[UR8][R30.64] ;  /* 0x000000081e147981 */ /* 0x000f62000c1e1500 */
[-C--:B------:R-:W-:Y:S02]  /*0960*/  LEA R34, P1, R23, R8.reuse, 0x1 ;  /* 0x0000000817227211 */ /* 0x080fe400078208ff */
[-C--:B------:R-:W-:Y:S01]  /*0970*/  LEA.HI.X.SX32 R29, R29, R3.reuse, 0x1, P2 ;  /* 0x000000031d1d7211 */ /* 0x080fe200010f0eff */
[----:B------:R-:W5:Y:S01]  /*0980*/  LDG.E.U16 R21, desc[UR8][R32.64] ;  /* 0x0000000820157981 */ /* 0x000f62000c1e1500 */
[----:B------:R-:W-:Y:S02]  /*0990*/  LEA.HI.X.SX32 R35, R23, R3, 0x1, P1 ;  /* 0x0000000317237211 */ /* 0x000fe400008f0eff */
[----:B------:R-:W-:Y:S01]  /*09a0*/  LEA R38, P1, R25, R8, 0x1 ;  /* 0x0000000819267211 */ /* 0x000fe200078208ff */
[----:B------:R0:W5:Y:S01]  /*09b0*/  LDG.E.U16 R19, desc[UR8][R28.64] ;  /* 0x000000081c137981 */ /* 0x000162000c1e1500 */
[----:B--2---:R-:W-:-:S02]  /*09c0*/  LEA R27, R10, R25, 0x1 ;  /* 0x000000190a1b7211 */ /* 0x004fc400078e08ff */
[----:B------:R-:W-:Y:S01]  /*09d0*/  LEA.HI.X.SX32 R39, R25, R3, 0x1, P1 ;  /* 0x0000000319277211 */ /* 0x000fe200008f0eff */
[----:B------:R2:W5:Y:S02]  /*09e0*/  LDG.E.U16 R22, desc[UR8][R34.64] ;  /* 0x0000000822167981 */ /* 0x000564000c1e1500 */
[----:B------:R-:W-:Y:S01]  /*09f0*/  IMAD R25, R10, 0x2, R27 ;  /* 0x000000020a197824 */ /* 0x000fe200078e021b */
[-C--:B------:R-:W-:Y:S01]  /*0a00*/  LEA R36, P2, R37, R8.reuse, 0x1 ;  /* 0x0000000825247211 */ /* 0x080fe200078408ff */
[----:B------:R-:W5:Y:S01]  /*0a10*/  LDG.E.U16 R24, desc[UR8][R38.64] ;  /* 0x0000000826187981 */ /* 0x000f62000c1e1500 */
[----:B0-----:R-:W-:-:S04]  /*0a20*/  LEA R28, P1, R27, R8, 0x1 ;  /* 0x000000081b1c7211 */ /* 0x001fc800078208ff */
[-C--:B------:R-:W-:Y:S01]  /*0a30*/  LEA.HI.X.SX32 R29, R27, R3.reuse, 0x1, P1 ;  /* 0x000000031b1d7211 */ /* 0x080fe200008f0eff */
[----:B------:R-:W-:Y:S01]  /*0a40*/  IMAD R27, R10, 0x2, R25 ;  /* 0x000000020a1b7824 */ /* 0x000fe200078e0219 */
[----:B------:R-:W-:-:S03]  /*0a50*/  LEA.HI.X.SX32 R37, R37, R3, 0x1, P2 ;  /* 0x0000000325257211 */ /* 0x000fc600010f0eff */
[C---:B------:R-:W-:Y:S01]  /*0a60*/  IMAD R41, R10.reuse, 0x2, R27 ;  /* 0x000000020a297824 */ /* 0x040fe200078e021b */
[CC--:B------:R-:W-:Y:S01]  /*0a70*/  LEA R30, P1, R25.reuse, R8.reuse, 0x1 ;  /* 0x00000008191e7211 */ /* 0x0c0fe200078208ff */
[----:B------:R0:W5:Y:S03]  /*0a80*/  LDG.E.U16 R23, desc[UR8][R36.64] ;  /* 0x0000000824177981 */ /* 0x000166000c1e1500 */
[----:B------:R-:W-:Y:S02]  /*0a90*/  LEA.HI.X.SX32 R31, R25, R3, 0x1, P1 ;  /* 0x00000003191f7211 */ /* 0x000fe400008f0eff */
[----:B--2---:R-:W-:Y:S01]  /*0aa0*/  LEA R34, P1, R41, R8, 0x1 ;  /* 0x0000000829227211 */ /* 0x004fe200078208ff */
[----:B------:R-:W5:Y:S01]  /*0ab0*/  LDG.E.U16 R25, desc[UR8][R28.64] ;  /* 0x000000081c197981 */ /* 0x000f62000c1e1500 */
[----:B0-----:R-:W-:-:S03]  /*0ac0*/  LEA R37, R10, R41, 0x1 ;  /* 0x000000290a257211 */ /* 0x001fc600078e08ff */
[----:B------:R-:W5:Y:S01]  /*0ad0*/  LDG.E.U16 R26, desc[UR8][R30.64] ;  /* 0x000000081e1a7981 */ /* 0x000f62000c1e1500 */
[----:B------:R-:W-:Y:S01]  /*0ae0*/  LEA R32, P2, R27, R8, 0x1 ;  /* 0x000000081b207211 */ /* 0x000fe200078408ff */
[----:B------:R-:W-:Y:S01]  /*0af0*/  IMAD R39, R10, 0x2, R37 ;  /* 0x000000020a277824 */ /* 0x000fe200078e0225 */
[----:B------:R-:W-:-:S03]  /*0b00*/  LEA.HI.X.SX32 R35, R41, R3, 0x1, P1 ;  /* 0x0000000329237211 */ /* 0x000fc600008f0eff */
[C---:B------:R-:W-:Y:S01]  /*0b10*/  IMAD R41, R10.reuse, 0x2, R39 ;  /* 0x000000020a297824 */ /* 0x040fe200078e0227 */
[-C--:B------:R-:W-:Y:S01]  /*0b20*/  LEA R36, P1, R37, R8.reuse, 0x1 ;  /* 0x0000000825247211 */ /* 0x080fe200078208ff */
[----:B------:R-:W5:Y:S01]  /*0b30*/  LDG.E.U16 R28, desc[UR8][R34.64] ;  /* 0x00000008221c7981 */ /* 0x000f62000c1e1500 */
[-C--:B------:R-:W-:Y:S01]  /*0b40*/  LEA.HI.X.SX32 R33, R27, R3.reuse, 0x1, P2 ;  /* 0x000000031b217211 */ /* 0x080fe200010f0eff */
[----:B------:R-:W-:Y:S01]  /*0b50*/  IMAD R43, R10, 0x2, R41 ;  /* 0x000000020a2b7824 */ /* 0x000fe200078e0229 */
[-C--:B------:R-:W-:Y:S02]  /*0b60*/  LEA.HI.X.SX32 R37, R37, R3.reuse, 0x1, P1 ;  /* 0x0000000325257211 */ /* 0x080fe400008f0eff */
[CC--:B------:R-:W-:Y:S01]  /*0b70*/  LEA R38, P1, R39.reuse, R8.reuse, 0x1 ;  /* 0x0000000827267211 */ /* 0x0c0fe200078208ff */
[----:B------:R0:W5:Y:S03]  /*0b80*/  LDG.E.U16 R27, desc[UR8][R32.64] ;  /* 0x00000008201b7981 */ /* 0x000166000c1e1500 */
[----:B------:R-:W-:Y:S01]  /*0b90*/  LEA.HI.X.SX32 R39, R39, R3, 0x1, P1 ;  /* 0x0000000327277211 */ /* 0x000fe200008f0eff */
[----:B------:R2:W5:Y:S01]  /*0ba0*/  LDG.E.U16 R29, desc[UR8][R36.64] ;  /* 0x00000008241d7981 */ /* 0x000562000c1e1500 */
[----:B------:R-:W-:-:S02]  /*0bb0*/  LEA R42, P1, R43, R8, 0x1 ;  /* 0x000000082b2a7211 */ /* 0x000fc400078208ff */
[----:B------:R-:W-:Y:S01]  /*0bc0*/  LEA R40, P2, R41, R8, 0x1 ;  /* 0x0000000829287211 */ /* 0x000fe200078408ff */
[----:B------:R3:W5:Y:S01]  /*0bd0*/  LDG.E.U16 R30, desc[UR8][R38.64] ;  /* 0x00000008261e7981 */ /* 0x000762000c1e1500 */
[----:B0-----:R-:W-:Y:S02]  /*0be0*/  LEA R33, R10, R43, 0x1 ;  /* 0x0000002b0a217211 */ /* 0x001fe400078e08ff */
[----:B------:R-:W-:-:S03]  /*0bf0*/  LEA.HI.X.SX32 R43, R43, R3, 0x1, P1 ;  /* 0x000000032b2b7211 */ /* 0x000fc600008f0eff */
[C---:B------:R-:W-:Y:S01]  /*0c00*/  IMAD R35, R10.reuse, 0x2, R33 ;  /* 0x000000020a237824 */ /* 0x040fe200078e0221 */
[CC--:B------:R-:W-:Y:S01]  /*0c10*/  LEA R44, P1, R33.reuse, R8.reuse, 0x1 ;  /* 0x00000008212c7211 */ /* 0x0c0fe200078208ff */
[----:B------:R-:W5:Y:S02]  /*0c20*/  LDG.E.U16 R32, desc[UR8][R42.64] ;  /* 0x000000082a207981 */ /* 0x000f64000c1e1500 */
[C---:B------:R-:W-:Y:S01]  /*0c30*/  IMAD R49, R10.reuse, 0x2, R35 ;  /* 0x000000020a317824 */ /* 0x040fe200078e0223 */
[-C--:B------:R-:W-:Y:S02]  /*0c40*/  LEA.HI.X.SX32 R45, R33, R3.reuse, 0x1, P1 ;  /* 0x00000003212d7211 */ /* 0x080fe400008f0eff */
[----:B------:R-:W-:Y:S01]  /*0c50*/  LEA R46, P1, R35, R8, 0x1 ;  /* 0x00000008232e7211 */ /* 0x000fe200078208ff */
[----:B--2---:R-:W-:Y:S01]  /*0c60*/  IMAD R37, R10, 0x2, R49 ;  /* 0x000000020a257824 */ /* 0x004fe200078e0231 */
[-C--:B------:R-:W-:Y:S01]  /*0c70*/  LEA.HI.X.SX32 R41, R41, R3.reuse, 0x1, P2 ;  /* 0x0000000329297211 */ /* 0x080fe200010f0eff */
[----:B------:R-:W5:Y:S01]  /*0c80*/  LDG.E.U16 R33, desc[UR8][R44.64] ;  /* 0x000000082c217981 */ /* 0x000f62000c1e1500 */
[----:B------:R-:W-:-:S02]  /*0c90*/  LEA.HI.X.SX32 R47, R35, R3, 0x1, P1 ;  /* 0x00000003232f7211 */ /* 0x000fc400008f0eff */
[CC--:B------:R-:W-:Y:S01]  /*0ca0*/  LEA R50, P1, R37.reuse, R8.reuse, 0x1 ;  /* 0x0000000825327211 */ /* 0x0c0fe200078208ff */
[----:B------:R0:W5:Y:S01]  /*0cb0*/  LDG.E.U16 R31, desc[UR8][R40.64] ;  /* 0x00000008281f7981 */ /* 0x000162000c1e1500 */
[C---:B---3--:R-:W-:Y:S02]  /*0cc0*/  LEA R39, R10.reuse, R37, 0x1 ;  /* 0x000000250a277211 */ /* 0x048fe400078e08ff */
        /* <DEDUP_REMOVED lines=37> */
[----:B------:R0:W5:Y:S02]  /*0f20*/  LDG.E.U16 R44, desc[UR8][R54.64] ;  /* 0x00000008362c7981 */ /* 0x000164000c1e1500 */
        /* <DEDUP_REMOVED lines=10> */
[-C--:B------:R-:W-:Y:S01]  /*0fd0*/  LEA.HI.X.SX32 R61, R49, R3.reuse, 0x1, P1 ;  /* 0x00000003313d7211 */ /* 0x080fe200008f0eff */
[----:B------:R3:W5:Y:S01]  /*0fe0*/  LDG.E.U16 R46, desc[UR8][R46.64] ;  /* 0x000000082e2e7981 */ /* 0x000762000c1e1500 */
[-C--:B0-----:R-:W-:Y:S02]  /*0ff0*/  LEA R54, P1, R51, R8.reuse, 0x1 ;  /* 0x0000000833367211 */ /* 0x081fe400078208ff */
[----:B------:R-:W-:Y:S01]  /*1000*/  LEA R58, P2, R59, R8, 0x1 ;  /* 0x000000083b3a7211 */ /* 0x000fe200078408ff */
[----:B------:R0:W5:Y:S01]  /*1010*/  LDG.E.U16 R49, desc[UR8][R60.64] ;  /* 0x000000083c317981 */ /* 0x000162000c1e1500 */
[----:B--2---:R-:W-:Y:S01]  /*1020*/  IMAD R53, R10, 0x2, R51 ;  /* 0x000000020a357824 */ /* 0x004fe200078e0233 */
[----:B------:R-:W-:-:S03]  /*1030*/  LEA.HI.X.SX32 R55, R51, R3, 0x1, P1 ;  /* 0x0000000333377211 */ /* 0x000fc600008f0eff */
[C---:B------:R-:W-:Y:S01]  /*1040*/  IMAD R51, R10.reuse, 0x2, R53 ;  /* 0x000000020a337824 */ /* 0x040fe200078e0235 */
[-C--:B------:R-:W-:Y:S01]  /*1050*/  LEA R56, P1, R53, R8.reuse, 0x1 ;  /* 0x0000000835387211 */ /* 0x080fe200078208ff */
[----:B------:R-:W5:Y:S02]  /*1060*/  LDG.E.U16 R50, desc[UR8][R54.64] ;  /* 0x0000000836327981 */ /* 0x000f64000c1e1500 */
[C---:B------:R-:W-:Y:S01]  /*1070*/  IMAD R65, R10.reuse, 0x2, R51 ;  /* 0x000000020a417824 */ /* 0x040fe200078e0233 */
[-C--:B------:R-:W-:Y:S02]  /*1080*/  LEA.HI.X.SX32 R59, R59, R3.reuse, 0x1, P2 ;  /* 0x000000033b3b7211 */ /* 0x080fe400010f0eff */
[----:B------:R-:W-:Y:S02]  /*1090*/  LEA.HI.X.SX32 R57, R53, R3, 0x1, P1 ;  /* 0x0000000335397211 */ /* 0x000fe400008f0eff */
[----:B------:R-:W-:Y:S01]  /*10a0*/  LEA R64, P1, R65, R8, 0x1 ;  /* 0x0000000841407211 */ /* 0x000fe200078208ff */
[----:B------:R2:W5:Y:S01]  /*10b0*/  LDG.E.U16 R48, desc[UR8][R58.64] ;  /* 0x000000083a307981 */ /* 0x000562000c1e1500 */
[----:B---3--:R-:W-:-:S02]  /*10c0*/  LEA R47, R10, R65, 0x1 ;  /* 0x000000410a2f7211 */ /* 0x008fc400078e08ff */
[----:B------:R-:W-:-:S03]  /*10d0*/  LEA.HI.X.SX32 R65, R65, R3, 0x1, P1 ;  /* 0x0000000341417211 */ /* 0x000fc600008f0eff */
[----:B0-----:R-:W-:Y:S01]  /*10e0*/  IMAD R61, R10, 0x2, R47 ;  /* 0x000000020a3d7824 */ /* 0x001fe200078e022f */
[-C--:B------:R-:W-:Y:S01]  /*10f0*/  LEA R62, P2, R51, R8.reuse, 0x1 ;  /* 0x00000008333e7211 */ /* 0x080fe200078408ff */
[----:B------:R-:W5:Y:S01]  /*1100*/  LDG.E.U16 R53, desc[UR8][R64.64] ;  /* 0x0000000840357981 */ /* 0x000f62000c1e1500 */
[----:B--2---:R-:W-:-:S04]  /*1110*/  LEA R58, P1, R47, R8, 0x1 ;  /* 0x000000082f3a7211 */ /* 0x004fc800078208ff */
[-C--:B------:R-:W-:Y:S01]  /*1120*/  LEA.HI.X.SX32 R59, R47, R3.reuse, 0x1, P1 ;  /* 0x000000032f3b7211 */ /* 0x080fe200008f0eff */
[C---:B------:R-:W-:Y:S01]  /*1130*/  IMAD R47, R10.reuse, 0x2, R61 ;  /* 0x000000020a2f7824 */ /* 0x040fe200078e023d */
[-C--:B------:R-:W-:Y:S02]  /*1140*/  LEA.HI.X.SX32 R63, R51, R3.reuse, 0x1, P2 ;  /* 0x00000003333f7211 */ /* 0x080fe400010f0eff */
[-C--:B------:R-:W-:Y:S01]  /*1150*/  LEA R60, P1, R61, R8.reuse, 0x1 ;  /* 0x000000083d3c7211 */ /* 0x080fe200078208ff */
[----:B------:R-:W-:Y:S01]  /*1160*/  IMAD R69, R10, 0x2, R47 ;  /* 0x000000020a457824 */ /* 0x000fe200078e022f */
[-C--:B------:R-:W-:Y:S01]  /*1170*/  LEA R66, P2, R47, R8.reuse, 0x1 ;  /* 0x000000082f427211 */ /* 0x080fe200078408ff */
[----:B------:R0:W5:Y:S01]  /*1180*/  LDG.E.U16 R52, desc[UR8][R62.64] ;  /* 0x000000083e347981 */ /* 0x000162000c1e1500 */
[-C--:B------:R-:W-:Y:S02]  /*1190*/  LEA.HI.X.SX32 R61, R61, R3.reuse, 0x1, P1 ;  /* 0x000000033d3d7211 */ /* 0x080fe400008f0eff */
[----:B------:R-:W-:Y:S01]  /*11a0*/  LEA.HI.X.SX32 R67, R47, R3, 0x1, P2 ;  /* 0x000000032f437211 */ /* 0x000fe200010f0eff */
[----:B------:R-:W5:Y:S01]  /*11b0*/  LDG.E.U16 R51, desc[UR8][R56.64] ;  /* 0x0000000838337981 */ /* 0x000f62000c1e1500 */
[----:B------:R-:W-:-:S02]  /*11c0*/  LEA R68, P1, R69, R8, 0x1 ;  /* 0x0000000845447211 */ /* 0x000fc400078208ff */
[C---:B------:R-:W-:Y:S01]  /*11d0*/  LEA R47, R10.reuse, R69, 0x1 ;  /* 0x000000450a2f7211 */ /* 0x040fe200078e08ff */
[----:B------:R-:W5:Y:S01]  /*11e0*/  LDG.E.U16 R55, desc[UR8][R60.64] ;  /* 0x000000083c377981 */ /* 0x000f62000c1e1500 */
[-C--:B------:R-:W-:Y:S02]  /*11f0*/  LEA.HI.X.SX32 R69, R69, R3.reuse, 0x1, P1 ;  /* 0x0000000345457211 */ /* 0x080fe400008f0eff */
[CC--:B0-----:R-:W-:Y:S01]  /*1200*/  LEA R62, P1, R47.reuse, R8.reuse, 0x1 ;  /* 0x000000082f3e7211 */ /* 0x0c1fe200078208ff */
[C---:B------:R-:W-:Y:S01]  /*1210*/  IMAD R65, R10.reuse, 0x2, R47 ;  /* 0x000000020a417824 */ /* 0x040fe200078e022f */
[----:B------:R-:W5:Y:S02]  /*1220*/  LDG.E.U16 R54, desc[UR8][R58.64] ;  /* 0x000000083a367981 */ /* 0x000f64000c1e1500 */
[-C--:B------:R-:W-:Y:S01]  /*1230*/  LEA.HI.X.SX32 R63, R47, R3.reuse, 0x1, P1 ;  /* 0x000000032f3f7211 */ /* 0x080fe200008f0eff */
[C---:B------:R-:W-:Y:S01]  /*1240*/  IMAD R47, R10.reuse, 0x2, R65 ;  /* 0x000000020a2f7824 */ /* 0x040fe200078e0241 */
[-C--:B------:R-:W-:Y:S01]  /*1250*/  LEA R64, P1, R65, R8.reuse, 0x1 ;  /* 0x0000000841407211 */ /* 0x080fe200078208ff */
[----:B------:R0:W5:Y:S02]  /*1260*/  LDG.E.U16 R56, desc[UR8][R66.64] ;  /* 0x0000000842387981 */ /* 0x000164000c1e1500 */
[----:B------:R-:W-:Y:S01]  /*1270*/  IMAD R73, R10, 0x2, R47 ;  /* 0x000000020a497824 */ /* 0x000fe200078e022f */
[----:B------:R-:W-:Y:S01]  /*1280*/  LEA R70, P2, R47, R8, 0x1 ;  /* 0x000000082f467211 */ /* 0x000fe200078408ff */
[----:B------:R2:W5:Y:S01]  /*1290*/  LDG.E.U16 R57, desc[UR8][R68.64] ;  /* 0x0000000844397981 */ /* 0x000562000c1e1500 */
[----:B------:R-:W-:-:S02]  /*12a0*/  LEA.HI.X.SX32 R65, R65, R3, 0x1, P1 ;  /* 0x0000000341417211 */ /* 0x000fc400008f0eff */
[----:B------:R-:W-:Y:S01]  /*12b0*/  LEA.HI.X.SX32 R71, R47, R3, 0x1, P2 ;  /* 0x000000032f477211 */ /* 0x000fe200010f0eff */
[----:B------:R-:W5:Y:S01]  /*12c0*/  LDG.E.U16 R58, desc[UR8][R62.64] ;  /* 0x000000083e3a7981 */ /* 0x000f62000c1e1500 */
[CC--:B------:R-:W-:Y:S02]  /*12d0*/  LEA R72, P1, R73.reuse, R8.reuse, 0x1 ;  /* 0x0000000849487211 */ /* 0x0c0fe400078208ff */
[C---:B------:R-:W-:Y:S01]  /*12e0*/  LEA R47, R10.reuse, R73, 0x1 ;  /* 0x000000490a2f7211 */ /* 0x040fe200078e08ff */
[----:B------:R3:W5:Y:S01]  /*12f0*/  LDG.E.U16 R60, desc[UR8][R70.64] ;  /* 0x00000008463c7981 */ /* 0x000762000c1e1500 */
[-C--:B------:R-:W-:Y:S02]  /*1300*/  LEA.HI.X.SX32 R73, R73, R3.reuse, 0x1, P1 ;  /* 0x0000000349497211 */ /* 0x080fe400008f0eff */
[CC--:B0-----:R-:W-:Y:S01]  /*1310*/  LEA R66, P1, R47.reuse, R8.reuse, 0x1 ;  /* 0x000000082f427211 */ /* 0x0c1fe200078208ff */
[C---:B--2---:R-:W-:Y:S01]  /*1320*/  IMAD R69, R10.reuse, 0x2, R47 ;  /* 0x000000020a457824 */ /* 0x044fe200078e022f */
[----:B------:R-:W5:Y:S02]  /*1330*/  LDG.E.U16 R59, desc[UR8][R64.64] ;  /* 0x00000008403b7981 */ /* 0x000f64000c1e1500 */
[-C--:B------:R-:W-:Y:S01]  /*1340*/  LEA.HI.X.SX32 R67, R47, R3.reuse, 0x1, P1 ;  /* 0x000000032f437211 */ /* 0x080fe200008f0eff */
[C---:B------:R-:W-:Y:S01]  /*1350*/  IMAD R47, R10.reuse, 0x2, R69 ;  /* 0x000000020a2f7824 */ /* 0x040fe200078e0245 */
[-C--:B------:R-:W-:Y:S01]  /*1360*/  LEA R68, P1, R69, R8.reuse, 0x1 ;  /* 0x0000000845447211 */ /* 0x080fe200078208ff */
[----:B------:R0:W5:Y:S02]  /*1370*/  LDG.E.U16 R61, desc[UR8][R72.64] ;  /* 0x00000008483d7981 */ /* 0x000164000c1e1500 */
[----:B------:R-:W-:Y:S01]  /*1380*/  IMAD R77, R10, 0x2, R47 ;  /* 0x000000020a4d7824 */ /* 0x000fe200078e022f */
[----:B------:R-:W-:Y:S01]  /*1390*/  LEA R74, P2, R47, R8, 0x1 ;  /* 0x000000082f4a7211 */ /* 0x000fe200078408ff */
[----:B------:R-:W5:Y:S01]  /*13a0*/  LDG.E.U16 R62, desc[UR8][R66.64] ;  /* 0x00000008423e7981 */ /* 0x000f62000c1e1500 */
[----:B------:R-:W-:-:S02]  /*13b0*/  LEA.HI.X.SX32 R69, R69, R3, 0x1, P1 ;  /* 0x0000000345457211 */ /* 0x000fc400008f0eff */
[----:B------:R-:W-:Y:S02]  /*13c0*/  LEA.HI.X.SX32 R75, R47, R3, 0x1, P2 ;  /* 0x000000032f4b7211 */ /* 0x000fe400010f0eff */
[CC--:B------:R-:W-:Y:S01]  /*13d0*/  LEA R76, P1, R77.reuse, R8.reuse, 0x1 ;  /* 0x000000084d4c7211 */ /* 0x0c0fe200078208ff */
[----:B------:R-:W5:Y:S01]  /*13e0*/  LDG.E.U16 R63, desc[UR8][R68.64] ;  /* 0x00000008443f7981 */ /* 0x000f62000c1e1500 */
[C---:B------:R-:W-:Y:S02]  /*13f0*/  LEA R47, R10.reuse, R77, 0x1 ;  /* 0x0000004d0a2f7211 */ /* 0x040fe400078e08ff */
[-C--:B------:R-:W-:Y:S01]  /*1400*/  LEA.HI.X.SX32 R77, R77, R3.reuse, 0x1, P1 ;  /* 0x000000034d4d7211 */ /* 0x080fe200008f0eff */
[----:B------:R2:W5:Y:S01]  /*1410*/  LDG.E.U16 R64, desc[UR8][R74.64] ;  /* 0x000000084a407981 */ /* 0x000562000c1e1500 */
[CC--:B---3--:R-:W-:Y:S01]  /*1420*/  LEA R70, P1, R47.reuse, R8.reuse, 0x1 ;  /* 0x000000082f467211 */ /* 0x0c8fe200078208ff */
[C---:B0-----:R-:W-:Y:S02]  /*1430*/  IMAD R73, R10.reuse, 0x2, R47 ;  /* 0x000000020a497824 */ /* 0x041fe400078e022f */
[----:B------:R0:W5:Y:S01]  /*1440*/  LDG.E.U16 R65, desc[UR8][R76.64] ;  /* 0x000000084c417981 */ /* 0x000162000c1e1500 */
[----:B------:R-:W-:Y:S01]  /*1450*/  LEA.HI.X.SX32 R71, R47, R3, 0x1, P1 ;  /* 0x000000032f477211 */ /* 0x000fe200008f0eff */
[----:B------:R-:W-:Y:S01]  /*1460*/  IMAD R47, R10, 0x2, R73 ;  /* 0x000000020a2f7824 */ /* 0x000fe200078e0249 */
[----:B------:R-:W-:-:S03]  /*1470*/  LEA R72, P1, R73, R8, 0x1 ;  /* 0x0000000849487211 */ /* 0x000fc600078208ff */
[C---:B------:R-:W-:Y:S01]  /*1480*/  IMAD R81, R10.reuse, 0x2, R47 ;  /* 0x000000020a517824 */ /* 0x040fe200078e022f */
[-C--:B------:R-:W-:Y:S01]  /*1490*/  LEA R78, P2, R47, R8.reuse, 0x1 ;  /* 0x000000082f4e7211 */ /* 0x080fe200078408ff */
[----:B------:R-:W5:Y:S01]  /*14a0*/  LDG.E.U16 R66, desc[UR8][R70.64] ;  /* 0x0000000846427981 */ /* 0x000f62000c1e1500 */
[-C--:B------:R-:W-:Y:S02]  /*14b0*/  LEA.HI.X.SX32 R73, R73, R3.reuse, 0x1, P1 ;  /* 0x0000000349497211 */ /* 0x080fe400008f0eff */
[----:B------:R-:W-:Y:S02]  /*14c0*/  LEA.HI.X.SX32 R79, R47, R3, 0x1, P2 ;  /* 0x000000032f4f7211 */ /* 0x000fe400010f0eff */
[CC--:B------:R-:W-:Y:S01]  /*14d0*/  LEA R80, P1, R81.reuse, R8.reuse, 0x1 ;  /* 0x0000000851507211 */ /* 0x0c0fe200078208ff */
[----:B------:R-:W5:Y:S01]  /*14e0*/  LDG.E.U16 R67, desc[UR8][R72.64] ;  /* 0x0000000848437981 */ /* 0x000f62000c1e1500 */
[C---:B------:R-:W-:Y:S02]  /*14f0*/  LEA R47, R10.reuse, R81, 0x1 ;  /* 0x000000510a2f7211 */ /* 0x040fe400078e08ff */
[----:B------:R-:W-:Y:S01]  /*1500*/  LEA.HI.X.SX32 R81, R81, R3, 0x1, P1 ;  /* 0x0000000351517211 */ /* 0x000fe200008f0eff */
[----:B------:R3:W5:Y:S01]  /*1510*/  LDG.E.U16 R68, desc[UR8][R78.64] ;  /* 0x000000084e447981 */ /* 0x000762000c1e1500 */
[----:B--2---:R-:W-:Y:S01]  /*1520*/  LEA R74, P1, R47, R8, 0x1 ;  /* 0x000000082f4a7211 */ /* 0x004fe200078208ff */
[----:B0-----:R-:W-:-:S02]  /*1530*/  IMAD R77, R10, 0x2, R47 ;  /* 0x000000020a4d7824 */ /* 0x001fc400078e022f */
        /* <DEDUP_REMOVED lines=14> */
[----:B---3--:R-:W-:Y:S01]  /*1620*/  LEA R78, P1, R47, R8, 0x1 ;  /* 0x000000082f4e7211 */ /* 0x008fe200078208ff */
        /* <DEDUP_REMOVED lines=46> */
[----:B------:R-:W5:Y:S01]  /*1910*/  LDG.E.U16 R84, desc[UR8][R94.64] ;  /* 0x000000085e547981 */ /* 0x000f62000c1e1500 */
        /* <DEDUP_REMOVED lines=8> */
[----:B------:R2:W5:Y:S01]  /*19a0*/  LDG.E.U16 R86, desc[UR8][R90.64] ;  /* 0x000000085a567981 */ /* 0x000562000c1e1500 */
[-C--:B------:R-:W-:Y:S02]  /*19b0*/  LEA.HI.X.SX32 R93, R93, R3.reuse, 0x1, P1 ;  /* 0x000000035d5d7211 */ /* 0x080fe400008f0eff */
[----:B------:R-:W-:Y:S02]  /*19c0*/  LEA.HI.X.SX32 R99, R47, R3, 0x1, P2 ;  /* 0x000000032f637211 */ /* 0x000fe400010f0eff */
[CC--:B------:R-:W-:Y:S01]  /*19d0*/  LEA R100, P1, R101.reuse, R8.reuse, 0x1 ;  /* 0x0000000865647211 */ /* 0x0c0fe200078208ff */
[----:B------:R-:W5:Y:S01]  /*19e0*/  LDG.E.U16 R87, desc[UR8][R92.64] ;  /* 0x000000085c577981 */ /* 0x000f62000c1e1500 */
[C---:B------:R-:W-:Y:S02]  /*19f0*/  LEA R47, R10.reuse, R101, 0x1 ;  /* 0x000000650a2f7211 */ /* 0x040fe400078e08ff */
[----:B------:R-:W-:Y:S01]  /*1a00*/  LEA.HI.X.SX32 R101, R101, R3, 0x1, P1 ;  /* 0x0000000365657211 */ /* 0x000fe200008f0eff */
[----:B------:R3:W5:Y:S01]  /*1a10*/  LDG.E.U16 R88, desc[UR8][R98.64] ;  /* 0x0000000862587981 */ /* 0x000762000c1e1500 */
[----:B0-----:R-:W-:Y:S01]  /*1a20*/  LEA R96, P1, R47, R8, 0x1 ;  /* 0x000000082f607211 */ /* 0x001fe200078208ff */
[----:B------:R-:W-:-:S02]  /*1a30*/  IMAD R95, R10, 0x2, R47 ;  /* 0x000000020a5f7824 */ /* 0x000fc400078e022f */
[----:B------:R0:W5:Y:S01]  /*1a40*/  LDG.E.U16 R89, desc[UR8][R100.64] ;  /* 0x0000000864597981 */ /* 0x000162000c1e1500 */
[----:B------:R-:W-:Y:S01]  /*1a50*/  LEA.HI.X.SX32 R97, R47, R3, 0x1, P1 ;  /* 0x000000032f617211 */ /* 0x000fe200008f0eff */
[----:B------:R-:W-:Y:S01]  /*1a60*/  IMAD R47, R10, 0x2, R95 ;  /* 0x000000020a2f7824 */ /* 0x000fe200078e025f */
[----:B--2---:R-:W-:-:S03]  /*1a70*/  LEA R90, P1, R95, R8, 0x1 ;  /* 0x000000085f5a7211 */ /* 0x004fc600078208ff */
[C---:B------:R-:W-:Y:S01]  /*1a80*/  IMAD R105, R10.reuse, 0x2, R47 ;  /* 0x000000020a697824 */ /* 0x040fe200078e022f */
[-C--:B------:R-:W-:Y:S01]  /*1a90*/  LEA R102, P2, R47, R8.reuse, 0x1 ;  /* 0x000000082f667211 */ /* 0x080fe200078408ff */
[----:B------:R2:W5:Y:S01]  /*1aa0*/  LDG.E.U16 R92, desc[UR8][R96.64] ;  /* 0x00000008605c7981 */ /* 0x000562000c1e1500 */
[-C--:B------:R-:W-:Y:S02]  /*1ab0*/  LEA.HI.X.SX32 R91, R95, R3.reuse, 0x1, P1 ;  /* 0x000000035f5b7211 */ /* 0x080fe400008f0eff */
[----:B------:R-:W-:Y:S02]  /*1ac0*/  LEA.HI.X.SX32 R103, R47, R3, 0x1, P2 ;  /* 0x000000032f677211 */ /* 0x000fe400010f0eff */
[CC--:B------:R-:W-:Y:S01]  /*1ad0*/  LEA R104, P1, R105.reuse, R8.reuse, 0x1 ;  /* 0x0000000869687211 */ /* 0x0c0fe200078208ff */
[----:B------:R4:W5:Y:S01]  /*1ae0*/  LDG.E.U16 R93, desc[UR8][R90.64] ;  /* 0x000000085a5d7981 */ /* 0x000962000c1e1500 */
        /* <DEDUP_REMOVED lines=14> */
[CC--:B----4-:R-:W-:Y:S01]  /*1bd0*/  LEA R90, P1, R107.reuse, R8.reuse, 0x1 ;  /* 0x000000086b5a7211 */ /* 0x0d0fe200078208ff */
[----:B------:R3:W5:Y:S01]  /*1be0*/  LDG.E.U16 R109, desc[UR8][R96.64] ;  /* 0x00000008606d7981 */ /* 0x000762000c1e1500 */
[C---:B------:R-:W-:Y:S02]  /*1bf0*/  LEA R47, R10.reuse, R107, 0x1 ;  /* 0x0000006b0a2f7211 */ /* 0x040fe400078e08ff */
[----:B------:R-:W-:Y:S01]  /*1c00*/  LEA.HI.X.SX32 R91, R107, R3, 0x1, P1 ;  /* 0x000000036b5b7211 */ /* 0x000fe200008f0eff */
[----:B------:R-:W5:Y:S01]  /*1c10*/  LDG.E.U16 R110, desc[UR8][R100.64] ;  /* 0x00000008646e7981 */ /* 0x000f62000c1e1500 */
[----:B-1----:R-:W-:Y:S01]  /*1c20*/  LEA R102, P1, R47, R8, 0x1 ;  /* 0x000000082f667211 */ /* 0x002fe200078208ff */
        /* <DEDUP_REMOVED lines=10> */
[CC--:B---3--:R-:W-:Y:S01]  /*1cd0*/  LEA R96, P1, R107.reuse, R8.reuse, 0x1 ;  /* 0x000000086b607211 */ /* 0x0c8fe200078208ff */
[----:B------:R2:W5:Y:S01]  /*1ce0*/  LDG.E.U16 R113, desc[UR8][R98.64] ;  /* 0x0000000862717981 */ /* 0x000562000c1e1500 */
[C---:B------:R-:W-:Y:S02]  /*1cf0*/  LEA R47, R10.reuse, R107, 0x1 ;  /* 0x0000006b0a2f7211 */ /* 0x040fe400078e08ff */
[----:B------:R-:W-:Y:S01]  /*1d00*/  LEA.HI.X.SX32 R97, R107, R3, 0x1, P1 ;  /* 0x000000036b617211 */ /* 0x000fe200008f0eff */
[----:B------:R-:W5:Y:S01]  /*1d10*/  LDG.E.U16 R114, desc[UR8][R104.64] ;  /* 0x0000000868727981 */ /* 0x000f62000c1e1500 */
[----:B0-----:R-:W-:Y:S01]  /*1d20*/  LEA R90, P1, R47, R8, 0x1 ;  /* 0x000000082f5a7211 */ /* 0x001fe200078208ff */
[----:B------:R-:W-:-:S02]  /*1d30*/  IMAD R101, R10, 0x2, R47 ;  /* 0x000000020a657824 */ /* 0x000fc400078e022f */
[----:B------:R0:W5:Y:S01]  /*1d40*/  LDG.E.U16 R115, desc[UR8][R96.64] ;  /* 0x0000000860737981 */ /* 0x000162000c1e1500 */
[----:B------:R-:W-:Y:S01]  /*1d50*/  LEA.HI.X.SX32 R91, R47, R3, 0x1, P1 ;  /* 0x000000032f5b7211 */ /* 0x000fe200008f0eff */
[----:B------:R-:W-:Y:S01]  /*1d60*/  IMAD R47, R10, 0x2, R101 ;  /* 0x000000020a2f7824 */ /* 0x000fe200078e0265 */
[----:B------:R-:W-:-:S03]  /*1d70*/  LEA R100, P1, R101, R8, 0x1 ;  /* 0x0000000865647211 */ /* 0x000fc600078208ff */
[C---:B------:R-:W-:Y:S01]  /*1d80*/  IMAD R107, R10.reuse, 0x2, R47 ;  /* 0x000000020a6b7824 */ /* 0x040fe200078e022f */
[-C--:B-1----:R-:W-:Y:S01]  /*1d90*/  LEA R102, P2, R47, R8.reuse, 0x1 ;  /* 0x000000082f667211 */ /* 0x082fe200078408ff */
[----:B------:R1:W5:Y:S01]  /*1da0*/  LDG.E.U16 R116, desc[UR8][R90.64] ;  /* 0x000000085a747981 */ /* 0x000362000c1e1500 */
[-C--:B------:R-:W-:Y:S02]  /*1db0*/  LEA.HI.X.SX32 R101, R101, R3.reuse, 0x1, P1 ;  /* 0x0000000365657211 */ /* 0x080fe400008f0eff */
[----:B------:R-:W-:Y:S02]  /*1dc0*/  LEA.HI.X.SX32 R103, R47, R3, 0x1, P2 ;  /* 0x000000032f677211 */ /* 0x000fe400010f0eff */
[CC--:B--2---:R-:W-:Y:S01]  /*1dd0*/  LEA R98, P1, R107.reuse, R8.reuse, 0x1 ;  /* 0x000000086b627211 */ /* 0x0c4fe200078208ff */
        /* <DEDUP_REMOVED lines=9> */
[----:B-1----:R-:W-:-:S03]  /*1e70*/  LEA R90, P1, R105, R8, 0x1 ;  /* 0x00000008695a7211 */ /* 0x002fc600078208ff */
[C---:B------:R-:W-:Y:S01]  /*1e80*/  IMAD R107, R10.reuse, 0x2, R47 ;  /* 0x000000020a6b7824 */ /* 0x040fe200078e022f */
[-C--:B------:R-:W-:Y:S01]  /*1e90*/  LEA R104, P2, R47, R8.reuse, 0x1 ;  /* 0x000000082f687211 */ /* 0x080fe200078408ff */
[----:B------:R1:W5:Y:S01]  /*1ea0*/  LDG.E.U16 R123, desc[UR8][R96.64] ;  /* 0x00000008607b7981 */ /* 0x000362000c1e1500 */
[-C--:B------:R-:W-:Y:S02]  /*1eb0*/  LEA.HI.X.SX32 R91, R105, R3.reuse, 0x1, P1 ;  /* 0x00000003695b7211 */ /* 0x080fe400008f0eff */
[----:B------:R-:W-:Y:S02]  /*1ec0*/  LEA.HI.X.SX32 R105, R47, R3, 0x1, P2 ;  /* 0x000000032f697211 */ /* 0x000fe400010f0eff */
[CC--:B--2---:R-:W-:Y:S01]  /*1ed0*/  LEA R100, P1, R107.reuse, R8.reuse, 0x1 ;  /* 0x000000086b647211 */ /* 0x0c4fe200078208ff */
[----:B------:R-:W5:Y:S01]  /*1ee0*/  LDG.E.U16 R124, desc[UR8][R90.64] ;  /* 0x000000085a7c7981 */ /* 0x000f62000c1e1500 */
[C---:B------:R-:W-:Y:S02]  /*1ef0*/  LEA R47, R10.reuse, R107, 0x1 ;  /* 0x0000006b0a2f7211 */ /* 0x040fe400078e08ff */
[----:B------:R-:W-:Y:S01]  /*1f00*/  LEA.HI.X.SX32 R101, R107, R3, 0x1, P1 ;  /* 0x000000036b657211 */ /* 0x000fe200008f0eff */
[----:B------:R2:W5:Y:S01]  /*1f10*/  LDG.E.U16 R125, desc[UR8][R104.64] ;  /* 0x00000008687d7981 */ /* 0x000562000c1e1500 */
[----:B0-----:R-:W-:Y:S01]  /*1f20*/  LEA R98, P1, R47, R8, 0x1 ;  /* 0x000000082f627211 */ /* 0x001fe200078208ff */
[----:B------:R-:W-:-:S02]  /*1f30*/  IMAD R103, R10, 0x2, R47 ;  /* 0x000000020a677824 */ /* 0x000fc400078e022f */
[----:B------:R-:W5:Y:S01]  /*1f40*/  LDG.E.U16 R126, desc[UR8][R100.64] ;  /* 0x00000008647e7981 */ /* 0x000f62000c1e1500 */
        /* <DEDUP_REMOVED lines=13> */
[----:B--2---:R-:W-:Y:S01]  /*2020*/  LEA R104, P1, R47, R8, 0x1 ;  /* 0x000000082f687211 */ /* 0x004fe200078208ff */
[----:B------:R-:W-:-:S02]  /*2030*/  IMAD R91, R10, 0x2, R47 ;  /* 0x000000020a5b7824 */ /* 0x000fc400078e022f */
[----:B------:R-:W5:Y:S01]  /*2040*/  LDG.E.U16 R130, desc[UR8][R106.64] ;  /* 0x000000086a827981 */ /* 0x000f62000c1e1500 */
[----:B------:R-:W-:Y:S01]  /*2050*/  LEA.HI.X.SX32 R105, R47, R3, 0x1, P1 ;  /* 0x000000032f697211 */ /* 0x000fe200008f0eff */
[----:B------:R-:W-:Y:S01]  /*2060*/  IMAD R47, R10, 0x2, R91 ;  /* 0x000000020a2f7824 */ /* 0x000fe200078e025b */
[----:B------:R-:W-:-:S03]  /*2070*/  LEA R120, P1, R91, R8, 0x1 ;  /* 0x000000085b787211 */ /* 0x000fc600078208ff */
[C---:B0-----:R-:W-:Y:S01]  /*2080*/  IMAD R99, R10.reuse, 0x2, R47 ;  /* 0x000000020a637824 */ /* 0x041fe200078e022f */
        /* <DEDUP_REMOVED lines=9> */
[----:B------:R-:W-:Y:S01]  /*2120*/  LEA R98, P1, R47, R8, 0x1 ;  /* 0x000000082f627211 */ /* 0x000fe200078208ff */
[----:B-1----:R-:W-:-:S02]  /*2130*/  IMAD R97, R10, 0x2, R47 ;  /* 0x000000020a617824 */ /* 0x002fc400078e022f */
[----:B------:R1:W5:Y:S01]  /*2140*/  LDG.E.U16 R133, desc[UR8][R100.64] ;  /* 0x0000000864857981 */ /* 0x000362000c1e1500 */
[----:B------:R-:W-:Y:S01]  /*2150*/  LEA.HI.X.SX32 R99, R47, R3, 0x1, P1 ;  /* 0x000000032f637211 */ /* 0x000fe200008f0eff */
[----:B------:R-:W-:Y:S01]  /*2160*/  IMAD R47, R10, 0x2, R97 ;  /* 0x000000020a2f7824 */ /* 0x000fe200078e0261 */
[----:B---3--:R-:W-:-:S03]  /*2170*/  LEA R102, P1, R97, R8, 0x1 ;  /* 0x0000000861667211 */ /* 0x008fc600078208ff */
[C---:B0-----:R-:W-:Y:S01]  /*2180*/  IMAD R105, R10.reuse, 0x2, R47 ;  /* 0x000000020a697824 */ /* 0x041fe200078e022f */
        /* <DEDUP_REMOVED lines=10> */
[----:B-1----:R-:W-:-:S02]  /*2230*/  IMAD R101, R10, 0x2, R47 ;  /* 0x000000020a657824 */ /* 0x002fc400078e022f */
[----:B------:R-:W5:Y:S01]  /*2240*/  LDG.E.U16 R141, desc[UR8][R104.64] ;  /* 0x00000008688d7981 */ /* 0x000f62000c1e1500 */
[----:B------:R-:W-:Y:S01]  /*2250*/  LEA.HI.X.SX32 R91, R47, R3, 0x1, P1 ;  /* 0x000000032f5b7211 */ /* 0x000fe200008f0eff */
[----:B------:R-:W-:Y:S01]  /*2260*/  IMAD R47, R10, 0x2, R101 ;  /* 0x000000020a2f7824 */ /* 0x000fe200078e0265 */
[----:B------:R-:W-:-:S03]  /*2270*/  LEA R106, P1, R101, R8, 0x1 ;  /* 0x00000008656a7211 */ /* 0x000fc600078208ff */
[C---:B------:R-:W-:Y:S01]  /*2280*/  IMAD R121, R10.reuse, 0x2, R47 ;  /* 0x000000020a797824 */ /* 0x040fe200078e022f */
[-C--:B0-----:R-:W-:Y:S01]  /*2290*/  LEA R98, P2, R47, R8.reuse, 0x1 ;  /* 0x000000082f627211 */ /* 0x081fe200078408ff */
[----:B------:R0:W5:Y:S01]  /*22a0*/  LDG.E.U16 R142, desc[UR8][R90.64] ;  /* 0x000000085a8e7981 */ /* 0x000162000c1e1500 */
[-C--:B------:R-:W-:Y:S02]  /*22b0*/  LEA.HI.X.SX32 R107, R101, R3.reuse, 0x1, P1 ;  /* 0x00000003656b7211 */ /* 0x080fe400008f0eff */
[----:B------:R-:W-:Y:S02]  /*22c0*/  LEA.HI.X.SX32 R99, R47, R3, 0x1, P2 ;  /* 0x000000032f637211 */ /* 0x000fe400010f0eff */
[CC--:B---3--:R-:W-:Y:S01]  /*22d0*/  LEA R102, P1, R121.reuse, R8.reuse, 0x1 ;  /* 0x0000000879667211 */ /* 0x0c8fe200078208ff */
[----:B------:R1:W5:Y:S01]  /*22e0*/  LDG.E.U16 R106, desc[UR8][R106.64] ;  /* 0x000000086a6a7981 */ /* 0x000362000c1e1500 */
[C---:B------:R-:W-:Y:S02]  /*22f0*/  LEA R47, R10.reuse, R121, 0x1 ;  /* 0x000000790a2f7211 */ /* 0x040fe400078e08ff */
[----:B------:R-:W-:Y:S01]  /*2300*/  LEA.HI.X.SX32 R103, R121, R3, 0x1, P1 ;  /* 0x0000000379677211 */ /* 0x000fe200008f0eff */
[----:B------:R2:W5:Y:S01]  /*2310*/  LDG.E.U16 R143, desc[UR8][R98.64] ;  /* 0x00000008628f7981 */ /* 0x000562000c1e1500 */
[----:B------:R-:W-:Y:S01]  /*2320*/  LEA R100, P1, R47, R8, 0x1 ;  /* 0x000000082f647211 */ /* 0x000fe200078208ff */
[----:B----4-:R-:W-:-:S02]  /*2330*/  IMAD R97, R10, 0x2, R47 ;  /* 0x000000020a617824 */ /* 0x010fc400078e022f */
[----:B------:R-:W5:Y:S01]  /*2340*/  LDG.E.U16 R144, desc[UR8][R102.64] ;  /* 0x0000000866907981 */ /* 0x000f62000c1e1500 */
[----:B------:R-:W-:Y:S01]  /*2350*/  LEA.HI.X.SX32 R101, R47, R3, 0x1, P1 ;  /* 0x000000032f657211 */ /* 0x000fe200008f0eff */
[----:B------:R-:W-:-:S04]  /*2360*/  IMAD R47, R10, 0x2, R97 ;  /* 0x000000020a2f7824 */ /* 0x000fc800078e0261 */
[C---:B------:R-:W-:Y:S01]  /*2370*/  IMAD R121, R10.reuse, 0x2, R47 ;  /* 0x000000020a797824 */ /* 0x040fe200078e022f */
[-C--:B0-----:R-:W-:Y:S01]  /*2380*/  LEA R90, P2, R47, R8.reuse, 0x1 ;  /* 0x000000082f5a7211 */ /* 0x081fe200078408ff */
[----:B------:R0:W5:Y:S01]  /*2390*/  LDG.E.U16 R145, desc[UR8][R100.64] ;  /* 0x0000000864917981 */ /* 0x000162000c1e1500 */
[-C--:B------:R-:W-:Y:S02]  /*23a0*/  LEA R104, P1, R97, R8.reuse, 0x1 ;  /* 0x0000000861687211 */ /* 0x080fe400078208ff */
[----:B------:R-:W-:Y:S02]  /*23b0*/  LEA.HI.X.SX32 R91, R47, R3, 0x1, P2 ;  /* 0x000000032f5b7211 */ /* 0x000fe400010f0eff */
[C---:B------:R-:W-:Y:S02]  /*23c0*/  LEA R47, R10.reuse, R121, 0x1 ;  /* 0x000000790a2f7211 */ /* 0x040fe400078e08ff */
[-C--:B------:R-:W-:Y:S02]  /*23d0*/  LEA.HI.X.SX32 R105, R97, R3.reuse, 0x1, P1 ;  /* 0x0000000361697211 */ /* 0x080fe400008f0eff */
[CC--:B------:R-:W-:Y:S01]  /*23e0*/  LEA R96, P1, R121.reuse, R8.reuse, 0x1 ;  /* 0x0000000879607211 */ /* 0x0c0fe200078208ff */
[C---:B-1----:R-:W-:Y:S01]  /*23f0*/  IMAD R107, R10.reuse, 0x2, R47 ;  /* 0x000000020a6b7824 */ /* 0x042fe200078e022f */
[----:B------:R-:W-:Y:S01]  /*2400*/  SHF.R.U32.HI R135, RZ, 0x5, R150 ;  /* 0x00000005ff877819 */ /* 0x000fe20000011696 */
[----:B------:R-:W5:Y:S01]  /*2410*/  LDG.E.U16 R104, desc[UR8][R104.64] ;  /* 0x0000000868687981 */ /* 0x000f62000c1e1500 */
[-C--:B------:R-:W-:Y:S01]  /*2420*/  LEA.HI.X.SX32 R97, R121, R3.reuse, 0x1, P1 ;  /* 0x0000000379617211 */ /* 0x080fe200008f0eff */
[----:B------:R-:W-:Y:S01]  /*2430*/  IMAD R10, R10, 0x2, R107 ;  /* 0x000000020a0a7824 */ /* 0x000fe200078e026b */
[CC--:B--2---:R-:W-:Y:S01]  /*2440*/  LEA R98, P1, R47.reuse, R8.reuse, 0x1 ;  /* 0x000000082f627211 */ /* 0x0c4fe200078208ff */
[----:B------:R1:W5:Y:S03]  /*2450*/  LDG.E.U16 R121, desc[UR8][R90.64] ;  /* 0x000000085a797981 */ /* 0x000366000c1e1500 */
[----:B------:R-:W-:Y:S01]  /*2460*/  LEA.HI.X.SX32 R99, R47, R3, 0x1, P1 ;  /* 0x000000032f637211 */ /* 0x000fe200008f0eff */
[----:B------:R-:W5:Y:S01]  /*2470*/  LDG.E.U16 R96, desc[UR8][R96.64] ;  /* 0x0000000860607981 */ /* 0x000f62000c1e1500 */
[----:B0-----:R-:W-:-:S02]  /*2480*/  LEA R100, P1, R10, R8, 0x1 ;  /* 0x000000080a647211 */ /* 0x001fc400078208ff */
[C---:B------:R-:W-:Y:S01]  /*2490*/  LEA R102, P2, R107.reuse, R8, 0x1 ;  /* 0x000000086b667211 */ /* 0x040fe200078408ff */
[----:B------:R0:W5:Y:S01]  /*24a0*/  LDG.E.U16 R98, desc[UR8][R98.64] ;  /* 0x0000000862627981 */ /* 0x000162000c1e1500 */
[-C--:B------:R-:W-:Y:S01]  /*24b0*/  LEA.HI.X.SX32 R101, R10, R3.reuse, 0x1, P1 ;  /* 0x000000030a657211 */ /* 0x080fe200008f0eff */
[----:B-1----:R-:W1:Y:S01]  /*24c0*/  LDC.64 R90, c[0x0][0x3c0] ;  /* 0x0000f000ff5a7b82 */ /* 0x002e620000000a00 */
[----:B------:R-:W-:-:S07]  /*24d0*/  LEA.HI.X.SX32 R103, R107, R3, 0x1, P2 ;  /* 0x000000036b677211 */ /* 0x000fce00010f0eff */
[----:B------:R-:W2:Y:S01]  /*24e0*/  LDC R10, c[0x0][0x3c8] ;  /* 0x0000f200ff0a7b82 */ /* 0x000ea20000000800 */
[----:B------:R-:W-:Y:S02]  /*24f0*/  LOP3.LUT R3, R150, 0xff, RZ, 0xc0, !PT ;  /* 0x000000ff96037812 */ /* 0x000fe400078ec0ff */
[----:B------:R-:W-:Y:S01]  /*2500*/  R2UR UR5, R119 ;  /* 0x00000000770572ca */ /* 0x000fe200000e0000 */
[C---:B------:R-:W-:Y:S01]  /*2510*/  IMAD.SHL.U32 R47, R135.reuse, 0x200000, RZ ;  /* 0x00200000872f7824 */ /* 0x040fe200078e00ff */
[----:B------:R-:W-:Y:S01]  /*2520*/  LOP3.LUT R8, R135, 0x4, RZ, 0xc0, !PT ;  /* 0x0000000487087812 */ /* 0x000fe200078ec0ff */
[----:B------:R3:W5:Y:S03]  /*2530*/  LDG.E.U16 R100, desc[UR8][R100.64] ;  /* 0x0000000864647981 */ /* 0x000766000c1e1500 */
[----:B------:R-:W-:Y:S01]  /*2540*/  R2UR UR10, R8 ;  /* 0x00000000080a72ca */ /* 0x000fe200000e0000 */
[----:B------:R4:W5:Y:S01]  /*2550*/  LDG.E.U16 R102, desc[UR8][R102.64] ;  /* 0x0000000866667981 */ /* 0x000962000c1e1500 */
[----:B0-----:R-:W-:Y:S01]  /*2560*/  SHF.R.S32.HI R99, RZ, 0x7, R150 ;  /* 0x00000007ff637819 */ /* 0x001fe20000011496 */
[----:B-1----:R-:W-:-:S03]  /*2570*/  IMAD R90, R134, R90, RZ ;  /* 0x0000005a865a7224 */ /* 0x002fc600078e02ff */
[----:B------:R-:W-:Y:S01]  /*2580*/  SGXT R99, R99, 0x1 ;  /* 0x000000016363781a */ /* 0x000fe20000000200 */
[----:B--2---:R-:W-:Y:S01]  /*2590*/  IMAD R8, R3, R10, RZ ;  /* 0x0000000a03087224 */ /* 0x004fe200078e02ff */
[----:B------:R-:W-:Y:S01]  /*25a0*/  LOP3.LUT R3, R150, 0x3f, RZ, 0xc0, !PT ;  /* 0x0000003f96037812 */ /* 0x000fe200078ec0ff */
[----:B------:R-:W-:-:S03]  /*25b0*/  IMAD.SHL.U32 R97, R90, 0x2, RZ ;  /* 0x000000025a617824 */ /* 0x000fc600078e00ff */
[----:B------:R-:W-:Y:S01]  /*25c0*/  SHF.L.U32 R10, R8, 0x1, RZ ;  /* 0x00000001080a7819 */ /* 0x000fe200000006ff */
[----:B------:R-:W-:-:S03]  /*25d0*/  IMAD.SHL.U32 R134, R3, 0x2, RZ ;  /* 0x0000000203867824 */ /* 0x000fc600078e00ff */
[----:B------:R-:W-:Y:S02]  /*25e0*/  IADD3 R136, P2, P3, R10, R136, R97 ;  /* 0x000000880a887210 */ /* 0x000fe40007b5e061 */
[----:B------:R-:W-:Y:S02]  /*25f0*/  LOP3.LUT R97, R134, 0x90, R99, 0x78, !PT ;  /* 0x0000009086617812 */ /* 0x000fe400078e7863 */
[----:B------:R-:W0:Y:S01]  /*2600*/  S2R R99, SR_CgaCtaId ;  /* 0x0000000000637919 */ /* 0x000e220000008800 */
[----:B------:R-:W-:-:S05]  /*2610*/  LOP3.LUT R47, R47, 0x600000, RZ, 0xc0, !PT ;  /* 0x006000002f2f7812 */ /* 0x000fca00078ec0ff */
[----:B---3--:R-:W-:Y:S01]  /*2620*/  VIADD R101, R47, UR5 ;  /* 0x000000052f657c36 */ /* 0x008fe20008000000 */
[----:B------:R-:W-:Y:S01]  /*2630*/  SHF.L.U32 R10, R150, 0x9, RZ ;  /* 0x00000009960a7819 */ /* 0x000fe200000006ff */
[----:B------:R-:W-:-:S03]  /*2640*/  IMAD.HI R8, R8, 0x2, RZ ;  /* 0x0000000208087827 */ /* 0x000fc600078e02ff */
[----:B------:R-:W-:Y:S01]  /*2650*/  R2UR UR7, R101 ;  /* 0x00000000650772ca */ /* 0x000fe200000e0000 */
[----:B------:R-:W-:Y:S01]  /*2660*/  IMAD.HI R90, R90, 0x2, RZ ;  /* 0x000000025a5a7827 */ /* 0x000fe200078e02ff */
[----:B------:R-:W-:Y:S01]  /*2670*/  LOP3.LUT R10, R97, 0x8000, R10, 0xf8, !PT ;  /* 0x00008000610a7812 */ /* 0x000fe200078ef80a */
[----:B----4-:R-:W-:-:S12]  /*2680*/  @P0 BRA `(.L_x_5) ;  /* 0x0000000000180947 */ /* 0x010fd80003800000 */
[----:B------:R-:W-:Y:S01]  /*2690*/  ELECT P1, URZ, PT ;  /* 0x0000000000ff782f */ /* 0x000fe20003820000 */
[----:B------:R-:W-:Y:S01]  /*26a0*/  IMAD.MOV.U32 R97, RZ, RZ, 0x1 ;  /* 0x00000001ff617424 */ /* 0x000fe200078e00ff */
[----:B------:R-:W-:Y:S11]  /*26b0*/  UVIRTCOUNT.DEALLOC.SMPOOL 0x80 ;  /* 0x000000800000784c */ /* 0x000ff60000000000 */
[----:B------:R-:W-:-:S04]  /*26c0*/  @P1 MOV R146, 0x40 ;  /* 0x0000004000921802 */ /* 0x000fc80000000f00 */
[----:B0-----:R-:W-:-:S05]  /*26d0*/  @P1 LEA R146, R99, R146, 0x18 ;  /* 0x0000009263921211 */ /* 0x001fca00078ec0ff */
[----:B------:R1:W-:Y:S02]  /*26e0*/  @P1 STS.U8 [R146], R97 ;  /* 0x0000006192001388 */ /* 0x0003e40000000000 */
.L_x_5:
[----:B-----5:R2:W-:Y:S01]  /*26f0*/  STS.U16 [R10+UR4+0x2c00], R49 ;  /* 0x002c00310a007988 */ /* 0x0205e20008000404 */
[----:B------:R-:W3:Y:S01]  /*2700*/  LDC R209, c[0x0][0x3c4] ;  /* 0x0000f100ffd17b82 */ /* 0x000ee20000000800 */
[----:B-1----:R-:W-:Y:S01]  /*2710*/  IMAD.U32 R146, RZ, RZ, UR4 ;  /* 0x00000004ff927e24 */ /* 0x002fe2000f8e00ff */
[----:B------:R-:W-:Y:S01]  /*2720*/  IADD3.X R137, PT, PT, R8, R137, R90, P2, P3 ;  /* 0x0000008908897210 */ /* 0x000fe200017e645a */
[----:B------:R1:W-:Y:S01]  /*2730*/  STS.U16 [R10+UR4], R0 ;  /* 0x000000000a007988 */ /* 0x0003e20008000404 */
[----:B------:R-:W-:Y:S01]  /*2740*/  ULEA UR7, UR10, UR7, 0x5 ;  /* 0x000000070a077291 */ /* 0x000fe2000f8e28ff */
[----:B------:R-:W-:Y:S01]  /*2750*/  LOP3.LUT P1, RZ, R150, 0xff, RZ, 0xc0, !PT ;  /* 0x000000ff96ff7812 */ /* 0x000fe2000782c0ff */
[----:B------:R-:W-:Y:S01]  /*2760*/  UMOV UR12, 0x1 ;  /* 0x00000001000c7882 */ /* 0x000fe20000000000 */
[----:B------:R-:W-:Y:S01]  /*2770*/  STS.U16 [R10+UR4+0x400], R6 ;  /* 0x000400060a007988 */ /* 0x000fe20008000404 */
[----:B------:R-:W4:Y:S01]  /*2780*/  LDC R245, c[0x0][0x3c4] ;  /* 0x0000f100fff57b82 */ /* 0x000f220000000800 */
[----:B--2---:R-:W-:-:S02]  /*2790*/  LOP3.LUT R49, R10, 0x20, RZ, 0x3c, !PT ;  /* 0x000000200a317812 */ /* 0x004fc400078e3cff */
[----:B------:R-:W-:Y:S01]  /*27a0*/  STS.U16 [R10+UR4+0x800], R12 ;  /* 0x0008000c0a007988 */ /* 0x000fe20008000404 */
[----:B-1----:R-:W-:-:S03]  /*27b0*/  LOP3.LUT R0, R10, 0x40, RZ, 0x3c, !PT ;  /* 0x000000400a007812 */ /* 0x002fc600078e3cff */
[----:B------:R-:W-:Y:S01]  /*27c0*/  STS.U16 [R10+UR4+0xc00], R16 ;  /* 0x000c00100a007988 */ /* 0x000fe20008000404 */
[----:B------:R-:W1:Y:S02]  /*27d0*/  LDC R239, c[0x0][0x3c4] ;  /* 0x0000f100ffef7b82 */ /* 0x000e640000000800 */
[----:B------:R-:W-:Y:S01]  /*27e0*/  VOTEU.ALL UP0, P1 ;  /* 0x0000000000ff7886 */ /* 0x000fe20000800000 */
[----:B------:R-:W-:Y:S01]  /*27f0*/  STS.U16 [R10+UR4+0x1000], R20 ;  /* 0x001000140a007988 */ /* 0x000fe20008000404 */
[----:B------:R-:W-:-:S03]  /*2800*/  VOTEU.ALL UP1, P1 ;  /* 0x0000000000ff7886 */ /* 0x000fc60000820000 */
[----:B------:R-:W-:Y:S01]  /*2810*/  STS.U16 [R10+UR4+0x1400], R24 ;  /* 0x001400180a007988 */ /* 0x000fe20008000404 */
[----:B------:R-:W2:Y:S01]  /*2820*/  LDC R233, c[0x0][0x3c4] ;  /* 0x0000f100ffe97b82 */ /* 0x000ea20000000800 */
[----:B------:R-:W-:-:S04]  /*2830*/  @!UP0 UIADD3 UR14, UPT, UPT, -UR12, 0x100000, URZ ;  /* 0x001000000c0e8890 */ /* 0x000fc8000fffe1ff */
[----:B------:R-:W-:Y:S02]  /*2840*/  @!UP0 USHF.L.U32 UR15, UR14, 0xb, URZ ;  /* 0x0000000b0e0f8899 */ /* 0x000fe400080006ff */
[----:B------:R-:W-:Y:S01]  /*2850*/  @!UP0 USHF.L.U32 UR14, UR14, 0x1, URZ ;  /* 0x000000010e0e8899 */ /* 0x000fe200080006ff */
[----:B------:R-:W-:Y:S04]  /*2860*/  STS.U16 [R10+UR4+0x1800], R28 ;  /* 0x0018001c0a007988 */ /* 0x000fe80008000404 */
[----:B------:R-:W-:Y:S01]  /*2870*/  STS.U16 [R10+UR4+0x1c00], R32 ;  /* 0x001c00200a007988 */ /* 0x000fe20008000404 */
[----:B------:R-:W0:Y:S03]  /*2880*/  LDC R227, c[0x0][0x3c4] ;  /* 0x0000f100ffe37b82 */ /* 0x000e260000000800 */
[----:B------:R-:W-:Y:S04]  /*2890*/  STS.U16 [R10+UR4+0x2000], R36 ;  /* 0x002000240a007988 */ /* 0x000fe80008000404 */
[----:B------:R-:W-:Y:S01]  /*28a0*/  STS.U16 [R10+UR4+0x2400], R40 ;  /* 0x002400280a007988 */ /* 0x000fe20008000404 */
[----:B------:R-:W0:Y:S03]  /*28b0*/  LDC R223, c[0x0][0x3c4] ;  /* 0x0000f100ffdf7b82 */ /* 0x000e260000000800 */
[----:B------:R-:W-:Y:S04]  /*28c0*/  STS.U16 [R10+UR4+0x2800], R44 ;  /* 0x0028002c0a007988 */ /* 0x000fe80008000404 */
[----:B------:R-:W-:Y:S01]  /*28d0*/  STS.U16 [R10+UR4+0x3000], R53 ;  /* 0x003000350a007988 */ /* 0x000fe20008000404 */
[----:B------:R-:W0:Y:S03]  /*28e0*/  LDC R219, c[0x0][0x3c4] ;  /* 0x0000f100ffdb7b82 */ /* 0x000e260000000800 */
[----:B------:R0:W-:Y:S04]  /*28f0*/  STS.U16 [R10+UR4+0x3400], R57 ;  /* 0x003400390a007988 */ /* 0x0001e80008000404 */
[----:B------:R-:W-:Y:S01]  /*2900*/  STS.U16 [R10+UR4+0x3800], R61 ;  /* 0x0038003d0a007988 */ /* 0x000fe20008000404 */
[----:B------:R-:W0:Y:S03]  /*2910*/  LDC R217, c[0x0][0x3c4] ;  /* 0x0000f100ffd97b82 */ /* 0x000e260000000800 */
[----:B------:R-:W-:Y:S04]  /*2920*/  STS.U16 [R10+UR4+0x3c00], R65 ;  /* 0x003c00410a007988 */ /* 0x000fe80008000404 */
        /* <DEDUP_REMOVED lines=15> */
[----:B------:R-:W-:Y:S01]  /*2a20*/  STS.U16 [R10+UR4+0x7c00], R96 ;  /* 0x007c00600a007988 */ /* 0x000fe20008000404 */
[----:B0-----:R-:W-:Y:S01]  /*2a30*/  PRMT R57, RZ, 0x7610, R57 ;  /* 0x00007610ff397816 */ /* 0x001fe20000000039 */
[----:B------:R-:W0:Y:S02]  /*2a40*/  LDC R215, c[0x0][0x3c4] ;  /* 0x0000f100ffd77b82 */ /* 0x000e240000000800 */
[----:B------:R-:W-:Y:S04]  /*2a50*/  STS.U16 [R49+UR4+0x100], R2 ;  /* 0x0001000231007988 */ /* 0x000fe80008000404 */
[----:B------:R1:W-:Y:S01]  /*2a60*/  STS.U16 [R49+UR4+0x500], R7 ;  /* 0x0005000731007988 */ /* 0x0003e20008000404 */
[----:B------:R-:W-:Y:S01]  /*2a70*/  PRMT R53, RZ, 0x7610, R53 ;  /* 0x00007610ff357816 */ /* 0x000fe20000000035 */
[----:B------:R-:W0:Y:S02]  /*2a80*/  LDC R211, c[0x0][0x3c4] ;  /* 0x0000f100ffd37b82 */ /* 0x000e240000000800 */
[----:B------:R-:W-:Y:S04]  /*2a90*/  STS.U16 [R49+UR4+0x900], R13 ;  /* 0x0009000d31007988 */ /* 0x000fe80008000404 */
[----:B------:R-:W-:Y:S01]  /*2aa0*/  STS.U16 [R49+UR4+0xd00], R17 ;  /* 0x000d001131007988 */ /* 0x000fe20008000404 */
[----:B-1----:R-:W-:Y:S01]  /*2ab0*/  LOP3.LUT R7, R10, 0x60, RZ, 0x3c, !PT ;  /* 0x000000600a077812 */ /* 0x002fe200078e3cff */
[----:B------:R-:W1:Y:S02]  /*2ac0*/  LDC R213, c[0x0][0x3c4] ;  /* 0x0000f100ffd57b82 */ /* 0x000e640000000800 */
[----:B------:R-:W-:Y:S04]  /*2ad0*/  STS.U16 [R49+UR4+0x1100], R21 ;  /* 0x0011001531007988 */ /* 0x000fe80008000404 */
[----:B------:R-:W-:Y:S04]  /*2ae0*/  STS.U16 [R49+UR4+0x1500], R25 ;  /* 0x0015001931007988 */ /* 0x000fe80008000404 */
[----:B------:R-:W-:Y:S01]  /*2af0*/  STL.64 [R1+0x278], R134 ;  /* 0x0002788601007387 */ /* 0x000fe20000100a00 */
[----:B------:R-:W-:Y:S01]  /*2b00*/  PRMT R44, RZ, 0x7610, R44 ;  /* 0x00007610ff2c7816 */ /* 0x000fe2000000002c */
[----:B------:R-:W0:Y:S02]  /*2b10*/  LDC R251, c[0x0][0x3c4] ;  /* 0x0000f100fffb7b82 */ /* 0x000e240000000800 */
[----:B------:R-:W-:Y:S04]  /*2b20*/  STS.U16 [R49+UR4+0x1900], R29 ;  /* 0x0019001d31007988 */ /* 0x000fe80008000404 */
[----:B------:R-:W-:Y:S01]  /*2b30*/  STS.U16 [R49+UR4+0x1d00], R33 ;  /* 0x001d002131007988 */ /* 0x000fe20008000404 */
[----:B------:R-:W-:Y:S01]  /*2b40*/  PRMT R40, RZ, 0x7610, R40 ;  /* 0x00007610ff287816 */ /* 0x000fe20000000028 */
[----:B------:R-:W0:Y:S02]  /*2b50*/  LDC R193, c[0x0][0x3c4] ;  /* 0x0000f100ffc17b82 */ /* 0x000e240000000800 */
[----:B------:R-:W-:Y:S04]  /*2b60*/  STS.U16 [R49+UR4+0x2100], R37 ;  /* 0x0021002531007988 */ /* 0x000fe80008000404 */
[----:B------:R-:W-:Y:S02]  /*2b70*/  STS.U16 [R49+UR4+0x2500], R41 ;  /* 0x0025002931007988 */ /* 0x000fe40008000404 */
[----:B------:R-:W0:Y:S02]  /*2b80*/  LDC R235, c[0x0][0x3c4] ;  /* 0x0000f100ffeb7b82 */ /* 0x000e240000000800 */
[----:B------:R-:W-:Y:S04]  /*2b90*/  STS.U16 [R49+UR4+0x2900], R45 ;  /* 0x0029002d31007988 */ /* 0x000fe80008000404 */
[----:B------:R-:W-:Y:S02]  /*2ba0*/  STS.U16 [R49+UR4+0x2d00], R50 ;  /* 0x002d003231007988 */ /* 0x000fe40008000404 */
[----:B------:R-:W0:Y:S02]  /*2bb0*/  LDC R249, c[0x0][0x3c4] ;  /* 0x0000f100fff97b82 */ /* 0x000e240000000800 */
[----:B------:R-:W-:Y:S04]  /*2bc0*/  STS.U16 [R49+UR4+0x3100], R54 ;  /* 0x0031003631007988 */ /* 0x000fe80008000404 */
[----:B------:R-:W-:Y:S01]  /*2bd0*/  STS.U16 [R49+UR4+0x3500], R58 ;  /* 0x0035003a31007988 */ /* 0x000fe20008000404 */
[----:B----4-:R-:W-:Y:S01]  /*2be0*/  IMAD R245, R245, 0xa, RZ ;  /* 0x0000000af5f57824 */ /* 0x010fe200078e02ff */
[----:B------:R-:W4:Y:S02]  /*2bf0*/  LDC R185, c[0x0][0x3c4] ;  /* 0x0000f100ffb97b82 */ /* 0x000f240000000800 */
[----:B------:R-:W-:Y:S04]  /*2c00*/  STS.U16 [R49+UR4+0x3900], R62 ;  /* 0x0039003e31007988 */ /* 0x000fe80008000404 */
[----:B------:R-:W-:Y:S01]  /*2c10*/  STS.U16 [R49+UR4+0x3d00], R66 ;  /* 0x003d004231007988 */ /* 0x000fe20008000404 */
[----:B------:R-:W-:Y:S01]  /*2c20*/  IMAD R239, R239, 0xc, RZ ;  /* 0x0000000cefef7824 */ /* 0x000fe200078e02ff */
[----:B------:R-:W-:Y:S01]  /*2c30*/  PRMT R36, RZ, 0x7610, R36 ;  /* 0x00007610ff247816 */ /* 0x000fe20000000024 */
[----:B--2---:R-:W-:Y:S01]  /*2c40*/  IMAD R233, R233, 0xe, RZ ;  /* 0x0000000ee9e97824 */ /* 0x004fe200078e02ff */
[----:B------:R2:W-:Y:S01]  /*2c50*/  STS.U16 [R49+UR4+0x4100], R70 ;  /* 0x0041004631007988 */ /* 0x0005e20008000404 */
[----:B------:R-:W-:Y:S01]  /*2c60*/  IMAD R227, R227, 0x12, RZ ;  /* 0x00000012e3e37824 */ /* 0x000fe200078e02ff */
[----:B------:R-:W0:Y:S02]  /*2c70*/  LDC R161, c[0x0][0x3c4] ;  /* 0x0000f100ffa17b82 */ /* 0x000e240000000800 */
[----:B------:R-:W-:Y:S04]  /*2c80*/  STS.U16 [R49+UR4+0x4500], R74 ;  /* 0x0045004a31007988 */ /* 0x000fe80008000404 */
[----:B------:R1:W-:Y:S01]  /*2c90*/  STS.U16 [R49+UR4+0x4900], R78 ;  /* 0x0049004e31007988 */ /* 0x0003e20008000404 */
[----:B------:R-:W-:Y:S01]  /*2ca0*/  IMAD R223, R223, 0x14, RZ ;  /* 0x00000014dfdf7824 */ /* 0x000fe200078e02ff */
[----:B--2---:R-:W2:Y:S02]  /*2cb0*/  LDC R70, c[0x0][0x3c4] ;  /* 0x0000f100ff467b82 */ /* 0x004ea40000000800 */
[----:B------:R-:W-:Y:S04]  /*2cc0*/  STS.U16 [R49+UR4+0x4d00], R82 ;  /* 0x004d005231007988 */ /* 0x000fe80008000404 */
[----:B------:R3:W-:Y:S01]  /*2cd0*/  STS.U16 [R49+UR4+0x5100], R86 ;  /* 0x0051005631007988 */ /* 0x0007e20008000404 */
[----:B------:R-:W-:Y:S01]  /*2ce0*/  IMAD R219, R219, 0x16, RZ ;  /* 0x00000016dbdb7824 */ /* 0x000fe200078e02ff */
[----:B-1----:R-:W1:Y:S02]  /*2cf0*/  LDC R78, c[0x0][0x3c4] ;  /* 0x0000f100ff4e7b82 */ /* 0x002e640000000800 */
[----:B------:R-:W-:Y:S04]  /*2d00*/  STS.U16 [R49+UR4+0x5500], R92 ;  /* 0x0055005c31007988 */ /* 0x000fe80008000404 */
[----:B------:R-:W-:Y:S02]  /*2d10*/  STS.U16 [R49+UR4+0x5900], R108 ;  /* 0x0059006c31007988 */ /* 0x000fe40008000404 */
[----:B---3--:R-:W3:Y:S02]  /*2d20*/  LDC R86, c[0x0][0x3c4] ;  /* 0x0000f100ff567b82 */ /* 0x008ee40000000800 */
[----:B------:R-:W-:Y:S04]  /*2d30*/  STS.U16 [R49+UR4+0x5d00], R112 ;  /* 0x005d007031007988 */ /* 0x000fe80008000404 */
[----:B------:R-:W-:Y:S02]  /*2d40*/  STS.U16 [R49+UR4+0x6100], R116 ;  /* 0x0061007431007988 */ /* 0x000fe40008000404 */
[----:B------:R-:W0:Y:S02]  /*2d50*/  LDC R82, c[0x0][0x3c4] ;  /* 0x0000f100ff527b82 */ /* 0x000e240000000800 */
[----:B------:R-:W-:Y:S04]  /*2d60*/  STS.U16 [R49+UR4+0x6500], R123 ;  /* 0x0065007b31007988 */ /* 0x000fe80008000404 */
[----:B------:R-:W-:Y:S01]  /*2d70*/  STS.U16 [R49+UR4+0x6900], R127 ;  /* 0x0069007f31007988 */ /* 0x000fe20008000404 */
[----:B------:R-:W-:Y:S01]  /*2d80*/  IMAD R217, R217, 0x18, RZ ;  /* 0x00000018d9d97824 */ /* 0x000fe200078e02ff */
[----:B------:R-:W0:Y:S02]  /*2d90*/  LDC R169, c[0x0][0x3c4] ;  /* 0x0000f100ffa97b82 */ /* 0x000e240000000800 */
[----:B------:R-:W-:Y:S04]  /*2da0*/  STS.U16 [R49+UR4+0x6d00], R131 ;  /* 0x006d008331007988 */ /* 0x000fe80008000404 */
[----:B------:R2:W-:Y:S02]  /*2db0*/  STS.U16 [R49+UR4+0x7100], R138 ;  /* 0x0071008a31007988 */ /* 0x0005e40008000404 */
[----:B------:R-:W1:Y:S02]  /*2dc0*/  LDC R177, c[0x0][0x3c4] ;  /* 0x0000f100ffb17b82 */ /* 0x000e640000000800 */
[----:B------:R-:W-:Y:S04]  /*2dd0*/  STS.U16 [R49+UR4+0x7500], R142 ;  /* 0x0075008e31007988 */ /* 0x000fe80008000404 */
[----:B------:R-:W-:Y:S01]  /*2de0*/  STS.U16 [R49+UR4+0x7900], R145 ;  /* 0x0079009131007988 */ /* 0x000fe20008000404 */
[----:B--2---:R-:W-:Y:S01]  /*2df0*/  VIADD R138, R146, 0x28000 ;  /* 0x00028000928a7836 */ /* 0x004fe20000000000 */
[----:B------:R-:W2:Y:S02]  /*2e00*/  LDC R247, c[0x0][0x3c4] ;  /* 0x0000f100fff77b82 */ /* 0x000ea40000000800 */
[----:B------:R-:W-:Y:S01]  /*2e10*/  STS.U16 [R49+UR4+0x7d00], R98 ;  /* 0x007d006231007988 */ /* 0x000fe20008000404 */
[----:B------:R-:W-:-:S02]  /*2e20*/  PRMT R58, RZ, 0x7610, R58 ;  /* 0x00007610ff3a7816 */ /* 0x000fc4000000003a */
[----:B------:R-:W-:Y:S01]  /*2e30*/  PRMT R54, RZ, 0x7610, R54 ;  /* 0x00007610ff367816 */ /* 0x000fe20000000036 */
[----:B------:R3:W-:Y:S01]  /*2e40*/  STS.U16 [R0+UR4+0x7200], R139 ;  /* 0x0072008b00007988 */ /* 0x0007e20008000404 */
[----:B------:R-:W-:Y:S01]  /*2e50*/  PRMT R50, RZ, 0x7610, R50 ;  /* 0x00007610ff327816 */ /* 0x000fe20000000032 */
[----:B------:R-:W1:Y:S02]  /*2e60*/  LDC R243, c[0x0][0x3c4] ;  /* 0x0000f100fff37b82 */ /* 0x000e640000000800 */
[----:B------:R-:W-:Y:S04]  /*2e70*/  STS.U16 [R0+UR4+0x200], R4 ;  /* 0x0002000400007988 */ /* 0x000fe80008000404 */
[----:B------:R-:W-:Y:S01]  /*2e80*/  STL [R1+0x274], R146 ;  /* 0x0002749201007387 */ /* 0x000fe20000100800 */
[----:B------:R-:W-:Y:S01]  /*2e90*/  PRMT R45, RZ, 0x7610, R45 ;  /* 0x00007610ff2d7816 */ /* 0x000fe2000000002d */
[----:B---3--:R-:W3:Y:S02]  /*2ea0*/  LDC R139, c[0x0][0x3f0] ;  /* 0x0000fc00ff8b7b82 */ /* 0x008ee40000000800 */
[----:B------:R-:W-:Y:S01]  /*2eb0*/  STS.U16 [R0+UR4+0x600], R9 ;  /* 0x0006000900007988 */ /* 0x000fe20008000404 */
[----:B------:R-:W-:Y:S01]  /*2ec0*/  PRMT R41, RZ, 0x7610, R41 ;  /* 0x00007610ff297816 */ /* 0x000fe20000000029 */
[C---:B------:R-:W-:Y:S01]  /*2ed0*/  IMAD R74, R91.reuse, 0x5, RZ ;  /* 0x000000055b4a7824 */ /* 0x040fe200078e02ff */
[----:B------:R-:W-:Y:S01]  /*2ee0*/  PRMT R37, RZ, 0x7610, R37 ;  /* 0x00007610ff257816 */ /* 0x000fe20000000025 */
[----:B------:R-:W-:Y:S01]  /*2ef0*/  STS.U16 [R0+UR4+0xa00], R14 ;  /* 0x000a000e00007988 */ /* 0x000fe20008000404 */
[----:B------:R-:W-:Y:S01]  /*2f00*/  R2UR UR6, R138 ;  /* 0x000000008a0672ca */ /* 0x000fe200000e0000 */
[C---:B------:R-:W-:Y:S01]  /*2f10*/  IMAD R66, R91.reuse, 0x7, RZ ;  /* 0x000000075b427824 */ /* 0x040fe200078e02ff */
[----:B------:R-:W1:Y:S01]  /*2f20*/  LDC R153, c[0x0][0x3c4] ;  /* 0x0000f100ff997b82 */ /* 0x000e620000000800 */
[----:B------:R-:W-:Y:S04]  /*2f30*/  STS.U16 [R0+UR4+0xe00], R18 ;  /* 0x000e001200007988 */ /* 0x000fe80008000404 */
[----:B------:R-:W-:Y:S01]  /*2f40*/  STS.U16 [R0+UR4+0x1200], R22 ;  /* 0x0012001600007988 */ /* 0x000fe20008000404 */
[----:B------:R-:W-:-:S02]  /*2f50*/  IMAD.SHL.U32 R62, R91, 0x8, RZ ;  /* 0x000000085b3e7824 */ /* 0x000fc400078e00ff */
[----:B------:R-:W-:Y:S01]  /*2f60*/  IMAD R70, R70, 0x9, RZ ;  /* 0x0000000946467824 */ /* 0x000fe200078e02ff */
[----:B------:R-:W-:Y:S01]  /*2f70*/  STS.U16 [R0+UR4+0x1600], R26 ;  /* 0x0016001a00007988 */ /* 0x000fe20008000404 */
[----:B0-----:R-:W-:Y:S01]  /*2f80*/  IMAD R215, R215, 0x1a, RZ ;  /* 0x0000001ad7d77824 */ /* 0x001fe200078e02ff */
[----:B------:R-:W0:Y:S02]  /*2f90*/  LDC R241, c[0x0][0x3c4] ;  /* 0x0000f100fff17b82 */ /* 0x000e240000000800 */
[----:B------:R-:W-:Y:S01]  /*2fa0*/  STS.U16 [R0+UR4+0x1a00], R30 ;  /* 0x001a001e00007988 */ /* 0x000fe20008000404 */
[----:B------:R-:W-:Y:S02]  /*2fb0*/  PRMT R49, RZ, 0x7610, R49 ;  /* 0x00007610ff317816 */ /* 0x000fe40000000031 */
[----:B---3--:R-:W-:Y:S01]  /*2fc0*/  ISETP.GT.AND P2, PT, R139, RZ, PT ;  /* 0x000000ff8b00720c */ /* 0x008fe20003f44270 */
[----:B------:R-:W-:Y:S01]  /*2fd0*/  STS.U16 [R0+UR4+0x1e00], R34 ;  /* 0x001e002200007988 */ /* 0x000fe20008000404 */
[----:B------:R-:W-:Y:S01]  /*2fe0*/  IMAD R211, R211, 0x1e, RZ ;  /* 0x0000001ed3d37824 */ /* 0x000fe200078e02ff */
[----:B------:R-:W3:Y:S02]  /*2ff0*/  LDC R105, c[0x0][0x3c4] ;  /* 0x0000f100ff697b82 */ /* 0x000ee40000000800 */
[----:B------:R-:W-:Y:S04]  /*3000*/  STS.U16 [R0+UR4+0x2200], R38 ;  /* 0x0022002600007988 */ /* 0x000fe80008000404 */
[----:B------:R-:W-:Y:S01]  /*3010*/  STS.U16 [R0+UR4+0x2600], R42 ;  /* 0x0026002a00007988 */ /* 0x000fe20008000404 */
[----:B------:R-:W-:Y:S01]  /*3020*/  IMAD R213, R213, 0x1c, RZ ;  /* 0x0000001cd5d57824 */ /* 0x000fe200078e02ff */
[----:B------:R-:W0:Y:S02]  /*3030*/  LDC R237, c[0x0][0x3c4] ;  /* 0x0000f100ffed7b82 */ /* 0x000e240000000800 */
[----:B------:R-:W-:Y:S04]  /*3040*/  STS.U16 [R0+UR4+0x2a00], R46 ;  /* 0x002a002e00007988 */ /* 0x000fe80008000404 */
[----:B------:R-:W-:Y:S01]  /*3050*/  STS.U16 [R0+UR4+0x2e00], R51 ;  /* 0x002e003300007988 */ /* 0x000fe20008000404 */
[----:B------:R-:W-:Y:S01]  /*3060*/  IMAD R251, R251, 0xf, RZ ;  /* 0x0000000ffbfb7824 */ /* 0x000fe200078e02ff */
[----:B------:R-:W0:Y:S02]  /*3070*/  LDC R229, c[0x0][0x3c4] ;  /* 0x0000f100ffe57b82 */ /* 0x000e240000000800 */
[----:B------:R-:W-:Y:S04]  /*3080*/  STS.U16 [R0+UR4+0x3200], R55 ;  /* 0x0032003700007988 */ /* 0x000fe80008000404 */
[----:B------:R0:W-:Y:S01]  /*3090*/  STS.U16 [R0+UR4+0x3600], R59 ;  /* 0x0036003b00007988 */ /* 0x0001e20008000404 */
[----:B------:R-:W-:Y:S01]  /*30a0*/  IMAD R193, R193, 0x22, RZ ;  /* 0x00000022c1c17824 */ /* 0x000fe200078e02ff */
[----:B------:R-:W0:Y:S02]  /*30b0*/  LDC R97, c[0x0][0x3c4] ;  /* 0x0000f100ff617b82 */ /* 0x000e240000000800 */
[----:B------:R-:W-:Y:S04]  /*30c0*/  STS.U16 [R0+UR4+0x3a00], R63 ;  /* 0x003a003f00007988 */ /* 0x000fe80008000404 */
[----:B------:R-:W-:Y:S01]  /*30d0*/  STS.U16 [R0+UR4+0x3e00], R67 ;  /* 0x003e004300007988 */ /* 0x000fe20008000404 */
[----:B------:R-:W-:Y:S01]  /*30e0*/  IMAD R249, R249, 0x11, RZ ;  /* 0x00000011f9f97824 */ /* 0x000fe200078e02ff */
        /* <DEDUP_REMOVED lines=8> */
[----:B------:R-:W2:Y:S02]  /*3170*/  LDC R231, c[0x0][0x3c4] ;  /* 0x0000f100ffe77b82 */ /* 0x000ea40000000800 */
[----:B------:R-:W-:Y:S04]  /*3180*/  STS.U16 [R0+UR4+0x5200], R87 ;  /* 0x0052005700007988 */ /* 0x000fe80008000404 */
[----:B------:R-:W-:Y:S01]  /*3190*/  STS.U16 [R0+UR4+0x5600], R93 ;  /* 0x0056005d00007988 */ /* 0x000fe20008000404 */
[----:B------:R-:W-:Y:S01]  /*31a0*/  IMAD R169, R169, 0x28, RZ ;  /* 0x00000028a9a97824 */ /* 0x000fe200078e02ff */
[----:B------:R-:W2:Y:S02]  /*31b0*/  LDC R205, c[0x0][0x3c4] ;  /* 0x0000f100ffcd7b82 */ /* 0x000ea40000000800 */
[----:B------:R-:W-:Y:S04]  /*31c0*/  STS.U16 [R0+UR4+0x5a00], R109 ;  /* 0x005a006d00007988 */ /* 0x000fe80008000404 */
[----:B------:R0:W-:Y:S01]  /*31d0*/  STS.U16 [R0+UR4+0x5e00], R113 ;  /* 0x005e007100007988 */ /* 0x0001e20008000404 */
[----:B-1----:R-:W-:Y:S01]  /*31e0*/  IMAD R177, R177, 0x26, RZ ;  /* 0x00000026b1b17824 */ /* 0x002fe200078e02ff */
[----:B------:R-:W1:Y:S02]  /*31f0*/  LDC R225, c[0x0][0x3c4] ;  /* 0x0000f100ffe17b82 */ /* 0x000e640000000800 */
[----:B------:R-:W-:Y:S04]  /*3200*/  STS.U16 [R0+UR4+0x6200], R117 ;  /* 0x0062007500007988 */ /* 0x000fe80008000404 */
[----:B------:R-:W-:Y:S02]  /*3210*/  STS.U16 [R0+UR4+0x6600], R124 ;  /* 0x0066007c00007988 */ /* 0x000fe40008000404 */
[----:B------:R-:W1:Y:S02]  /*3220*/  LDC R207, c[0x0][0x3c4] ;  /* 0x0000f100ffcf7b82 */ /* 0x000e640000000800 */
[----:B------:R-:W-:Y:S04]  /*3230*/  STS.U16 [R0+UR4+0x6a00], R128 ;  /* 0x006a008000007988 */ /* 0x000fe80008000404 */
[----:B------:R-:W-:Y:S02]  /*3240*/  STS.U16 [R0+UR4+0x6e00], R120 ;  /* 0x006e007800007988 */ /* 0x000fe40008000404 */
[----:B------:R-:W1:Y:S02]  /*3250*/  LDC R201, c[0x0][0x3c4] ;  /* 0x0000f100ffc97b82 */ /* 0x000e640000000800 */
[----:B------:R-:W-:Y:S04]  /*3260*/  STS.U16 [R0+UR4+0x7600], R106 ;  /* 0x0076006a00007988 */ /* 0x000fe80008000404 */
[----:B------:R-:W-:Y:S02]  /*3270*/  STS.U16 [R0+UR4+0x7a00], R104 ;  /* 0x007a006800007988 */ /* 0x000fe40008000404 */
[----:B------:R-:W1:Y:S02]  /*3280*/  LDC R197, c[0x0][0x3c4] ;  /* 0x0000f100ffc57b82 */ /* 0x000e640000000800 */
[----:B------:R-:W-:Y:S01]  /*3290*/  STS.U16 [R0+UR4+0x7e00], R102 ;  /* 0x007e006600007988 */ /* 0x000fe20008000404 */
[----:B0-----:R-:W-:-:S02]  /*32a0*/  PRMT R59, RZ, 0x7610, R59 ;  /* 0x00007610ff3b7816 */ /* 0x001fc4000000003b */
[----:B------:R-:W-:Y:S01]  /*32b0*/  PRMT R46, RZ, 0x7610, R46 ;  /* 0x00007610ff2e7816 */ /* 0x000fe2000000002e */
[----:B------:R0:W-:Y:S01]  /*32c0*/  STS.U16 [R7+UR4+0x4f00], R84 ;  /* 0x004f005407007988 */ /* 0x0001e20008000404 */
[----:B------:R-:W-:Y:S01]  /*32d0*/  PRMT R55, RZ, 0x7610, R55 ;  /* 0x00007610ff377816 */ /* 0x000fe20000000037 */
[----:B------:R-:W1:Y:S02]  /*32e0*/  LDC R113, c[0x0][0x3c4] ;  /* 0x0000f100ff717b82 */ /* 0x000e640000000800 */
[----:B------:R-:W-:Y:S01]  /*32f0*/  STL.64 [R1+0x280], R138 ;  /* 0x0002808a01007387 */ /* 0x000fe20000100a00 */
[----:B------:R-:W-:Y:S02]  /*3300*/  PRMT R51, RZ, 0x7610, R51 ;  /* 0x00007610ff337816 */ /* 0x000fe40000000033 */
[----:B------:R-:W-:Y:S01]  /*3310*/  PRMT R42, RZ, 0x7610, R42 ;  /* 0x00007610ff2a7816 */ /* 0x000fe2000000002a */
[----:B------:R3:W-:Y:S01]  /*3320*/  STS.U16 [R7+UR4+0x3300], R56 ;  /* 0x0033003807007988 */ /* 0x0007e20008000404 */
[----:B------:R-:W-:Y:S01]  /*3330*/  PRMT R38, RZ, 0x7610, R38 ;  /* 0x00007610ff267816 */ /* 0x000fe20000000026 */
[----:B0-----:R-:W0:Y:S01]  /*3340*/  LDC R84, c[0x0][0x3c4] ;  /* 0x0000f100ff547b82 */ /* 0x001e220000000800 */
[----:B--2---:R-:W-:Y:S01]  /*3350*/  IMAD R247, R247, 0x13, RZ ;  /* 0x00000013f7f77824 */ /* 0x004fe200078e02ff */
[----:B------:R-:W-:Y:S01]  /*3360*/  STS.U16 [R7+UR4+0x3f00], R68 ;  /* 0x003f004407007988 */ /* 0x000fe20008000404 */
[----:B------:R-:W-:Y:S01]  /*3370*/  IMAD R243, R243, 0x15, RZ ;  /* 0x00000015f3f37824 */ /* 0x000fe200078e02ff */
[----:B------:R-:W-:Y:S02]  /*3380*/  STTM.x128 tmem[UR7], RZ ;  /* 0x000000ff000079ed */ /* 0x000fe400083c0007 */
[----:B------:R2:W-:Y:S01]  /*3390*/  STS.U16 [R7+UR4+0x2f00], R52 ;  /* 0x002f003407007988 */ /* 0x0005e20008000404 */
[----:B---3--:R-:W-:Y:S01]  /*33a0*/  PRMT R56, RZ, 0x7610, R56 ;  /* 0x00007610ff387816 */ /* 0x008fe20000000038 */
[----:B------:R-:W-:Y:S01]  /*33b0*/  IMAD R153, R153, 0x2c, RZ ;  /* 0x0000002c99997824 */ /* 0x000fe200078e02ff */
[----:B------:R-:W3:Y:S01]  /*33c0*/  LDC R83, c[0x0][0x3c4] ;  /* 0x0000f100ff537b82 */ /* 0x000ee20000000800 */
[----:B------:R-:W-:Y:S01]  /*33d0*/  STL [R1+0x2e8], R209 ;  /* 0x0002e8d101007387 */ /* 0x000fe20000100800 */
[----:B------:R-:W-:-:S06]  /*33e0*/  IMAD R241, R241, 0x17, RZ ;  /* 0x00000017f1f17824 */ /* 0x000fcc00078e02ff */
[----:B------:R-:W0:Y:S01]  /*33f0*/  LDC R203, c[0x0][0x3c4] ;  /* 0x0000f100ffcb7b82 */ /* 0x000e220000000800 */
[----:B--2---:R-:W-:Y:S01]  /*3400*/  PRMT R52, RZ, 0x7610, R52 ;  /* 0x00007610ff347816 */ /* 0x004fe20000000034 */
[----:B------:R2:W-:Y:S01]  /*3410*/  STS.U16 [R7+UR4+0x2b00], R48 ;  /* 0x002b003007007988 */ /* 0x0005e20008000404 */
[----:B------:R-:W-:-:S05]  /*3420*/  IMAD R105, R105, 0x36, RZ ;  /* 0x0000003669697824 */ /* 0x000fca00078e02ff */
[----:B------:R-:W0:Y:S01]  /*3430*/  LDC R199, c[0x0][0x3c4] ;  /* 0x0000f100ffc77b82 */ /* 0x000e220000000800 */
[----:B------:R-:W-:Y:S01]  /*3440*/  STL.64 [R1+0x2d0], R58 ;  /* 0x0002d03a01007387 */ /* 0x000fe20000100a00 */
[----:B------:R-:W-:-:S06]  /*3450*/  IMAD R237, R237, 0x19, RZ ;  /* 0x00000019eded7824 */ /* 0x000fcc00078e02ff */
[----:B------:R-:W0:Y:S01]  /*3460*/  LDC R189, c[0x0][0x3c4] ;  /* 0x0000f100ffbd7b82 */ /* 0x000e220000000800 */
[----:B------:R-:W-:Y:S01]  /*3470*/  STS.U16 [R7+UR4+0x3b00], R64 ;  /* 0x003b004007007988 */ /* 0x000fe20008000404 */
[----:B--2---:R-:W-:Y:S01]  /*3480*/  PRMT R48, RZ, 0x7610, R48 ;  /* 0x00007610ff307816 */ /* 0x004fe20000000030 */
[----:B------:R-:W-:-:S05]  /*3490*/  IMAD R229, R229, 0x1b, RZ ;  /* 0x0000001be5e57824 */ /* 0x000fca00078e02ff */
[----:B------:R-:W2:Y:S01]  /*34a0*/  LDC R195, c[0x0][0x3c4] ;  /* 0x0000f100ffc37b82 */ /* 0x000ea20000000800 */
[----:B------:R-:W-:Y:S01]  /*34b0*/  STL.64 [R1+0x2c0], R56 ;  /* 0x0002c03801007387 */ /* 0x000fe20000100a00 */
[----:B------:R-:W-:-:S06]  /*34c0*/  IMAD R97, R97, 0x38, RZ ;  /* 0x0000003861617824 */ /* 0x000fcc00078e02ff */
[----:B------:R-:W0:Y:S01]  /*34d0*/  LDC R191, c[0x0][0x3c4] ;  /* 0x0000f100ffbf7b82 */ /* 0x000e220000000800 */
[----:B------:R1:W-:Y:S07]  /*34e0*/  STS.U16 [R7+UR4+0x2700], R43 ;  /* 0x0027002b07007988 */ /* 0x0003ee0008000404 */
[----:B------:R-:W0:Y:S01]  /*34f0*/  LDC R181, c[0x0][0x3c4] ;  /* 0x0000f100ffb57b82 */ /* 0x000e220000000800 */
[----:B------:R-:W-:Y:S07]  /*3500*/  STL.64 [R1+0x2c8], R46 ;  /* 0x0002c82e01007387 */ /* 0x000fee0000100a00 */
[----:B------:R-:W0:Y:S01]  /*3510*/  LDC R187, c[0x0][0x3c4] ;  /* 0x0000f100ffbb7b82 */ /* 0x000e220000000800 */
[----:B------:R-:W-:Y:S01]  /*3520*/  STL.64 [R1+0x2e0], R54 ;  /* 0x0002e03601007387 */ /* 0x000fe20000100a00 */
[----:B-1----:R-:W-:-:S06]  /*3530*/  PRMT R43, RZ, 0x7610, R43 ;  /* 0x00007610ff2b7816 */ /* 0x002fcc000000002b */
[----:B------:R-:W1:Y:S01]  /*3540*/  LDC R183, c[0x0][0x3c4] ;  /* 0x0000f100ffb77b82 */ /* 0x000e620000000800 */
[----:B------:R-:W-:Y:S07]  /*3550*/  STS.U16 [R7+UR4+0x2300], R39 ;  /* 0x0023002707007988 */ /* 0x000fee0008000404 */
[----:B------:R-:W0:Y:S01]  /*3560*/  LDC R173, c[0x0][0x3c4] ;  /* 0x0000f100ffad7b82 */ /* 0x000e220000000800 */
[----:B------:R-:W-:Y:S07]  /*3570*/  STL.64 [R1+0x2b0], R52 ;  /* 0x0002b03401007387 */ /* 0x000fee0000100a00 */
[----:B------:R-:W0:Y:S01]  /*3580*/  LDC R179, c[0x0][0x3c4] ;  /* 0x0000f100ffb37b82 */ /* 0x000e220000000800 */
[----:B------:R-:W-:Y:S07]  /*3590*/  STS.U16 [R7+UR4+0x4b00], R80 ;  /* 0x004b005007007988 */ /* 0x000fee0008000404 */
[----:B------:R-:W0:Y:S01]  /*35a0*/  LDC R175, c[0x0][0x3c4] ;  /* 0x0000f100ffaf7b82 */ /* 0x000e220000000800 */
[----:B------:R0:W-:Y:S07]  /*35b0*/  STS.U16 [R7+UR4+0x4700], R76 ;  /* 0x0047004c07007988 */ /* 0x0001ee0008000404 */
[----:B------:R-:W0:Y:S01]  /*35c0*/  LDC R165, c[0x0][0x3c4] ;  /* 0x0000f100ffa57b82 */ /* 0x000e220000000800 */
[----:B------:R0:W-:Y:S07]  /*35d0*/  STS.U16 [R7+UR4+0x4300], R72 ;  /* 0x0043004807007988 */ /* 0x0001ee0008000404 */
[----:B------:R-:W0:Y:S01]  /*35e0*/  LDC R171, c[0x0][0x3c4] ;  /* 0x0000f100ffab7b82 */ /* 0x000e220000000800 */
[----:B------:R0:W-:Y:S07]  /*35f0*/  STS.U16 [R7+UR4+0x3700], R60 ;  /* 0x0037003c07007988 */ /* 0x0001ee0008000404 */
[----:B------:R-:W0:Y:S01]  /*3600*/  LDC R167, c[0x0][0x3c4] ;  /* 0x0000f100ffa77b82 */ /* 0x000e220000000800 */
[----:B------:R0:W-:Y:S07]  /*3610*/  STS.U16 [R7+UR4+0x7700], R143 ;  /* 0x0077008f07007988 */ /* 0x0001ee0008000404 */
[----:B------:R-:W0:Y:S01]  /*3620*/  LDC R157, c[0x0][0x3c4] ;  /* 0x0000f100ff9d7b82 */ /* 0x000e220000000800 */
[----:B------:R-:W-:Y:S07]  /*3630*/  STS.U16 [R7+UR4+0x6b00], R129 ;  /* 0x006b008107007988 */ /* 0x000fee0008000404 */
[----:B------:R-:W0:Y:S01]  /*3640*/  LDC R163, c[0x0][0x3c4] ;  /* 0x0000f100ffa37b82 */ /* 0x000e220000000800 */
[----:B------:R-:W-:Y:S07]  /*3650*/  STS.U16 [R7+UR4+0x7b00], R121 ;  /* 0x007b007907007988 */ /* 0x000fee0008000404 */
[----:B------:R-:W0:Y:S01]  /*3660*/  LDC R159, c[0x0][0x3c4] ;  /* 0x0000f100ff9f7b82 */ /* 0x000e220000000800 */
[----:B------:R-:W-:Y:S01]  /*3670*/  IMAD R89, R89, 0x3a, RZ ;  /* 0x0000003a59597824 */ /* 0x000fe200078e02ff */
[----:B------:R-:W-:Y:S06]  /*3680*/  STS.U16 [R7+UR4+0x300], R5 ;  /* 0x0003000507007988 */ /* 0x000fec0008000404 */
[----:B------:R-:W0:Y:S01]  /*3690*/  LDC R147, c[0x0][0x3c4] ;  /* 0x0000f100ff937b82 */ /* 0x000e220000000800 */
[----:B------:R-:W-:Y:S07]  /*36a0*/  STS.U16 [R7+UR4+0x700], R11 ;  /* 0x0007000b07007988 */ /* 0x000fee0008000404 */
[----:B------:R-:W0:Y:S01]  /*36b0*/  LDC R155, c[0x0][0x3c4] ;  /* 0x0000f100ff9b7b82 */ /* 0x000e220000000800 */
[----:B------:R-:W-:Y:S07]  /*36c0*/  STS.U16 [R7+UR4+0xb00], R15 ;  /* 0x000b000f07007988 */ /* 0x000fee0008000404 */
[----:B------:R-:W1:Y:S01]  /*36d0*/  LDC R151, c[0x0][0x3c4] ;  /* 0x0000f100ff977b82 */ /* 0x000e620000000800 */
        /* <DEDUP_REMOVED lines=10> */
[----:B------:R-:W-:Y:S01]  /*3780*/  STS.U16 [R7+UR4+0x1f00], R35 ;  /* 0x001f002307007988 */ /* 0x000fe20008000404 */
[----:B------:R-:W-:Y:S01]  /*3790*/  PRMT R73, RZ, 0x7610, R73 ;  /* 0x00007610ff497816 */ /* 0x000fe20000000049 */
[----:B0-----:R-:W-:Y:S01]  /*37a0*/  IMAD.SHL.U32 R76, R91, 0x4, RZ ;  /* 0x000000045b4c7824 */ /* 0x001fe200078e00ff */
[----:B------:R-:W-:Y:S01]  /*37b0*/  PRMT R69, RZ, 0x7610, R69 ;  /* 0x00007610ff457816 */ /* 0x000fe20000000045 */
[----:B------:R-:W-:Y:S01]  /*37c0*/  STS.U16 [R7+UR4+0x5300], R88 ;  /* 0x0053005807007988 */ /* 0x000fe20008000404 */
[----:B------:R-:W-:-:S02]  /*37d0*/  PRMT R67, RZ, 0x7610, R67 ;  /* 0x00007610ff437816 */ /* 0x000fc40000000043 */
[----:B------:R-:W0:Y:S01]  /*37e0*/  LDC R68, c[0x0][0x3c4] ;  /* 0x0000f100ff447b82 */ /* 0x000e220000000800 */
[----:B------:R-:W-:Y:S01]  /*37f0*/  STL.64 [R1+0x2a8], R50 ;  /* 0x0002a83201007387 */ /* 0x000fe20000100a00 */
[----:B------:R-:W-:Y:S02]  /*3800*/  PRMT R39, RZ, 0x7610, R39 ;  /* 0x00007610ff277816 */ /* 0x000fe40000000027 */
[C---:B------:R-:W-:Y:S01]  /*3810*/  SHF.L.U32 R80, R91.reuse, 0x1, RZ ;  /* 0x000000015b507819 */ /* 0x040fe200000006ff */
[----:B------:R-:W-:Y:S03]  /*3820*/  STS.U16 [R7+UR4+0x5700], R94 ;  /* 0x0057005e07007988 */ /* 0x000fe60008000404 */
[----:B------:R-:W1:Y:S01]  /*3830*/  LDC R64, c[0x0][0x3c4] ;  /* 0x0000f100ff407b82 */ /* 0x000e620000000800 */
[----:B------:R-:W-:Y:S04]  /*3840*/  STL.64 [R1+0x298], R48 ;  /* 0x0002983001007387 */ /* 0x000fe80000100a00 */
[----:B------:R-:W-:Y:S01]  /*3850*/  STL.64 [R1+0x2a0], R44 ;  /* 0x0002a02c01007387 */ /* 0x000fe20000100a00 */
[-C--:B------:R-:W-:Y:S01]  /*3860*/  LEA R54, P5, R84, R136.reuse, 0x3 ;  /* 0x0000008854367211 */ /* 0x080fe200078a18ff */
[----:B------:R-:W-:Y:S01]  /*3870*/  IMAD R72, R91, 0x6, RZ ;  /* 0x000000065b487824 */ /* 0x000fe200078e02ff */
[-C--:B------:R-:W-:Y:S01]  /*3880*/  IADD3 R56, P4, PT, R245, R136.reuse, RZ ;  /* 0x00000088f5387210 */ /* 0x080fe20007f9e0ff */
[----:B------:R0:W-:Y:S01]  /*3890*/  STL.64 [R1+0x290], R42 ;  /* 0x0002902a01007387 */ /* 0x0001e20000100a00 */
[----:B------:R-:W-:Y:S01]  /*38a0*/  LEA.HI.X.SX32 R55, R76, R137, 0x1, P5 ;  /* 0x000000894c377211 */ /* 0x000fe200028f0eff */
[----:B------:R-:W2:Y:S02]  /*38b0*/  LDC R60, c[0x0][0x3c4] ;  /* 0x0000f100ff3c7b82 */ /* 0x000ea40000000800 */
[----:B------:R-:W-:Y:S04]  /*38c0*/  STL.64 [R1+0x288], R40 ;  /* 0x0002882801007387 */ /* 0x000fe80000100a00 */
[----:B------:R0:W-:Y:S02]  /*38d0*/  STL.64 [R1+0x2b8], R38 ;  /* 0x0002b82601007387 */ /* 0x0001e40000100a00 */
[----:B0-----:R-:W-:Y:S01]  /*38e0*/  IMAD R68, R68, 0xb, RZ ;  /* 0x0000000b44447824 */ /* 0x001fe200078e02ff */
[----:B------:R-:W0:Y:S01]  /*38f0*/  LDC R143, c[0x0][0x3c4] ;  /* 0x0000f100ff8f7b82 */ /* 0x000e220000000800 */
[----:B------:R-:W-:Y:S01]  /*3900*/  LEA R42, P6, R86, R136, 0x2 ;  /* 0x00000088562a7211 */ /* 0x000fe200078c10ff */
[----:B------:R2:W-:Y:S01]  /*3910*/  STL.64 [R1+0x2d8], R36 ;  /* 0x0002d82401007387 */ /* 0x0005e20000100a00 */
[----:B-1----:R-:W-:-:S03]  /*3920*/  IMAD R64, R64, 0xd, RZ ;  /* 0x0000000d40407824 */ /* 0x002fc600078e02ff */
[----:B------:R-:W-:Y:S02]  /*3930*/  STS.U16 [R7+UR4+0x5b00], R110 ;  /* 0x005b006e07007988 */ /* 0x000fe40008000404 */
[----:B------:R-:W1:Y:S01]  /*3940*/  LDC R129, c[0x0][0x3c4] ;  /* 0x0000f100ff817b82 */ /* 0x000e620000000800 */
[CC--:B------:R-:W-:Y:S01]  /*3950*/  IADD3 R38, P3, PT, R80.reuse, R136.reuse, RZ ;  /* 0x0000008850267210 */ /* 0x0c0fe20007f7e0ff */
[----:B------:R-:W-:Y:S01]  /*3960*/  STS.U16 [R7+UR4+0x5f00], R114 ;  /* 0x005f007207007988 */ /* 0x000fe20008000404 */
[-C--:B------:R-:W-:Y:S02]  /*3970*/  LEA.HI.X.SX32 R43, R80, R137.reuse, 0x1, P6 ;  /* 0x00000089502b7211 */ /* 0x080fe400030f0eff */
[----:B------:R-:W-:Y:S01]  /*3980*/  LEA.HI.X.SX32 R39, R82, R137, 0x1, P3 ;  /* 0x0000008952277211 */ /* 0x000fe200018f0eff */
[----:B------:R-:W-:Y:S01]  /*3990*/  STS.U16 [R7+UR4+0x6300], R118 ;  /* 0x0063007607007988 */ /* 0x000fe20008000404 */
[-C--:B------:R-:W-:Y:S01]  /*39a0*/  IADD3 R44, P3, PT, R239, R136.reuse, RZ ;  /* 0x00000088ef2c7210 */ /* 0x080fe20007f7e0ff */
[----:B------:R-:W3:Y:S01]  /*39b0*/  LDC R121, c[0x0][0x3c4] ;  /* 0x0000f100ff797b82 */ /* 0x000ee20000000800 */
[-C--:B------:R-:W-:Y:S01]  /*39c0*/  IADD3 R138, P6, PT, R233, R136.reuse, RZ ;  /* 0x00000088e98a7210 */ /* 0x080fe20007fde0ff */
[----:B------:R-:W-:Y:S01]  /*39d0*/  STS.U16 [R7+UR4+0x6700], R125 ;  /* 0x0067007d07007988 */ /* 0x000fe20008000404 */
[----:B--2---:R-:W-:-:S02]  /*39e0*/  LEA R36, P5, R78, R136, 0x4 ;  /* 0x000000884e247211 */ /* 0x004fc400078a20ff */
[-C--:B------:R-:W-:Y:S01]  /*39f0*/  LEA.HI.X.SX32 R57, R74, R137.reuse, 0x1, P4 ;  /* 0x000000894a397211 */ /* 0x080fe200020f0eff */
[----:B------:R-:W-:Y:S01]  /*3a00*/  STS.U16 [R7+UR4+0x6f00], R132 ;  /* 0x006f008407007988 */ /* 0x000fe20008000404 */
[-C--:B------:R-:W-:Y:S01]  /*3a10*/  IADD3 R52, P4, PT, R227, R136.reuse, RZ ;  /* 0x00000088e3347210 */ /* 0x080fe20007f9e0ff */
[----:B------:R-:W-:Y:S01]  /*3a20*/  IMAD R113, R113, 0x34, RZ ;  /* 0x0000003471717824 */ /* 0x000fe200078e02ff */
[-C--:B------:R-:W-:Y:S01]  /*3a30*/  LEA.HI.X.SX32 R45, R72, R137.reuse, 0x1, P3 ;  /* 0x00000089482d7211 */ /* 0x080fe200018f0eff */
[----:B------:R-:W-:Y:S01]  /*3a40*/  STL.64 [R1+0x250], R38 ;  /* 0x0002502601007387 */ /* 0x000fe20000100a00 */
[-C--:B------:R-:W-:Y:S01]  /*3a50*/  IADD3 R40, P3, PT, R223, R136.reuse, RZ ;  /* 0x00000088df287210 */ /* 0x080fe20007f7e0ff */
[----:B------:R-:W-:Y:S01]  /*3a60*/  IMAD.SHL.U32 R60, R60, 0x10, RZ ;  /* 0x000000103c3c7824 */ /* 0x000fe200078e00ff */
[-C--:B------:R-:W-:Y:S01]  /*3a70*/  LEA.HI.X.SX32 R139, R66, R137.reuse, 0x1, P6 ;  /* 0x00000089428b7211 */ /* 0x080fe200030f0eff */
[----:B------:R-:W-:Y:S01]  /*3a80*/  STL.64 [R1+0x248], R42 ;  /* 0x0002482a01007387 */ /* 0x000fe20000100a00 */
[-C--:B------:R-:W-:Y:S01]  /*3a90*/  IADD3 R208, P6, PT, R219, R136.reuse, RZ ;  /* 0x00000088dbd07210 */ /* 0x080fe20007fde0ff */
[----:B------:R-:W-:Y:S01]  /*3aa0*/  IMAD.MOV.U32 R244, RZ, RZ, R138 ;  /* 0x000000fffff47224 */ /* 0x000fe200078e008a */
[-C--:B------:R-:W-:Y:S01]  /*3ab0*/  LEA.HI.X.SX32 R37, R62, R137.reuse, 0x1, P5 ;  /* 0x000000893e257211 */ /* 0x080fe200028f0eff */
[----:B------:R-:W-:Y:S01]  /*3ac0*/  STL.64 [R1+0x240], R54 ;  /* 0x0002403601007387 */ /* 0x000fe20000100a00 */
[-C--:B------:R-:W-:Y:S01]  /*3ad0*/  LEA.HI.X.SX32 R53, R70, R137.reuse, 0x1, P4 ;  /* 0x0000008946357211 */ /* 0x080fe200020f0eff */
[----:B0-----:R-:W-:Y:S01]  /*3ae0*/  IMAD R143, R143, 0x2e, RZ ;  /* 0x0000002e8f8f7824 */ /* 0x001fe200078e02ff */
[-C--:B------:R-:W-:Y:S01]  /*3af0*/  LEA.HI.X.SX32 R41, R245, R137.reuse, 0x1, P3 ;  /* 0x00000089f5297211 */ /* 0x080fe200018f0eff */
[----:B------:R-:W-:Y:S01]  /*3b00*/  STL.64 [R1+0x238], R56 ;  /* 0x0002383801007387 */ /* 0x000fe20000100a00 */
[-C--:B------:R-:W-:Y:S01]  /*3b10*/  IADD3 R46, P5, PT, R217, R136.reuse, RZ ;  /* 0x00000088d92e7210 */ /* 0x080fe20007fbe0ff */
[----:B-1----:R-:W-:Y:S01]  /*3b20*/  IMAD R129, R129, 0x30, RZ ;  /* 0x0000003081817824 */ /* 0x002fe200078e02ff */
[-C--:B------:R-:W-:Y:S01]  /*3b30*/  LEA.HI.X.SX32 R209, R68, R137.reuse, 0x1, P6 ;  /* 0x0000008944d17211 */ /* 0x080fe200030f0eff */
[----:B------:R-:W-:Y:S01]  /*3b40*/  STL.64 [R1+0x230], R44 ;  /* 0x0002302c01007387 */ /* 0x000fe20000100a00 */
[-C--:B------:R-:W-:Y:S01]  /*3b50*/  IADD3 R134, P4, PT, R215, R136.reuse, RZ ;  /* 0x00000088d7867210 */ /* 0x080fe20007f9e0ff */
[----:B---3--:R-:W-:Y:S01]  /*3b60*/  IMAD R121, R121, 0x32, RZ ;  /* 0x0000003279797824 */ /* 0x008fe200078e02ff */
[-C--:B------:R-:W-:Y:S01]  /*3b70*/  IADD3 R50, P6, PT, R211, R136.reuse, RZ ;  /* 0x00000088d3327210 */ /* 0x080fe20007fde0ff */
[----:B------:R-:W-:Y:S01]  /*3b80*/  STL.64 [R1+0x228], R138 ;  /* 0x0002288a01007387 */ /* 0x000fe20000100a00 */
[----:B------:R-:W-:Y:S01]  /*3b90*/  IADD3 R48, P3, PT, R213, R136, RZ ;  /* 0x00000088d5307210 */ /* 0x000fe20007f7e0ff */
[----:B------:R-:W-:Y:S01]  /*3ba0*/  IMAD.MOV.U32 R240, RZ, RZ, R56 ;  /* 0x000000fffff07224 */ /* 0x000fe200078e0038 */
[----:B------:R-:W0:Y:S01]  /*3bb0*/  LDC R75, c[0x0][0x3c4] ;  /* 0x0000f100ff4b7b82 */ /* 0x000e220000000800 */
[----:B------:R-:W-:Y:S01]  /*3bc0*/  STL.64 [R1+0x220], R36 ;  /* 0x0002202401007387 */ /* 0x000fe20000100a00 */
[----:B------:R-:W-:-:S03]  /*3bd0*/  LEA.HI.X.SX32 R47, R239, R137, 0x1, P5 ;  /* 0x00000089ef2f7211 */ /* 0x000fc600028f0eff */
[----:B------:R-:W-:Y:S01]  /*3be0*/  STL.64 [R1+0x218], R52 ;  /* 0x0002183401007387 */ /* 0x000fe20000100a00 */
[-C--:B------:R-:W-:Y:S01]  /*3bf0*/  LEA R58, P5, R235, R136.reuse, 0x5 ;  /* 0x00000088eb3a7211 */ /* 0x080fe200078a28ff */
[----:B------:R-:W-:Y:S01]  /*3c00*/  IMAD.MOV.U32 R234, RZ, RZ, R50 ;  /* 0x000000ffffea7224 */ /* 0x000fe200078e0032 */
[----:B------:R-:W-:Y:S01]  /*3c10*/  LEA.HI.X.SX32 R135, R64, R137, 0x1, P4 ;  /* 0x0000008940877211 */ /* 0x000fe200020f0eff */
[----:B------:R-:W-:Y:S01]  /*3c20*/  STL.64 [R1+0x210], R40 ;  /* 0x0002102801007387 */ /* 0x000fe20000100a00 */
[----:B------:R-:W-:Y:S01]  /*3c30*/  MOV R235, R51 ;  /* 0x0000003300eb7202 */ /* 0x000fe20000000f00 */
[----:B------:R-:W-:Y:S01]  /*3c40*/  IMAD R83, R83, 0x3c, RZ ;  /* 0x0000003c53537824 */ /* 0x000fe200078e02ff */
[-C--:B------:R-:W-:Y:S01]  /*3c50*/  LEA.HI.X.SX32 R49, R233, R137.reuse, 0x1, P3 ;  /* 0x00000089e9317211 */ /* 0x080fe200018f0eff */
[----:B------:R-:W-:Y:S01]  /*3c60*/  STL.64 [R1+0x208], R208 ;  /* 0x000208d001007387 */ /* 0x000fe20000100a00 */
[----:B------:R-:W-:Y:S01]  /*3c70*/  LEA.HI.X.SX32 R235, R251, R137, 0x1, P6 ;  /* 0x00000089fbeb7211 */ /* 0x000fe200030f0eff */
[----:B------:R-:W1:Y:S02]  /*3c80*/  LDC R133, c[0x0][0x3c4] ;  /* 0x0000f100ff857b82 */ /* 0x000e640000000800 */
[----:B------:R2:W-:Y:S04]  /*3c90*/  STL [R1+0x1e8], R50 ;  /* 0x0001e83201007387 */ /* 0x0005e80000100800 */
[----:B------:R3:W-:Y:S01]  /*3ca0*/  STL.64 [R1+0x200], R46 ;  /* 0x0002002e01007387 */ /* 0x0007e20000100a00 */
[----:B----4-:R-:W-:Y:S01]  /*3cb0*/  IMAD R221, R221, 0x1d, RZ ;  /* 0x0000001ddddd7824 */ /* 0x010fe200078e02ff */
[----:B------:R-:W4:Y:S02]  /*3cc0*/  LDC R145, c[0x0][0x3c4] ;  /* 0x0000f100ff917b82 */ /* 0x000f240000000800 */
[----:B------:R-:W-:Y:S01]  /*3cd0*/  STS.U16 [R7+UR4+0x7300], R140 ;  /* 0x0073008c07007988 */ /* 0x000fe20008000404 */
[----:B--2---:R-:W-:-:S03]  /*3ce0*/  IADD3 R50, P4, PT, R193, R136, RZ ;  /* 0x00000088c1327210 */ /* 0x004fc60007f9e0ff */
[----:B------:R-:W-:Y:S01]  /*3cf0*/  STL.64 [R1+0x1f8], R134 ;  /* 0x0001f88601007387 */ /* 0x000fe20000100a00 */
[----:B------:R-:W-:Y:S01]  /*3d00*/  LEA.HI.X.SX32 R51, R249, R137, 0x1, P4 ;  /* 0x00000089f9337211 */ /* 0x000fe200020f0eff */
[----:B------:R-:W2:Y:S02]  /*3d10*/  LDC R141, c[0x0][0x3c4] ;  /* 0x0000f100ff8d7b82 */ /* 0x000ea40000000800 */
[----:B------:R-:W-:Y:S01]  /*3d20*/  STL.64 [R1+0x1f0], R48 ;  /* 0x0001f03001007387 */ /* 0x000fe20000100a00 */
[----:B------:R-:W-:-:S03]  /*3d30*/  MOV R249, R209 ;  /* 0x000000d100f97202 */ /* 0x000fc60000000f00 */
[----:B------:R-:W-:Y:S01]  /*3d40*/  STL [R1+0x1ec], R235 ;  /* 0x0001eceb01007387 */ /* 0x000fe20000100800 */
[----:B------:R-:W-:Y:S01]  /*3d50*/  IMAD R231, R231, 0x42, RZ ;  /* 0x00000042e7e77824 */ /* 0x000fe200078e02ff */
[----:B------:R-:W0:Y:S02]  /*3d60*/  LDC R125, c[0x0][0x3c4] ;  /* 0x0000f100ff7d7b82 */ /* 0x000e240000000800 */
[----:B------:R-:W2:Y:S01]  /*3d70*/  LDL.LU R209, [R1+0x2e8] ;  /* 0x0002e80001d17983 */ /* 0x000ea20000300800 */
[----:B------:R-:W-:Y:S01]  /*3d80*/  IMAD.MOV.U32 R245, RZ, RZ, R139 ;  /* 0x000000fffff57224 */ /* 0x000fe200078e008b */
[-C--:B------:R-:W-:Y:S01]  /*3d90*/  IADD3 R138, P3, PT, R185, R136.reuse, RZ ;  /* 0x00000088b98a7210 */ /* 0x080fe20007f7e0ff */
[----:B------:R-:W-:Y:S01]  /*3da0*/  IMAD.MOV.U32 R232, RZ, RZ, R244 ;  /* 0x000000ffffe87224 */ /* 0x000fe200078e00f4 */
[-C--:B------:R-:W-:Y:S01]  /*3db0*/  LEA.HI.X.SX32 R59, R60, R137.reuse, 0x1, P5 ;  /* 0x000000893c3b7211 */ /* 0x080fe200028f0eff */
[----:B------:R-:W-:Y:S01]  /*3dc0*/  IMAD.MOV.U32 R250, RZ, RZ, R46 ;  /* 0x000000fffffa7224 */ /* 0x000fe200078e002e */
[-C--:B------:R-:W-:Y:S01]  /*3dd0*/  IADD3 R238, P4, PT, R161, R136.reuse, RZ ;  /* 0x00000088a1ee7210 */ /* 0x080fe20007f9e0ff */
[----:B------:R-:W-:Y:S01]  /*3de0*/  IMAD.MOV.U32 R244, RZ, RZ, R54 ;  /* 0x000000fffff47224 */ /* 0x000fe200078e0036 */
[-C--:B---3--:R-:W-:Y:S01]  /*3df0*/  IADD3 R46, P5, PT, R169, R136.reuse, RZ ;  /* 0x00000088a92e7210 */ /* 0x088fe20007fbe0ff */
[----:B------:R-:W-:Y:S01]  /*3e00*/  IMAD.MOV.U32 R248, RZ, RZ, R208 ;  /* 0x000000fffff87224 */ /* 0x000fe200078e00d0 */
[-C--:B------:R-:W-:Y:S01]  /*3e10*/  IADD3 R54, P6, PT, R177, R136.reuse, RZ ;  /* 0x00000088b1367210 */ /* 0x080fe20007fde0ff */
[----:B------:R-:W-:Y:S01]  /*3e20*/  IMAD.MOV.U32 R233, RZ, RZ, R245 ;  /* 0x000000ffffe97224 */ /* 0x000fe200078e00f5 */
[----:B------:R-:W-:Y:S01]  /*3e30*/  LEA.HI.X.SX32 R139, R227, R137, 0x1, P3 ;  /* 0x00000089e38b7211 */ /* 0x000fe200018f0eff */
[----:B------:R-:W-:Y:S01]  /*3e40*/  IMAD.MOV.U32 R251, RZ, RZ, R47 ;  /* 0x000000fffffb7224 */ /* 0x000fe200078e002f */
[----:B------:R-:W-:Y:S01]  /*3e50*/  MOV R245, R55 ;  /* 0x0000003700f57202 */ /* 0x000fe20000000f00 */
[----:B------:R-:W-:Y:S01]  /*3e60*/  IMAD.MOV.U32 R246, RZ, RZ, R238 ;  /* 0x000000fffff67224 */ /* 0x000fe200078e00ee */
[-C--:B------:R-:W-:Y:S01]  /*3e70*/  LEA.HI.X.SX32 R47, R223, R137.reuse, 0x1, P5 ;  /* 0x00000089df2f7211 */ /* 0x080fe200028f0eff */
[----:B------:R-:W-:Y:S01]  /*3e80*/  STL.64 [R1+0x1e0], R58 ;  /* 0x0001e03a01007387 */ /* 0x000fe20000100a00 */
[----:B------:R-:W-:Y:S01]  /*3e90*/  IMAD.MOV.U32 R226, RZ, RZ, R248 ;  /* 0x000000ffffe27224 */ /* 0x000fe200078e00f8 */
[----:B------:R-:W-:Y:S01]  /*3ea0*/  LEA.HI.X.SX32 R55, R247, R137, 0x1, P6 ;  /* 0x00000089f7377211 */ /* 0x000fe200030f0eff */
[----:B------:R-:W3:Y:S01]  /*3eb0*/  LDC R131, c[0x0][0x3c4] ;  /* 0x0000f100ff837b82 */ /* 0x000ee20000000800 */
[----:B------:R1:W-:Y:S01]  /*3ec0*/  STL [R1+0x1b8], R238 ;  /* 0x0001b8ee01007387 */ /* 0x0003e20000100800 */
[----:B------:R-:W-:Y:S01]  /*3ed0*/  MOV R247, R239 ;  /* 0x000000ef00f77202 */ /* 0x000fe20000000f00 */
[----:B------:R-:W-:Y:S01]  /*3ee0*/  IMAD.MOV.U32 R242, RZ, RZ, R246 ;  /* 0x000000fffff27224 */ /* 0x000fe200078e00f6 */
[-C--:B------:R-:W-:Y:S01]  /*3ef0*/  IADD3 R248, P3, PT, R153, R136.reuse, RZ ;  /* 0x0000008899f87210 */ /* 0x080fe20007f7e0ff */
[----:B------:R-:W-:Y:S01]  /*3f00*/  STL.64 [R1+0x1d8], R50 ;  /* 0x0001d83201007387 */ /* 0x000fe20000100a00 */
[-C--:B------:R-:W-:Y:S01]  /*3f10*/  LEA.HI.X.SX32 R247, R243, R137.reuse, 0x1, P4 ;  /* 0x00000089f3f77211 */ /* 0x080fe200020f0eff */
[----:B------:R-:W-:Y:S01]  /*3f20*/  IMAD.MOV.U32 R227, RZ, RZ, R249 ;  /* 0x000000ffffe37224 */ /* 0x000fe200078e00f9 */
[----:B------:R-:W2:Y:S01]  /*3f30*/  LDC R127, c[0x0][0x3c4] ;  /* 0x0000f100ff7f7b82 */ /* 0x000ea20000000800 */
[----:B------:R-:W-:Y:S01]  /*3f40*/  STL.64 [R1+0x1d0], R138 ;  /* 0x0001d08a01007387 */ /* 0x000fe20000100a00 */
[----:B------:R-:W-:Y:S01]  /*3f50*/  IMAD.MOV.U32 R222, RZ, RZ, R46 ;  /* 0x000000ffffde7224 */ /* 0x000fe200078e002e */
[-C--:B-1----:R-:W-:Y:S01]  /*3f60*/  IADD3 R238, P6, PT, R143, R136.reuse, RZ ;  /* 0x000000888fee7210 */ /* 0x082fe20007fde0ff */
[----:B------:R-:W-:Y:S01]  /*3f70*/  IMAD.MOV.U32 R246, RZ, RZ, R226 ;  /* 0x000000fffff67224 */ /* 0x000fe200078e00e2 */
[----:B------:R1:W-:Y:S01]  /*3f80*/  STL.64 [R1+0x1c0], R46 ;  /* 0x0001c02e01007387 */ /* 0x0003e20000100a00 */
[----:B------:R-:W-:Y:S01]  /*3f90*/  IMAD.MOV.U32 R226, RZ, RZ, R44 ;  /* 0x000000ffffe27224 */ /* 0x000fe200078e002c */
[-C--:B------:R-:W-:Y:S01]  /*3fa0*/  IADD3 R44, P4, PT, R121, R136.reuse, RZ ;  /* 0x00000088792c7210 */ /* 0x080fe20007f9e0ff */
[----:B------:R-:W-:Y:S01]  /*3fb0*/  IMAD.MOV.U32 R218, RZ, RZ, R134 ;  /* 0x000000ffffda7224 */ /* 0x000fe200078e0086 */
[----:B------:R-:W-:Y:S01]  /*3fc0*/  STL.64 [R1+0x1c8], R54 ;  /* 0x0001c83601007387 */ /* 0x000fe20000100a00 */
[----:B------:R-:W-:Y:S01]  /*3fd0*/  LEA.HI.X.SX32 R249, R219, R137, 0x1, P3 ;  /* 0x00000089dbf97211 */ /* 0x000fe200018f0eff */
[----:B------:R-:W-:Y:S01]  /*3fe0*/  IMAD.MOV.U32 R223, RZ, RZ, R47 ;  /* 0x000000ffffdf7224 */ /* 0x000fe200078e002f */
[----:B------:R-:W-:Y:S01]  /*3ff0*/  MOV R243, R247 ;  /* 0x000000f700f37202 */ /* 0x000fe20000000f00 */
[----:B------:R4:W-:Y:S01]  /*4000*/  STL [R1+0x1bc], R247 ;  /* 0x0001bcf701007387 */ /* 0x0009e20000100800 */
[-C--:B------:R-:W-:Y:S01]  /*4010*/  IADD3 R134, P3, PT, R113, R136.reuse, RZ ;  /* 0x0000008871867210 */ /* 0x080fe20007f7e0ff */
[----:B------:R-:W-:Y:S01]  /*4020*/  IMAD R205, R205, 0x1f, RZ ;  /* 0x0000001fcdcd7824 */ /* 0x000fe200078e02ff */
[----:B------:R-:W2:Y:S01]  /*4030*/  LDC R117, c[0x0][0x3c4] ;  /* 0x0000f100ff757b82 */ /* 0x000ea20000000800 */
[-C--:B-1----:R-:W-:Y:S01]  /*4040*/  IADD3 R46, P5, PT, R129, R136.reuse, RZ ;  /* 0x00000088812e7210 */ /* 0x082fe20007fbe0ff */
[----:B0-----:R-:W-:Y:S01]  /*4050*/  IMAD R75, R75, 0x3e, RZ ;  /* 0x0000003e4b4b7824 */ /* 0x001fe200078e02ff */
[----:B------:R-:W-:Y:S01]  /*4060*/  LEA.HI.X.SX32 R239, R241, R137, 0x1, P6 ;  /* 0x00000089f1ef7211 */ /* 0x000fe200030f0eff */
[----:B------:R-:W0:Y:S01]  /*4070*/  FENCE.VIEW.ASYNC.T ;  /* 0x00000000000073c6 */ /* 0x000e220000000200 */
[-C--:B------:R-:W-:Y:S01]  /*4080*/  IADD3 R56, P6, PT, R105, R136.reuse, RZ ;  /* 0x0000008869387210 */ /* 0x080fe20007fde0ff */
[----:B----4-:R-:W-:Y:S01]  /*4090*/  IMAD.MOV.U32 R247, RZ, RZ, R227 ;  /* 0x000000fffff77224 */ /* 0x010fe200078e00e3 */
[----:B------:R-:W-:Y:S01]  /*40a0*/  MOV R227, R45 ;  /* 0x0000002d00e37202 */ /* 0x000fe20000000f00 */
[----:B------:R-:W-:Y:S01]  /*40b0*/  IMAD.MOV.U32 R219, RZ, RZ, R135 ;  /* 0x000000ffffdb7224 */ /* 0x000fe200078e0087 */
[-C--:B------:R-:W-:Y:S01]  /*40c0*/  LEA.HI.X.SX32 R47, R217, R137.reuse, 0x1, P5 ;  /* 0x00000089d92f7211 */ /* 0x080fe200028f0eff */
[----:B------:R-:W-:Y:S01]  /*40d0*/  STL.64 [R1+0x1b0], R248 ;  /* 0x0001b0f801007387 */ /* 0x000fe20000100a00 */
[----:B------:R-:W-:Y:S01]  /*40e0*/  LEA.HI.X.SX32 R45, R237, R137, 0x1, P4 ;  /* 0x00000089ed2d7211 */ /* 0x000fe200020f0eff */
[----:B------:R-:W-:Y:S01]  /*40f0*/  IMAD R225, R225, 0x44, RZ ;  /* 0x00000044e1e17824 */ /* 0x000fe200078e02ff */
[----:B------:R-:W-:Y:S01]  /*4100*/  MOV R241, R57 ;  /* 0x0000003900f17202 */ /* 0x000fe20000000f00 */
[----:B------:R-:W-:Y:S01]  /*4110*/  IMAD.MOV.U32 R208, RZ, RZ, R54 ;  /* 0x000000ffffd07224 */ /* 0x000fe200078e0036 */
[-C--:B------:R-:W-:Y:S01]  /*4120*/  LEA.HI.X.SX32 R135, R215, R137.reuse, 0x1, P3 ;  /* 0x00000089d7877211 */ /* 0x080fe200018f0eff */
[----:B------:R-:W-:Y:S01]  /*4130*/  STL.64 [R1+0x1a8], R238 ;  /* 0x0001a8ee01007387 */ /* 0x000fe20000100a00 */
[----:B------:R-:W-:Y:S01]  /*4140*/  LEA.HI.X.SX32 R57, R229, R137, 0x1, P6 ;  /* 0x00000089e5397211 */ /* 0x000fe200030f0eff */
[----:B------:R-:W1:Y:S01]  /*4150*/  LDC R123, c[0x0][0x3c4] ;  /* 0x0000f100ff7b7b82 */ /* 0x000e620000000800 */
[----:B------:R-:W-:Y:S01]  /*4160*/  IADD3 R216, P5, PT, R97, R136, RZ ;  /* 0x0000008861d87210 */ /* 0x000fe20007fbe0ff */
[----:B------:R-:W-:Y:S01]  /*4170*/  STL.64 [R1+0x1a0], R46 ;  /* 0x0001a02e01007387 */ /* 0x000fe20000100a00 */
[----:B------:R-:W-:-:S03]  /*4180*/  IMAD.MOV.U32 R212, RZ, RZ, R56 ;  /* 0x000000ffffd47224 */ /* 0x000fc600078e0038 */
[----:B------:R-:W-:Y:S01]  /*4190*/  STL.64 [R1+0x198], R44 ;  /* 0x0001982c01007387 */ /* 0x000fe20000100a00 */
[----:B------:R-:W-:Y:S01]  /*41a0*/  LEA.HI.X.SX32 R217, R213, R137, 0x1, P5 ;  /* 0x00000089d5d97211 */ /* 0x000fe200028f0eff */
[----:B------:R-:W-:Y:S01]  /*41b0*/  IMAD R207, R207, 0x46, RZ ;  /* 0x00000046cfcf7824 */ /* 0x000fe200078e02ff */
[----:B------:R-:W-:Y:S01]  /*41c0*/  SHF.L.U32 R201, R201, 0x5, RZ ;  /* 0x00000005c9c97819 */ /* 0x000fe200000006ff */
[----:B------:R-:W-:Y:S01]  /*41d0*/  STL.64 [R1+0x190], R134 ;  /* 0x0001908601007387 */ /* 0x000fe20000100a00 */
[----:B------:R-:W-:Y:S01]  /*41e0*/  IMAD R197, R197, 0x21, RZ ;  /* 0x00000021c5c57824 */ /* 0x000fe200078e02ff */
[----:B------:R-:W4:Y:S02]  /*41f0*/  LDC R109, c[0x0][0x3c4] ;  /* 0x0000f100ff6d7b82 */ /* 0x000f240000000800 */
[----:B------:R2:W-:Y:S01]  /*4200*/  STL.64 [R1+0x188], R56 ;  /* 0x0001883801007387 */ /* 0x0005e20000100a00 */
[----:B------:R-:W-:Y:S02]  /*4210*/  IMAD.MOV.U32 R236, RZ, RZ, R222 ;  /* 0x000000ffffec7224 */ /* 0x000fe400078e00de */
[----:B------:R-:W-:-:S03]  /*4220*/  IMAD.MOV.U32 R214, RZ, RZ, R250 ;  /* 0x000000ffffd67224 */ /* 0x000fc600078e00fa */
[----:B0-----:R-:W-:Y:S01]  /*4230*/  BAR.SYNC.DEFER_BLOCKING 0x0 ;  /* 0x0000000000007b1d */ /* 0x001fe20000010000 */
[----:B------:R-:W-:Y:S02]  /*4240*/  IMAD R203, R203, 0x48, RZ ;  /* 0x00000048cbcb7824 */ /* 0x000fe400078e02ff */
[----:B------:R-:W-:-:S05]  /*4250*/  IMAD R199, R199, 0x4a, RZ ;  /* 0x0000004ac7c77824 */ /* 0x000fca00078e02ff */
[----:B------:R-:W0:Y:S01]  /*4260*/  LDC R115, c[0x0][0x3c4] ;  /* 0x0000f100ff737b82 */ /* 0x000e220000000800 */
[----:B------:R-:W-:Y:S02]  /*4270*/  IMAD R189, R189, 0x23, RZ ;  /* 0x00000023bdbd7824 */ /* 0x000fe400078e02ff */
[----:B------:R-:W-:Y:S02]  /*4280*/  IMAD R195, R195, 0x4c, RZ ;  /* 0x0000004cc3c37824 */ /* 0x000fe400078e02ff */
[----:B------:R-:W-:-:S03]  /*4290*/  IMAD R191, R191, 0x4e, RZ ;  /* 0x0000004ebfbf7824 */ /* 0x000fc600078e02ff */
        /* <DEDUP_REMOVED lines=14> */
[----:B------:R-:W-:-:S05]  /*4380*/  IMAD R163, R163, 0x5c, RZ ;  /* 0x0000005ca3a37824 */ /* 0x000fca00078e02ff */
[----:B------:R-:W0:Y:S08]  /*4390*/  LDC R91, c[0x0][0x3c4] ;  /* 0x0000f100ff5b7b82 */ /* 0x000e300000000800 */
[----:B------:R-:W0:Y:S08]  /*43a0*/  LDC R77, c[0x0][0x3c4] ;  /* 0x0000f100ff4d7b82 */ /* 0x000e300000000800 */
[----:B------:R-:W0:Y:S08]  /*43b0*/  LDC R142, c[0x0][0x3c4] ;  /* 0x0000f100ff8e7b82 */ /* 0x000e300000000800 */
[----:B------:R-:W0:Y:S08]  /*43c0*/  LDC R79, c[0x0][0x3c4] ;  /* 0x0000f100ff4f7b82 */ /* 0x000e300000000800 */
[----:B------:R-:W0:Y:S01]  /*43d0*/  LDC R149, c[0x0][0x3c4] ;  /* 0x0000f100ff957b82 */ /* 0x000e220000000800 */
[-C--:B--2---:R-:W-:Y:S01]  /*43e0*/  LEA R56, P5, R209, R136.reuse, 0x6 ;  /* 0x00000088d1387211 */ /* 0x084fe200078a30ff */
[----:B------:R-:W-:Y:S01]  /*43f0*/  IMAD.MOV.U32 R209, RZ, RZ, R55 ;  /* 0x000000ffffd17224 */ /* 0x000fe200078e0037 */
[-C--:B------:R-:W-:Y:S01]  /*4400*/  IADD3 R222, P4, PT, R89, R136.reuse, RZ ;  /* 0x0000008859de7210 */ /* 0x080fe20007f9e0ff */
[----:B------:R-:W2:Y:S01]  /*4410*/  LDL.LU.64 R54, [R1+0x2e0] ;  /* 0x0002e00001367983 */ /* 0x000ea20000300a00 */
[-C--:B------:R-:W-:Y:S01]  /*4420*/  IADD3 R250, P3, PT, R83, R136.reuse, RZ ;  /* 0x0000008853fa7210 */ /* 0x080fe20007f7e0ff */
[----:B------:R-:W-:Y:S01]  /*4430*/  IMAD.MOV.U32 R228, RZ, RZ, R244 ;  /* 0x000000ffffe47224 */ /* 0x000fe200078e00f4 */
[----:B------:R-:W-:Y:S01]  /*4440*/  IADD3 R244, P6, PT, R75, R136, RZ ;  /* 0x000000884bf47210 */ /* 0x000fe20007fde0ff */
[----:B------:R-:W-:-:S02]  /*4450*/  IMAD.MOV.U32 R220, RZ, RZ, R246 ;  /* 0x000000ffffdc7224 */ /* 0x000fc400078e00f6 */
[----:B------:R-:W-:Y:S01]  /*4460*/  IMAD.MOV.U32 R237, RZ, RZ, R223 ;  /* 0x000000ffffed7224 */ /* 0x000fe200078e00df */
[----:B------:R-:W-:Y:S01]  /*4470*/  LEA.HI.X.SX32 R223, R221, R137, 0x1, P4 ;  /* 0x00000089dddf7211 */ /* 0x000fe200020f0eff */
[----:B------:R-:W-:Y:S01]  /*4480*/  IMAD.MOV.U32 R246, RZ, RZ, R226 ;  /* 0x000000fffff67224 */ /* 0x000fe200078e00e2 */
[----:B------:R-:W-:Y:S01]  /*4490*/  MOV R215, R251 ;  /* 0x000000fb00d77202 */ /* 0x000fe20000000f00 */
[----:B------:R-:W-:Y:S01]  /*44a0*/  IMAD.MOV.U32 R226, RZ, RZ, R48 ;  /* 0x000000ffffe27224 */ /* 0x000fe200078e0030 */
[-C--:B------:R-:W-:Y:S01]  /*44b0*/  IADD3 R48, P4, PT, R231, R136.reuse, RZ ;  /* 0x00000088e7307210 */ /* 0x080fe20007f9e0ff */
[----:B------:R-:W-:Y:S01]  /*44c0*/  IMAD.MOV.U32 R229, RZ, RZ, R245 ;  /* 0x000000ffffe57224 */ /* 0x000fe200078e00f5 */
[----:B------:R-:W-:Y:S01]  /*44d0*/  MOV R221, R247 ;  /* 0x000000f700dd7202 */ /* 0x000fe20000000f00 */
[----:B------:R-:W-:Y:S01]  /*44e0*/  IMAD.MOV.U32 R247, RZ, RZ, R227 ;  /* 0x000000fffff77224 */ /* 0x000fe200078e00e3 */
[----:B------:R-:W-:Y:S01]  /*44f0*/  LEA.HI.X.SX32 R251, R211, R137, 0x1, P3 ;  /* 0x00000089d3fb7211 */ /* 0x000fe200018f0eff */
[----:B------:R-:W-:Y:S01]  /*4500*/  IMAD R159, R159, 0x5e, RZ ;  /* 0x0000005e9f9f7824 */ /* 0x000fe200078e02ff */
[----:B------:R-:W-:Y:S01]  /*4510*/  MOV R213, R57 ;  /* 0x0000003900d57202 */ /* 0x000fe20000000f00 */
[----:B------:R-:W-:Y:S01]  /*4520*/  IMAD R147, R147, 0x2d, RZ ;  /* 0x0000002d93937824 */ /* 0x000fe200078e02ff */
[-C--:B------:R-:W-:Y:S01]  /*4530*/  IADD3 R224, P3, PT, R225, R136.reuse, RZ ;  /* 0x00000088e1e07210 */ /* 0x080fe20007f7e0ff */
[----:B------:R-:W-:Y:S01]  /*4540*/  IMAD R155, R155, 0x60, RZ ;  /* 0x000000609b9b7824 */ /* 0x000fe200078e02ff */
[----:B------:R-:W-:Y:S01]  /*4550*/  LEA.HI.X.SX32 R245, R205, R137, 0x1, P6 ;  /* 0x00000089cdf57211 */ /* 0x000fe200030f0eff */
[----:B------:R-:W-:Y:S01]  /*4560*/  IMAD R151, R151, 0x62, RZ ;  /* 0x0000006297977824 */ /* 0x000fe200078e02ff */
[----:B------:R-:W-:Y:S01]  /*4570*/  MOV R227, R49 ;  /* 0x0000003100e37202 */ /* 0x000fe20000000f00 */
[----:B------:R-:W-:Y:S01]  /*4580*/  IMAD R133, R133, 0x2f, RZ ;  /* 0x0000002f85857824 */ /* 0x000fe200078e02ff */
[-C--:B------:R-:W-:Y:S01]  /*4590*/  IADD3 R206, P6, PT, R207, R136.reuse, RZ ;  /* 0x00000088cfce7210 */ /* 0x080fe20007fde0ff */
[----:B------:R-:W-:Y:S01]  /*45a0*/  IMAD R145, R145, 0x64, RZ ;  /* 0x0000006491917824 */ /* 0x000fe200078e02ff */
[-C--:B------:R-:W-:Y:S01]  /*45b0*/  LEA.HI.X.SX32 R57, R201, R137.reuse, 0x1, P5 ;  /* 0x00000089c9397211 */ /* 0x080fe200028f0eff */
[----:B------:R-:W-:Y:S01]  /*45c0*/  IMAD R141, R141, 0x66, RZ ;  /* 0x000000668d8d7824 */ /* 0x000fe200078e02ff */
[-C--:B------:R-:W-:Y:S01]  /*45d0*/  IADD3 R202, P5, PT, R203, R136.reuse, RZ ;  /* 0x00000088cbca7210 */ /* 0x080fe20007fbe0ff */
[----:B------:R-:W0:Y:S02]  /*45e0*/  FENCE.VIEW.ASYNC.S ;  /* 0x00000000000073c6 */ /* 0x000e240000000000 */
[----:B0-----:R0:W0:Y:S01]  /*45f0*/  @!UP1 SYNCS.EXCH.64 URZ, [UR6], UR14 ;  /* 0x0000000e06ff95b2 */ /* 0x0010220008000100 */
[----:B------:R-:W-:Y:S01]  /*4600*/  LEA.HI.X.SX32 R49, R197, R137, 0x1, P4 ;  /* 0x00000089c5317211 */ /* 0x000fe200020f0eff */
[----:B------:R-:W-:Y:S01]  /*4610*/  STL.64 [R1+0x180], R216 ;  /* 0x000180d801007387 */ /* 0x000fe20000100a00 */
[----:B------:R-:W-:-:S02]  /*4620*/  IADD3 R198, P4, PT, R199, R136, RZ ;  /* 0x00000088c7c67210 */ /* 0x000fc40007f9e0ff */
[-C--:B------:R-:W-:Y:S01]  /*4630*/  LEA.HI.X.SX32 R225, R193, R137.reuse, 0x1, P3 ;  /* 0x00000089c1e17211 */ /* 0x080fe200018f0eff */
[----:B------:R-:W-:Y:S01]  /*4640*/  IMAD R125, R125, 0x31, RZ ;  /* 0x000000317d7d7824 */ /* 0x000fe200078e02ff */
[-C--:B------:R-:W-:Y:S01]  /*4650*/  IADD3 R194, P3, PT, R195, R136.reuse, RZ ;  /* 0x00000088c3c27210 */ /* 0x080fe20007f7e0ff */
[----:B---3--:R-:W-:Y:S01]  /*4660*/  IMAD R131, R131, 0x68, RZ ;  /* 0x0000006883837824 */ /* 0x008fe200078e02ff */
[-C--:B------:R-:W-:Y:S01]  /*4670*/  LEA.HI.X.SX32 R207, R189, R137.reuse, 0x1, P6 ;  /* 0x00000089bdcf7211 */ /* 0x080fe200030f0eff */
[----:B0-----:R-:W-:Y:S01]  /*4680*/  BAR.SYNC.DEFER_BLOCKING 0x0 ;  /* 0x0000000000007b1d */ /* 0x001fe20000010000 */
[-C--:B------:R-:W-:Y:S02]  /*4690*/  IADD3 R190, P6, PT, R191, R136.reuse, RZ ;  /* 0x00000088bfbe7210 */ /* 0x080fe40007fde0ff */
[----:B------:R-:W-:Y:S02]  /*46a0*/  LEA.HI.X.SX32 R203, R185, R137, 0x1, P5 ;  /* 0x00000089b9cb7211 */ /* 0x000fe400028f0eff */
[----:B------:R-:W-:-:S02]  /*46b0*/  IADD3 R186, P5, PT, R187, R136, RZ ;  /* 0x00000088bbba7210 */ /* 0x000fc40007fbe0ff */
[-C--:B------:R-:W-:Y:S02]  /*46c0*/  LEA.HI.X.SX32 R199, R181, R137.reuse, 0x1, P4 ;  /* 0x00000089b5c77211 */ /* 0x080fe400020f0eff */
[-C--:B------:R-:W-:Y:S01]  /*46d0*/  IADD3 R182, P4, PT, R183, R136.reuse, RZ ;  /* 0x00000088b7b67210 */ /* 0x080fe20007f9e0ff */
[----:B------:R-:W-:Y:S01]  /*46e0*/  STL.64 [R1+0x178], R222 ;  /* 0x000178de01007387 */ /* 0x000fe20000100a00 */
[-C--:B------:R-:W-:Y:S02]  /*46f0*/  LEA.HI.X.SX32 R195, R177, R137.reuse, 0x1, P3 ;  /* 0x00000089b1c37211 */ /* 0x080fe400018f0eff */
[-C--:B------:R-:W-:Y:S01]  /*4700*/  IADD3 R178, P3, PT, R179, R136.reuse, RZ ;  /* 0x00000088b3b27210 */ /* 0x080fe20007f7e0ff */
[----:B------:R-:W-:Y:S01]  /*4710*/  STL.64 [R1+0x170], R250 ;  /* 0x000170fa01007387 */ /* 0x000fe20000100a00 */
[-C--:B------:R-:W-:Y:S02]  /*4720*/  LEA.HI.X.SX32 R191, R173, R137.reuse, 0x1, P6 ;  /* 0x00000089adbf7211 */ /* 0x080fe400030f0eff */
[----:B------:R-:W-:Y:S01]  /*4730*/  IADD3 R174, P6, PT, R175, R136, RZ ;  /* 0x00000088afae7210 */ /* 0x000fe20007fde0ff */
[----:B------:R-:W-:Y:S01]  /*4740*/  STL.64 [R1+0x168], R244 ;  /* 0x000168f401007387 */ /* 0x000fe20000100a00 */
[----:B------:R-:W-:-:S02]  /*4750*/  LEA.HI.X.SX32 R187, R169, R137, 0x1, P5 ;  /* 0x00000089a9bb7211 */ /* 0x000fc400028f0eff */
[-C--:B------:R-:W-:Y:S01]  /*4760*/  IADD3 R170, P5, PT, R171, R136.reuse, RZ ;  /* 0x00000088abaa7210 */ /* 0x080fe20007fbe0ff */
[----:B------:R0:W-:Y:S01]  /*4770*/  STL.64 [R1+0x160], R56 ;  /* 0x0001603801007387 */ /* 0x0001e20000100a00 */
[-C--:B------:R-:W-:Y:S02]  /*4780*/  LEA.HI.X.SX32 R183, R165, R137.reuse, 0x1, P4 ;  /* 0x00000089a5b77211 */ /* 0x080fe400020f0eff */
[-C--:B------:R-:W-:Y:S01]  /*4790*/  IADD3 R166, P4, PT, R167, R136.reuse, RZ ;  /* 0x00000088a7a67210 */ /* 0x080fe20007f9e0ff */
[----:B------:R3:W-:Y:S01]  /*47a0*/  STL.64 [R1+0x158], R48 ;  /* 0x0001583001007387 */ /* 0x0007e20000100a00 */
[-C--:B------:R-:W-:Y:S02]  /*47b0*/  LEA.HI.X.SX32 R179, R161, R137.reuse, 0x1, P3 ;  /* 0x00000089a1b37211 */ /* 0x080fe400018f0eff */
[----:B------:R-:W-:Y:S01]  /*47c0*/  IADD3 R162, P3, PT, R163, R136, RZ ;  /* 0x00000088a3a27210 */ /* 0x000fe20007f7e0ff */
[----:B------:R-:W-:Y:S01]  /*47d0*/  STL.64 [R1+0x150], R224 ;  /* 0x000150e001007387 */ /* 0x000fe20000100a00 */
[----:B------:R-:W-:-:S02]  /*47e0*/  LEA.HI.X.SX32 R175, R157, R137, 0x1, P6 ;  /* 0x000000899daf7211 */ /* 0x000fc400030f0eff */
[-C--:B------:R-:W-:Y:S01]  /*47f0*/  IADD3 R158, P6, PT, R159, R136.reuse, RZ ;  /* 0x000000889f9e7210 */ /* 0x080fe20007fde0ff */
[----:B------:R-:W-:Y:S01]  /*4800*/  STL.64 [R1+0x148], R206 ;  /* 0x000148ce01007387 */ /* 0x000fe20000100a00 */
[-C--:B------:R-:W-:Y:S01]  /*4810*/  LEA.HI.X.SX32 R171, R153, R137.reuse, 0x1, P5 ;  /* 0x0000008999ab7211 */ /* 0x080fe200028f0eff */
[----:B------:R-:W-:Y:S01]  /*4820*/  IMAD R127, R127, 0x6a, RZ ;  /* 0x0000006a7f7f7824 */ /* 0x000fe200078e02ff */
[-C--:B------:R-:W-:Y:S01]  /*4830*/  IADD3 R154, P5, PT, R155, R136.reuse, RZ ;  /* 0x000000889b9a7210 */ /* 0x080fe20007fbe0ff */
[----:B------:R-:W-:Y:S01]  /*4840*/  STL.64 [R1+0x140], R202 ;  /* 0x000140ca01007387 */ /* 0x000fe20000100a00 */
[-C--:B------:R-:W-:Y:S02]  /*4850*/  LEA.HI.X.SX32 R167, R147, R137.reuse, 0x1, P4 ;  /* 0x0000008993a77211 */ /* 0x080fe400020f0eff */
[-C--:B------:R-:W-:Y:S01]  /*4860*/  IADD3 R210, P4, PT, R151, R136.reuse, RZ ;  /* 0x0000008897d27210 */ /* 0x080fe20007f9e0ff */
[----:B------:R-:W-:Y:S01]  /*4870*/  STL.64 [R1+0x138], R198 ;  /* 0x000138c601007387 */ /* 0x000fe20000100a00 */
[-C--:B------:R-:W-:Y:S01]  /*4880*/  LEA.HI.X.SX32 R163, R143, R137.reuse, 0x1, P3 ;  /* 0x000000898fa37211 */ /* 0x080fe200018f0eff */
[----:B------:R-:W-:Y:S01]  /*4890*/  IMAD R117, R117, 0x33, RZ ;  /* 0x0000003375757824 */ /* 0x000fe200078e02ff */
[-C--:B------:R-:W-:Y:S01]  /*48a0*/  IADD3 R230, P3, PT, R145, R136.reuse, RZ ;  /* 0x0000008891e67210 */ /* 0x080fe20007f7e0ff */
[----:B------:R-:W-:Y:S01]  /*48b0*/  STL.64 [R1+0x130], R194 ;  /* 0x000130c201007387 */ /* 0x000fe20000100a00 */
[----:B-1----:R-:W-:Y:S01]  /*48c0*/  IMAD R123, R123, 0x6c, RZ ;  /* 0x0000006c7b7b7824 */ /* 0x002fe200078e02ff */
[-C--:B------:R-:W-:Y:S01]  /*48d0*/  LEA.HI.X.SX32 R159, R133, R137.reuse, 0x1, P6 ;  /* 0x00000089859f7211 */ /* 0x080fe200030f0eff */
[----:B------:R-:W-:Y:S01]  /*48e0*/  IMAD R119, R119, 0x6e, RZ ;  /* 0x0000006e77777824 */ /* 0x000fe200078e02ff */
[----:B------:R-:W-:Y:S01]  /*48f0*/  STL.64 [R1+0x128], R190 ;  /* 0x000128be01007387 */ /* 0x000fe20000100a00 */
[-C--:B------:R-:W-:Y:S01]  /*4900*/  IADD3 R140, P6, PT, R141, R136.reuse, RZ ;  /* 0x000000888d8c7210 */ /* 0x080fe20007fde0ff */
[----:B----4-:R-:W-:Y:S01]  /*4910*/  IMAD R109, R109, 0x35, RZ ;  /* 0x000000356d6d7824 */ /* 0x010fe200078e02ff */
[-C--:B------:R-:W-:Y:S01]  /*4920*/  LEA.HI.X.SX32 R155, R129, R137.reuse, 0x1, P5 ;  /* 0x00000089819b7211 */ /* 0x080fe200028f0eff */
[----:B------:R-:W-:Y:S01]  /*4930*/  STL.64 [R1+0x120], R186 ;  /* 0x000120ba01007387 */ /* 0x000fe20000100a00 */
[----:B------:R-:W-:Y:S01]  /*4940*/  IMAD R115, R115, 0x70, RZ ;  /* 0x0000007073737824 */ /* 0x000fe200078e02ff */
[----:B------:R-:W-:Y:S01]  /*4950*/  IADD3 R130, P5, PT, R131, R136, RZ ;  /* 0x0000008883827210 */ /* 0x000fe20007fbe0ff */
[----:B------:R-:W-:Y:S01]  /*4960*/  IMAD R111, R111, 0x72, RZ ;  /* 0x000000726f6f7824 */ /* 0x000fe200078e02ff */
        /* <DEDUP_REMOVED lines=8> */
[----:B------:R-:W-:Y:S01]  /*49f0*/  IMAD R107, R107, 0x74, RZ ;  /* 0x000000746b6b7824 */ /* 0x000fe200078e02ff */
[-C--:B------:R-:W-:Y:S01]  /*4a00*/  LEA.HI.X.SX32 R141, R117, R137.reuse, 0x1, P6 ;  /* 0x00000089758d7211 */ /* 0x080fe200030f0eff */
[----:B------:R-:W-:Y:S01]  /*4a10*/  IMAD R103, R103, 0x76, RZ ;  /* 0x0000007667677824 */ /* 0x000fe200078e02ff */
[----:B------:R-:W-:Y:S01]  /*4a20*/  STL.64 [R1+0x100], R170 ;  /* 0x000100aa01007387 */ /* 0x000fe20000100a00 */
[-C--:B------:R-:W-:Y:S01]  /*4a30*/  IADD3 R118, P6, PT, R119, R136.reuse, RZ ;  /* 0x0000008877767210 */ /* 0x080fe20007fde0ff */
[----:B------:R-:W-:Y:S01]  /*4a40*/  IMAD R93, R93, 0x39, RZ ;  /* 0x000000395d5d7824 */ /* 0x000fe200078e02ff */
        /* <DEDUP_REMOVED lines=14> */
[-C--:B------:R-:W-:Y:S02]  /*4b30*/  LEA.HI.X.SX32 R119, R101, R137.reuse, 0x1, P6 ;  /* 0x0000008965777211 */ /* 0x080fe400030f0eff */
        /* <DEDUP_REMOVED lines=10> */
[----:B------:R-:W-:Y:S01]  /*4be0*/  PRMT R71, RZ, 0x7610, R71 ;  /* 0x00007610ff477816 */ /* 0x000fe20000000047 */
[----:B------:R-:W-:Y:S01]  /*4bf0*/  STL.64 [R1+0xc0], R130 ;  /* 0x0000c08201007387 */ /* 0x000fe20000100a00 */
[-C--:B------:R-:W-:Y:S02]  /*4c00*/  IADD3 R94, P4, PT, R95, R136.reuse, RZ ;  /* 0x000000885f5e7210 */ /* 0x080fe40007f9e0ff */
[----:B------:R-:W-:Y:S01]  /*4c10*/  PRMT R65, RZ, 0x7610, R65 ;  /* 0x00007610ff417816 */ /* 0x000fe20000000041 */
[----:B------:R-:W-:Y:S01]  /*4c20*/  STL.64 [R1+0xb8], R126 ;  /* 0x0000b87e01007387 */ /* 0x000fe20000100a00 */
[----:B------:R-:W-:Y:S02]  /*4c30*/  LEA.HI.X.SX32 R107, R89, R137, 0x1, P3 ;  /* 0x00000089596b7211 */ /* 0x000fe400018f0eff */
[----:B------:R-:W-:Y:S01]  /*4c40*/  PRMT R63, RZ, 0x7610, R63 ;  /* 0x00007610ff3f7816 */ /* 0x000fe2000000003f */
[----:B------:R-:W-:Y:S01]  /*4c50*/  STL.64 [R1+0xb0], R122 ;  /* 0x0000b07a01007387 */ /* 0x000fe20000100a00 */
[----:B------:R-:W-:-:S02]  /*4c60*/  IADD3 R90, P3, PT, R91, R136, RZ ;  /* 0x000000885b5a7210 */ /* 0x000fc40007f7e0ff */
[----:B------:R-:W-:Y:S01]  /*4c70*/  PRMT R61, RZ, 0x7610, R61 ;  /* 0x00007610ff3d7816 */ /* 0x000fe2000000003d */
[----:B------:R-:W-:Y:S01]  /*4c80*/  STL.64 [R1+0xa8], R118 ;  /* 0x0000a87601007387 */ /* 0x000fe20000100a00 */
[-C--:B------:R-:W-:Y:S01]  /*4c90*/  LEA.HI.X.SX32 R103, R85, R137.reuse, 0x1, P6 ;  /* 0x0000008955677211 */ /* 0x080fe200030f0eff */
[----:B------:R-:W-:Y:S01]  /*4ca0*/  IMAD R81, R149, 0x3, RZ ;  /* 0x0000000395517824 */ /* 0x000fe200078e02ff */
[-C--:B------:R-:W-:Y:S01]  /*4cb0*/  LEA.HI.X.SX32 R99, R83, R137.reuse, 0x1, P5 ;  /* 0x0000008953637211 */ /* 0x080fe200028f0eff */
[----:B------:R-:W-:Y:S01]  /*4cc0*/  STL.64 [R1+0xa0], R114 ;  /* 0x0000a07201007387 */ /* 0x000fe20000100a00 */
[----:B------:R-:W-:Y:S02]  /*4cd0*/  IADD3 R86, P6, PT, R87, R136, RZ ;  /* 0x0000008857567210 */ /* 0x000fe40007fde0ff */
[----:B------:R-:W-:Y:S01]  /*4ce0*/  PRMT R30, RZ, 0x7610, R30 ;  /* 0x00007610ff1e7816 */ /* 0x000fe2000000001e */
[----:B------:R-:W-:Y:S01]  /*4cf0*/  STL.64 [R1+0x98], R110 ;  /* 0x0000986e01007387 */ /* 0x000fe20000100a00 */
[----:B------:R-:W-:-:S02]  /*4d00*/  LEA.HI.X.SX32 R95, R77, R137, 0x1, P4 ;  /* 0x000000894d5f7211 */ /* 0x000fc400020f0eff */
[----:B------:R-:W-:Y:S01]  /*4d10*/  PRMT R35, RZ, 0x7610, R35 ;  /* 0x00007610ff237816 */ /* 0x000fe20000000023 */
[----:B------:R-:W-:Y:S01]  /*4d20*/  STL.64 [R1+0x90], R106 ;  /* 0x0000906a01007387 */ /* 0x000fe20000100a00 */
[-C--:B------:R-:W-:Y:S02]  /*4d30*/  LEA.HI.X.SX32 R91, R75, R137.reuse, 0x1, P3 ;  /* 0x000000894b5b7211 */ /* 0x080fe400018f0eff */
[----:B------:R-:W-:Y:S01]  /*4d40*/  PRMT R34, RZ, 0x7610, R34 ;  /* 0x00007610ff227816 */ /* 0x000fe20000000022 */
[----:B------:R-:W-:Y:S01]  /*4d50*/  STL.64 [R1+0x88], R102 ;  /* 0x0000886601007387 */ /* 0x000fe20000100a00 */
[----:B------:R-:W-:Y:S02]  /*4d60*/  LEA.HI.X.SX32 R87, R79, R137, 0x1, P6 ;  /* 0x000000894f577211 */ /* 0x000fe400030f0eff */
[----:B------:R-:W-:Y:S01]  /*4d70*/  PRMT R33, RZ, 0x7610, R33 ;  /* 0x00007610ff217816 */ /* 0x000fe20000000021 */
[----:B------:R-:W-:Y:S04]  /*4d80*/  STL.64 [R1+0x80], R98 ;  /* 0x0000806201007387 */ /* 0x000fe80000100a00 */
[----:B------:R-:W4:Y:S04]  /*4d90*/  @P2 LDG.E.U16 R73, desc[UR8][R36.64] ;  /* 0x0000000824492981 */ /* 0x000f28000c1e1500 */
[----:B------:R-:W3:Y:S04]  /*4da0*/  @P2 LDG.E.U16 R69, desc[UR8][R46.64] ;  /* 0x000000082e452981 */ /* 0x000ee8000c1e1500 */
[----:B------:R-:W3:Y:S01]  /*4db0*/  @P2 LDG.E.U16 R67, desc[UR8][R136.64] ;  /* 0x0000000888432981 */ /* 0x000ee2000c1e1500 */
[----:B------:R-:W-:Y:S01]  /*4dc0*/  IMAD R149, R149, 0x6, RZ ;  /* 0x0000000695957824 */ /* 0x000fe200078e02ff */
[----:B------:R-:W-:-:S02]  /*4dd0*/  PRMT R32, RZ, 0x7610, R32 ;  /* 0x00007610ff207816 */ /* 0x000fc40000000020 */
[----:B------:R-:W-:Y:S01]  /*4de0*/  PRMT R31, RZ, 0x7610, R31 ;  /* 0x00007610ff1f7816 */ /* 0x000fe2000000001f */
[----:B------:R-:W-:Y:S01]  /*4df0*/  STL.64 [R1+0x78], R94 ;  /* 0x0000785e01007387 */ /* 0x000fe20000100a00 */
[----:B------:R-:W-:Y:S02]  /*4e00*/  PRMT R22, RZ, 0x7610, R22 ;  /* 0x00007610ff167816 */ /* 0x000fe40000000016 */
[----:B------:R-:W-:Y:S01]  /*4e10*/  PRMT R29, RZ, 0x7610, R29 ;  /* 0x00007610ff1d7816 */ /* 0x000fe2000000001d */
[----:B------:R-:W3:Y:S01]  /*4e20*/  LDL.LU.64 R36, [R1+0x2d8] ;  /* 0x0002d80001247983 */ /* 0x000ee20000300a00 */
[----:B------:R-:W-:Y:S02]  /*4e30*/  PRMT R28, RZ, 0x7610, R28 ;  /* 0x00007610ff1c7816 */ /* 0x000fe4000000001c */
[----:B------:R-:W-:Y:S01]  /*4e40*/  PRMT R27, RZ, 0x7610, R27 ;  /* 0x00007610ff1b7816 */ /* 0x000fe2000000001b */
[----:B------:R-:W-:Y:S01]  /*4e50*/  STL.64 [R1+0x70], R90 ;  /* 0x0000705a01007387 */ /* 0x000fe20000100a00 */
[----:B------:R-:W-:-:S02]  /*4e60*/  PRMT R26, RZ, 0x7610, R26 ;  /* 0x00007610ff1a7816 */ /* 0x000fc4000000001a */
[----:B------:R-:W-:Y:S01]  /*4e70*/  PRMT R25, RZ, 0x7610, R25 ;  /* 0x00007610ff197816 */ /* 0x000fe20000000019 */
[----:B------:R-:W4:Y:S01]  /*4e80*/  @P2 LDG.E.U16 R71, desc[UR8][R58.64] ;  /* 0x000000083a472981 */ /* 0x000f22000c1e1500 */
[----:B------:R-:W-:Y:S02]  /*4e90*/  PRMT R24, RZ, 0x7610, R24 ;  /* 0x00007610ff187816 */ /* 0x000fe40000000018 */
[----:B------:R-:W-:Y:S01]  /*4ea0*/  PRMT R23, RZ, 0x7610, R23 ;  /* 0x00007610ff177816 */ /* 0x000fe20000000017 */
[----:B------:R-:W4:Y:S01]  /*4eb0*/  @P2 LDG.E.U16 R65, desc[UR8][R186.64] ;  /* 0x00000008ba412981 */ /* 0x000f22000c1e1500 */
[----:B------:R-:W-:Y:S02]  /*4ec0*/  PRMT R13, RZ, 0x7610, R13 ;  /* 0x00007610ff0d7816 */ /* 0x000fe4000000000d */
[----:B------:R-:W-:Y:S01]  /*4ed0*/  PRMT R21, RZ, 0x7610, R21 ;  /* 0x00007610ff157816 */ /* 0x000fe20000000015 */
[----:B------:R-:W4:Y:S01]  /*4ee0*/  @P2 LDG.E.U16 R63, desc[UR8][R154.64] ;  /* 0x000000089a3f2981 */ /* 0x000f22000c1e1500 */
[----:B------:R-:W-:-:S02]  /*4ef0*/  PRMT R20, RZ, 0x7610, R20 ;  /* 0x00007610ff147816 */ /* 0x000fc40000000014 */
[----:B------:R-:W-:Y:S01]  /*4f00*/  PRMT R19, RZ, 0x7610, R19 ;  /* 0x00007610ff137816 */ /* 0x000fe20000000013 */
[----:B------:R-:W4:Y:S01]  /*4f10*/  LDL.LU.64 R58, [R1+0x2d0] ;  /* 0x0002d000013a7983 */ /* 0x000f220000300a00 */
[----:B------:R-:W-:Y:S02]  /*4f20*/  PRMT R18, RZ, 0x7610, R18 ;  /* 0x00007610ff127816 */ /* 0x000fe40000000012 */
[----:B------:R-:W-:Y:S01]  /*4f30*/  PRMT R17, RZ, 0x7610, R17 ;  /* 0x00007610ff117816 */ /* 0x000fe20000000011 */
[----:B------:R-:W-:Y:S01]  /*4f40*/  STL.64 [R1+0x68], R86 ;  /* 0x0000685601007387 */ /* 0x000fe20000100a00 */
[----:B------:R-:W-:Y:S02]  /*4f50*/  PRMT R16, RZ, 0x7610, R16 ;  /* 0x00007610ff107816 */ /* 0x000fe40000000010 */
[----:B------:R-:W-:Y:S01]  /*4f60*/  PRMT R15, RZ, 0x7610, R15 ;  /* 0x00007610ff0f7816 */ /* 0x000fe2000000000f */
[----:B------:R-:W4:Y:S01]  /*4f70*/  LDL.LU.64 R46, [R1+0x2c8] ;  /* 0x0002c800012e7983 */ /* 0x000f220000300a00 */
        /* <DEDUP_REMOVED lines=17> */
[----:B------:R-:W4:Y:S04]  /*5090*/  @P2 LDG.E.U16 R32, desc[UR8][R236.64] ;  /* 0x00000008ec202981 */ /* 0x000f28000c1e1500 */
[----:B--2---:R-:W2:Y:S01]  /*50a0*/  @P2 LDG.E.U16 R55, desc[UR8][R56.64] ;  /* 0x0000000838372981 */ /* 0x004ea2000c1e1500 */
[----:B------:R-:W-:Y:S01]  /*50b0*/  IADD3 R148, P5, PT, R149, R136, RZ ;  /* 0x0000008895947210 */ /* 0x000fe20007fbe0ff */
[----:B------:R-:W-:-:S04]  /*50c0*/  @!UP0 UIADD3 UR14, UPT, UPT, -UR12, 0x100000, URZ ;  /* 0x001000000c0e8890 */ /* 0x000fc8000fffe1ff */
[----:B------:R-:W-:Y:S02]  /*50d0*/  @!UP0 USHF.L.U32 UR15, UR14, 0xb, URZ ;  /* 0x0000000b0e0f8899 */ /* 0x000fe400080006ff */
[----:B------:R-:W-:Y:S01]  /*50e0*/  @!UP0 USHF.L.U32 UR14, UR14, 0x1, URZ ;  /* 0x000000010e0e8899 */ /* 0x000fe200080006ff */
[----:B------:R-:W2:Y:S01]  /*50f0*/  @P2 LDG.E.U16 R54, desc[UR8][R182.64] ;  /* 0x00000008b6362981 */ /* 0x000ea2000c1e1500 */
[----:B------:R-:W-:Y:S01]  /*5100*/  LOP3.LUT R133, R150, 0xc0, RZ, 0xc0, !PT ;  /* 0x000000c096857812 */ /* 0x000fe200078ec0ff */
[----:B------:R-:W-:Y:S01]  /*5110*/  VOTEU.ALL UP1, P1 ;  /* 0x0000000000ff7886 */ /* 0x000fe20000820000 */
[----:B------:R-:W-:Y:S01]  /*5120*/  UIADD3 UR74, UPT, UPT, UR5, 0x100, URZ ;  /* 0x00000100054a7890 */ /* 0x000fe2000fffe0ff */
[----:B------:R-:W2:Y:S01]  /*5130*/  @P2 LDG.E.U16 R31, desc[UR8][R216.64] ;  /* 0x00000008d81f2981 */ /* 0x000ea2000c1e1500 */
[----:B------:R-:W1:Y:S03]  /*5140*/  LDC R101, c[0x0][0x3a8] ;  /* 0x0000ea00ff657b82 */ /* 0x000e660000000800 */
[----:B0-----:R-:W2:Y:S04]  /*5150*/  LDL.LU.64 R56, [R1+0x2c0] ;  /* 0x0002c00001387983 */ /* 0x001ea80000300a00 */
[----:B------:R-:W2:Y:S04]  /*5160*/  @P2 LDG.E.U16 R22, desc[UR8][R202.64] ;  /* 0x00000008ca162981 */ /* 0x000ea8000c1e1500 */
        /* <DEDUP_REMOVED lines=15> */
[----:B---3--:R-:W3:Y:S04]  /*5260*/  @P2 LDG.E.U16 R37, desc[UR8][R174.64] ;  /* 0x00000008ae252981 */ /* 0x008ee8000c1e1500 */
[----:B------:R-:W3:Y:S04]  /*5270*/  @P2 LDG.E.U16 R36, desc[UR8][R140.64] ;  /* 0x000000088c242981 */ /* 0x000ee8000c1e1500 */
[----:B----4-:R-:W4:Y:S04]  /*5280*/  @P2 LDG.E.U16 R59, desc[UR8][R38.64] ;  /* 0x00000008263b2981 */ /* 0x010f28000c1e1500 */
[----:B------:R-:W3:Y:S04]  /*5290*/  @P2 LDG.E.U16 R58, desc[UR8][R52.64] ;  /* 0x00000008343a2981 */ /* 0x000ee8000c1e1500 */
[----:B------:R-:W3:Y:S01]  /*52a0*/  @P2 LDG.E.U16 R46, desc[UR8][R48.64] ;  /* 0x00000008302e2981 */ /* 0x000ee2000c1e1500 */
[----:B------:R-:W-:Y:S01]  /*52b0*/  LEA.HI.X.SX32 R149, R81, R137, 0x1, P5 ;  /* 0x0000008951957211 */ /* 0x000fe200028f0eff */
[----:B------:R0:W0:Y:S02]  /*52c0*/  @!UP1 SYNCS.EXCH.64 URZ, [UR4+0x28008], UR14 ;  /* 0x0280080e04ff95b2 */ /* 0x0000240008000100 */
[----:B------:R-:W3:Y:S04]  /*52d0*/  LDL.LU.64 R38, [R1+0x2b8] ;  /* 0x0002b80001267983 */ /* 0x000ee80000300a00 */
[----:B------:R-:W4:Y:S04]  /*52e0*/  LDL.LU.64 R52, [R1+0x2b0] ;  /* 0x0002b00001347983 */ /* 0x000f280000300a00 */
[----:B------:R-:W4:Y:S04]  /*52f0*/  @P2 LDG.E.U16 R14, desc[UR8][R194.64] ;  /* 0x00000008c20e2981 */ /* 0x000f28000c1e1500 */
        /* <DEDUP_REMOVED lines=11> */
[----:B--2---:R-:W2:Y:S04]  /*53b0*/  @P2 LDG.E.U16 R57, desc[UR8][R50.64] ;  /* 0x0000000832392981 */ /* 0x004ea8000c1e1500 */
[----:B------:R-:W2:Y:S04]  /*53c0*/  @P2 LDG.E.U16 R56, desc[UR8][R44.64] ;  /* 0x000000082c382981 */ /* 0x000ea8000c1e1500 */
[----:B------:R-:W2:Y:S04]  /*53d0*/  LDL.LU.64 R50, [R1+0x2a8] ;  /* 0x0002a80001327983 */ /* 0x000ea80000300a00 */
[----:B------:R-:W2:Y:S04]  /*53e0*/  LDL.LU.64 R44, [R1+0x2a0] ;  /* 0x0002a000012c7983 */ /* 0x000ea80000300a00 */
[----:B------:R-:W2:Y:S04]  /*53f0*/  LDL.LU.64 R48, [R1+0x298] ;  /* 0x0002980001307983 */ /* 0x000ea80000300a00 */
[----:B---3--:R-:W3:Y:S04]  /*5400*/  @P2 LDG.E.U16 R38, desc[UR8][R224.64] ;  /* 0x00000008e0262981 */ /* 0x008ee8000c1e1500 */
[----:B----4-:R-:W4:Y:S04]  /*5410*/  @P2 LDG.E.U16 R53, desc[UR8][R210.64] ;  /* 0x00000008d2352981 */ /* 0x010f28000c1e1500 */
[----:B------:R-:W3:Y:S04]  /*5420*/  @P2 LDG.E.U16 R52, desc[UR8][R110.64] ;  /* 0x000000086e342981 */ /* 0x000ee8000c1e1500 */
[----:B------:R-:W3:Y:S04]  /*5430*/  @P2 LDG.E.U16 R39, desc[UR8][R212.64] ;  /* 0x00000008d4272981 */ /* 0x000ee8000c1e1500 */
[----:B--2---:R-:W2:Y:S04]  /*5440*/  @P2 LDG.E.U16 R51, desc[UR8][R42.64] ;  /* 0x000000082a332981 */ /* 0x004ea8000c1e1500 */
[----:B------:R-:W2:Y:S04]  /*5450*/  @P2 LDG.E.U16 R50, desc[UR8][R40.64] ;  /* 0x0000000828322981 */ /* 0x000ea8000c1e1500 */
[----:B------:R-:W2:Y:S04]  /*5460*/  @P2 LDG.E.U16 R49, desc[UR8][R138.64] ;  /* 0x000000088a312981 */ /* 0x000ea8000c1e1500 */
[----:B------:R-:W2:Y:S04]  /*5470*/  LDL.LU.64 R42, [R1+0x290] ;  /* 0x00029000012a7983 */ /* 0x000ea80000300a00 */
[----:B------:R-:W3:Y:S04]  /*5480*/  LDL.LU.64 R40, [R1+0x288] ;  /* 0x0002880001287983 */ /* 0x000ee80000300a00 */
[----:B------:R-:W5:Y:S04]  /*5490*/  LDL.LU.64 R138, [R1+0x280] ;  /* 0x00028000018a7983 */ /* 0x000f680000300a00 */
[----:B------:R0:W4:Y:S04]  /*54a0*/  @P2 LDG.E.U16 R48, desc[UR8][R134.64] ;  /* 0x0000000886302981 */ /* 0x000128000c1e1500 */
[----:B------:R-:W4:Y:S04]  /*54b0*/  @P2 LDG.E.U16 R45, desc[UR8][R178.64] ;  /* 0x00000008b22d2981 */ /* 0x000f28000c1e1500 */
[----:B------:R-:W4:Y:S04]  /*54c0*/  @P2 LDG.E.U16 R44, desc[UR8][R230.64] ;  /* 0x00000008e62c2981 */ /* 0x000f28000c1e1500 */
[----:B------:R-:W0:Y:S04]  /*54d0*/  LDL.LU.64 R134, [R1+0x278] ;  /* 0x0002780001867983 */ /* 0x000e280000300a00 */
[----:B--2---:R-:W2:Y:S04]  /*54e0*/  @P2 LDG.E.U16 R43, desc[UR8][R106.64] ;  /* 0x000000086a2b2981 */ /* 0x004ea8000c1e1500 */
[----:B------:R-:W2:Y:S04]  /*54f0*/  @P2 LDG.E.U16 R42, desc[UR8][R148.64] ;  /* 0x00000008942a2981 */ /* 0x000ea8000c1e1500 */
[----:B---3--:R-:W3:Y:S04]  /*5500*/  @P2 LDG.E.U16 R41, desc[UR8][R220.64] ;  /* 0x00000008dc292981 */ /* 0x008ee8000c1e1500 */
[----:B------:R-:W3:Y:S01]  /*5510*/  @P2 LDG.E.U16 R40, desc[UR8][R208.64] ;  /* 0x00000008d0282981 */ /* 0x000ee2000c1e1500 */
[----:B0-----:R-:W-:-:S05]  /*5520*/  IMAD R134, R133, 0x80, R134 ;  /* 0x0000008085867824 */ /* 0x001fca00078e0286 */
[C---:B------:R-:W-:Y:S01]  /*5530*/  LOP3.LUT R64, R134.reuse, 0x10, RZ, 0x3c, !PT ;  /* 0x0000001086407812 */ /* 0x040fe200078e3cff */
        /* <DEDUP_REMOVED lines=8> */
[----:B------:R-:W-:-:S03]  /*55c0*/  LOP3.LUT R62, R134, 0x20, RZ, 0x3c, !PT ;  /* 0x00000020863e7812 */ /* 0x000fc600078e3cff */
[----:B------:R-:W-:Y:S04]  /*55d0*/  STS.U16 [R64+UR4+0x10080], R59 ;  /* 0x0100803b40007988 */ /* 0x000fe80008000404 */
[----:B------:R-:W-:Y:S04]  /*55e0*/  STS.U16 [R64+UR4+0x10480], R58 ;  /* 0x0104803a40007988 */ /* 0x000fe80008000404 */
[----:B------:R-:W-:Y:S04]  /*55f0*/  STS.U16 [R64+UR4+0x10880], R57 ;  /* 0x0108803940007988 */ /* 0x000fe80008000404 */
[----:B------:R-:W-:Y:S04]  /*5600*/  STS.U16 [R64+UR4+0x10c80], R56 ;  /* 0x010c803840007988 */ /* 0x000fe80008000404 */
[----:B------:R0:W-:Y:S04]  /*5610*/  STS.U16 [R64+UR4+0x11080], R46 ;  /* 0x0110802e40007988 */ /* 0x0001e80008000404 */
[----:B------:R-:W-:Y:S04]  /*5620*/  STS.U16 [R64+UR4+0x11480], R54 ;  /* 0x0114803640007988 */ /* 0x000fe80008000404 */
[----:B----4-:R-:W-:Y:S04]  /*5630*/  STS.U16 [R64+UR4+0x11880], R53 ;  /* 0x0118803540007988 */ /* 0x010fe80008000404 */
[----:B------:R-:W-:Y:S01]  /*5640*/  STS.U16 [R64+UR4+0x11c80], R52 ;  /* 0x011c803440007988 */ /* 0x000fe20008000404 */
[----:B0-----:R-:W-:-:S03]  /*5650*/  LOP3.LUT R46, R134, 0x30, RZ, 0x3c, !PT ;  /* 0x00000030862e7812 */ /* 0x001fc600078e3cff */
[----:B------:R-:W-:Y:S04]  /*5660*/  STS.U16 [R62+UR4+0x10100], R51 ;  /* 0x010100333e007988 */ /* 0x000fe80008000404 */
[----:B------:R-:W-:Y:S04]  /*5670*/  STS.U16 [R62+UR4+0x10500], R50 ;  /* 0x010500323e007988 */ /* 0x000fe80008000404 */
[----:B------:R-:W-:Y:S04]  /*5680*/  STS.U16 [R62+UR4+0x10900], R49 ;  /* 0x010900313e007988 */ /* 0x000fe80008000404 */
[----:B------:R-:W-:Y:S04]  /*5690*/  STS.U16 [R62+UR4+0x10d00], R48 ;  /* 0x010d00303e007988 */ /* 0x000fe80008000404 */
[----:B------:R0:W-:Y:S04]  /*56a0*/  STS.U16 [R62+UR4+0x11100], R38 ;  /* 0x011100263e007988 */ /* 0x0001e80008000404 */
[----:B------:R-:W-:Y:S04]  /*56b0*/  STS.U16 [R62+UR4+0x11500], R45 ;  /* 0x0115002d3e007988 */ /* 0x000fe80008000404 */
[----:B------:R-:W-:Y:S01]  /*56c0*/  STS.U16 [R62+UR4+0x11900], R44 ;  /* 0x0119002c3e007988 */ /* 0x000fe20008000404 */
[----:B0-----:R-:W-:Y:S01]  /*56d0*/  LOP3.LUT R38, R134, 0x40, RZ, 0x3c, !PT ;  /* 0x0000004086267812 */ /* 0x001fe200078e3cff */
[----:B------:R-:W-:-:S05]  /*56e0*/  VIADD R60, R47, UR74 ;  /* 0x0000004a2f3c7c36 */ /* 0x000fca0008000000 */
[----:B------:R-:W-:-:S13]  /*56f0*/  R2UR UR11, R60 ;  /* 0x000000003c0b72ca */ /* 0x000fda00000e0000 */
[----:B------:R-:W-:Y:S02]  /*5700*/  ULEA UR11, UR10, UR11, 0x12 ;  /* 0x0000000b0a0b7291 */ /* 0x000fe4000f8e90ff */
[----:B------:R-:W-:-:S04]  /*5710*/  @!UP0 UIADD3 UR12, UPT, UPT, -UR12, 0x100000, URZ ;  /* 0x001000000c0c8890 */ /* 0x000fc8000fffe1ff */
[----:B------:R-:W-:Y:S02]  /*5720*/  @!UP0 USHF.L.U32 UR13, UR12, 0xb, URZ ;  /* 0x0000000b0c0d8899 */ /* 0x000fe400080006ff */
[----:B------:R-:W-:Y:S01]  /*5730*/  @!UP0 USHF.L.U32 UR12, UR12, 0x1, URZ ;  /* 0x000000010c0c8899 */ /* 0x000fe200080006ff */
[----:B------:R-:W-:Y:S01]  /*5740*/  ISETP.EQ.U32.AND P3, PT, R135, RZ, P2 ;  /* 0x000000ff8700720c */ /* 0x000fe20001762070 */
[----:B------:R-:W-:Y:S01]  /*5750*/  VOTEU.ALL UP1, P1 ;  /* 0x0000000000ff7886 */ /* 0x000fe20000820000 */
[----:B------:R-:W-:Y:S01]  /*5760*/  IADD3 R144, PT, PT, R146, 0x18000, RZ ;  /* 0x0001800092907810 */ /* 0x000fe20007ffe0ff */
[----:B--2---:R-:W-:Y:S04]  /*5770*/  STS.U16 [R62+UR4+0x11d00], R43 ;  /* 0x011d002b3e007988 */ /* 0x004fe80008000404 */
[----:B------:R-:W-:Y:S04]  /*5780*/  STS.U16 [R46+UR4+0x10180], R42 ;  /* 0x0101802a2e007988 */ /* 0x000fe80008000404 */
[----:B---3--:R-:W-:Y:S04]  /*5790*/  STS.U16 [R46+UR4+0x10580], R41 ;  /* 0x010580292e007988 */ /* 0x008fe80008000404 */
[----:B------:R-:W-:Y:S04]  /*57a0*/  STS.U16 [R46+UR4+0x10980], R40 ;  /* 0x010980282e007988 */ /* 0x000fe80008000404 */
[----:B------:R-:W-:Y:S04]  /*57b0*/  STS.U16 [R46+UR4+0x10d80], R39 ;  /* 0x010d80272e007988 */ /* 0x000fe80008000404 */
[----:B------:R0:W-:Y:S04]  /*57c0*/  STS.U16 [R46+UR4+0x11180], R30 ;  /* 0x0111801e2e007988 */ /* 0x0001e80008000404 */
[----:B------:R-:W-:Y:S04]  /*57d0*/  STS.U16 [R46+UR4+0x11580], R37 ;  /* 0x011580252e007988 */ /* 0x000fe80008000404 */
[----:B------:R-:W-:Y:S04]  /*57e0*/  STS.U16 [R46+UR4+0x11980], R36 ;  /* 0x011980242e007988 */ /* 0x000fe80008000404 */
        /* <DEDUP_REMOVED lines=25> */
[----:B------:R2:W-:Y:S01]  /*5980*/  STS.U16 [R22+UR4+0x11b00], R0 ;  /* 0x011b000016007988 */ /* 0x0005e20008000404 */
[----:B0-----:R-:W-:Y:S01]  /*5990*/  LOP3.LUT R13, R134, 0x70, RZ, 0x3c, !PT ;  /* 0x00000070860d7812 */ /* 0x001fe200078e3cff */
[----:B--2---:R-:W-:-:S05]  /*59a0*/  IMAD.U32 R0, RZ, RZ, UR11 ;  /* 0x0000000bff007e24 */ /* 0x004fca000f8e00ff */
[----:B------:R0:W-:Y:S04]  /*59b0*/  STL [R1+0x26c], R0 ;  /* 0x00026c0001007387 */ /* 0x0001e80000100800 */
[----:B------:R0:W-:Y:S04]  /*59c0*/  STS.U16 [R22+UR4+0x11f00], R11 ;  /* 0x011f000b16007988 */ /* 0x0001e80008000404 */
[----:B------:R0:W-:Y:S04]  /*59d0*/  STS.U16 [R13+UR4+0x10380], R10 ;  /* 0x0103800a0d007988 */ /* 0x0001e80008000404 */
[----:B------:R0:W-:Y:S04]  /*59e0*/  STS.U16 [R13+UR4+0x10780], R9 ;  /* 0x010780090d007988 */ /* 0x0001e80008000404 */
[----:B------:R0:W-:Y:S04]  /*59f0*/  STS.U16 [R13+UR4+0x10b80], R8 ;  /* 0x010b80080d007988 */ /* 0x0001e80008000404 */
[----:B------:R0:W-:Y:S04]  /*5a00*/  STS.U16 [R13+UR4+0x10f80], R7 ;  /* 0x010f80070d007988 */ /* 0x0001e80008000404 */
[----:B------:R0:W-:Y:S04]  /*5a10*/  STS.U16 [R13+UR4+0x11380], R6 ;  /* 0x011380060d007988 */ /* 0x0001e80008000404 */
[----:B------:R0:W-:Y:S04]  /*5a20*/  STS.U16 [R13+UR4+0x11780], R5 ;  /* 0x011780050d007988 */ /* 0x0001e80008000404 */
[----:B------:R0:W-:Y:S04]  /*5a30*/  STS.U16 [R13+UR4+0x11b80], R4 ;  /* 0x011b80040d007988 */ /* 0x0001e80008000404 */
[----:B------:R0:W-:Y:S01]  /*5a40*/  STS.U16 [R13+UR4+0x11f80], R2 ;  /* 0x011f80020d007988 */ /* 0x0001e20008000404 */
[----:B------:R2:W-:Y:S06]  /*5a50*/  MEMBAR.ALL.CTA ;  /* 0x0000000000007992 */ /* 0x0005ec0000008000 */
[----:B--2---:R-:W-:Y:S04]  /*5a60*/  FENCE.VIEW.ASYNC.S ;  /* 0x00000000000073c6 */ /* 0x004fe80000000000 */
[----:B------:R-:W2:Y:S02]  /*5a70*/  FENCE.VIEW.ASYNC.S ;  /* 0x00000000000073c6 */ /* 0x000ea40000000000 */
[----:B--2---:R0:W2:Y:S02]  /*5a80*/  @!UP1 SYNCS.EXCH.64 URZ, [UR4+0x18000], UR12 ;  /* 0x0180000c04ff95b2 */ /* 0x0040a40008000100 */
[----:B--2---:R-:W-:Y:S06]  /*5a90*/  BAR.SYNC.DEFER_BLOCKING 0x0 ;  /* 0x0000000000007b1d */ /* 0x004fec0000010000 */
[----:B01----:R-:W-:Y:S05]  /*5aa0*/  @!P3 BRA `(.L_x_6) ;  /* 0x0000000400b0b947 */ /* 0x003fea0003800000 */
[----:B------:R-:W-:Y:S01]  /*5ab0*/  VIADD R0, R146, 0x10000 ;  /* 0x0001000092007836 */ /* 0x000fe20000000000 */
[----:B------:R-:W-:Y:S02]  /*5ac0*/  ELECT P4, URZ, PT ;  /* 0x0000000000ff782f */ /* 0x000fe40003880000 */
[----:B------:R-:W-:Y:S01]  /*5ad0*/  CS2R R4, SRZ ;  /* 0x0000000000047805 */ /* 0x000fe2000001ff00 */
[----:B------:R-:W-:Y:S01]  /*5ae0*/  UMOV UR22, 0x0 ;  /* 0x0000000000167882 */ /* 0x000fe20000000000 */
[----:B------:R-:W-:Y:S01]  /*5af0*/  UMOV UR23, 0x8108490 ;  /* 0x0810849000177882 */ /* 0x000fe20000000000 */
[----:B------:R-:W-:Y:S01]  /*5b00*/  SHF.R.U32.HI R2, RZ, 0x4, R0 ;  /* 0x00000004ff027819 */ /* 0x000fe20000011600 */
[----:B------:R-:W-:Y:S01]  /*5b10*/  IMAD.U32 R0, RZ, RZ, UR4 ;  /* 0x00000004ff007e24 */ /* 0x000fe2000f8e00ff */
[----:B------:R-:W-:Y:S01]  /*5b20*/  UMOV UR44, 0x0 ;  /* 0x00000000002c7882 */ /* 0x000fe20000000000 */
[----:B------:R-:W-:Y:S01]  /*5b30*/  UMOV UR45, 0x8108490 ;  /* 0x08108490002d7882 */ /* 0x000fe20000000000 */
[----:B------:R-:W-:Y:S01]  /*5b40*/  SGXT.U32 R2, R2, 0xe ;  /* 0x0000000e0202781a */ /* 0x000fe20000000000 */
[----:B------:R-:W-:Y:S01]  /*5b50*/  IMAD.MOV.U32 R145, RZ, RZ, RZ ;  /* 0x000000ffff917224 */ /* 0x000fe200078e00ff */
[----:B------:R-:W-:Y:S01]  /*5b60*/  SHF.R.U32.HI R0, RZ, 0x4, R0 ;  /* 0x00000004ff007819 */ /* 0x000fe20000011600 */
[----:B------:R-:W-:Y:S01]  /*5b70*/  UMOV UR64, 0x0 ;  /* 0x0000000000407882 */ /* 0x000fe20000000000 */
[----:B------:R-:W-:Y:S01]  /*5b80*/  R2UR UR12, R2 ;  /* 0x00000000020c72ca */ /* 0x000fe200000e0000 */
[----:B------:R-:W-:Y:S01]  /*5b90*/  UMOV UR65, 0x8108490 ;  /* 0x0810849000417882 */ /* 0x000fe20000000000 */
[----:B------:R-:W-:Y:S01]  /*5ba0*/  SGXT.U32 R0, R0, 0xe ;  /* 0x0000000e0000781a */ /* 0x000fe20000000000 */
[----:B------:R-:W-:Y:S01]  /*5bb0*/  UMOV UR56, 0x0 ;  /* 0x0000000000387882 */ /* 0x000fe20000000000 */
[----:B------:R-:W-:Y:S01]  /*5bc0*/  IADD3 R2, P6, PT, R2, 0x2, RZ ;  /* 0x0000000202027810 */ /* 0x000fe20007fde0ff */
[----:B------:R-:W-:Y:S01]  /*5bd0*/  UMOV UR57, 0x8108490 ;  /* 0x0810849000397882 */ /* 0x000fe20000000000 */
[C---:B------:R-:W-:Y:S01]  /*5be0*/  LOP3.LUT R6, R0.reuse, 0x8000000, RZ, 0xfc, !PT ;  /* 0x0800000000067812 */ /* 0x040fe200078efcff */
[----:B------:R-:W-:Y:S01]  /*5bf0*/  UMOV UR38, 0x0 ;  /* 0x0000000000267882 */ /* 0x000fe20000000000 */
[----:B------:R-:W-:Y:S01]  /*5c00*/  IADD3 R0, P5, PT, R0, 0x8000080, RZ ;  /* 0x0800008000007810 */ /* 0x000fe20007fbe0ff */
[----:B------:R-:W-:Y:S01]  /*5c10*/  UMOV UR39, 0x8108490 ;  /* 0x0810849000277882 */ /* 0x000fe20000000000 */
[----:B------:R-:W-:Y:S01]  /*5c20*/  R2UR UR11, R6 ;  /* 0x00000000060b72ca */ /* 0x000fe200000e0000 */
[----:B------:R-:W-:Y:S01]  /*5c30*/  UMOV UR52, 0x0 ;  /* 0x0000000000347882 */ /* 0x000fe20000000000 */
[----:B------:R-:W-:Y:S01]  /*5c40*/  IADD3.X R4, PT, PT, R4, 0x40004040, RZ, P5, !PT ;  /* 0x4000404004047810 */ /* 0x000fe20002ffe4ff */
[----:B------:R-:W-:Y:S01]  /*5c50*/  IMAD.U32 R6, RZ, RZ, UR12 ;  /* 0x0000000cff067e24 */ /* 0x000fe2000f8e00ff */
[----:B------:R-:W-:Y:S01]  /*5c60*/  IADD3.X R5, PT, PT, R5, 0x40004040, RZ, P6, !PT ;  /* 0x4000404005057810 */ /* 0x000fe200037fe4ff */
[----:B------:R-:W-:Y:S01]  /*5c70*/  UMOV UR53, 0x8108490 ;  /* 0x0810849000357882 */ /* 0x000fe20000000000 */
[----:B------:R-:W-:Y:S01]  /*5c80*/  R2UR UR13, R4 ;  /* 0x00000000040d72ca */ /* 0x000fe200000e0000 */
[----:B------:R-:W-:Y:S01]  /*5c90*/  UMOV UR46, 0x0 ;  /* 0x00000000002e7882 */ /* 0x000fe20000000000 */
[----:B------:R-:W-:Y:S01]  /*5ca0*/  R2UR UR15, R5 ;  /* 0x00000000050f72ca */ /* 0x000fe200000e0000 */
[----:B------:R-:W-:Y:S01]  /*5cb0*/  @P4 IMAD.MOV.U32 R5, RZ, RZ, 0x40004040 ;  /* 0x40004040ff054424 */ /* 0x000fe200078e00ff */
[----:B------:R-:W-:Y:S01]  /*5cc0*/  @P4 MOV R7, 0x40004040 ;  /* 0x4000404000074802 */ /* 0x000fe20000000f00 */
[----:B------:R-:W-:Y:S01]  /*5cd0*/  UMOV UR47, 0x8108490 ;  /* 0x08108490002f7882 */ /* 0x000fe20000000000 */
[----:B------:R-:W-:Y:S01]  /*5ce0*/  R2UR UR12, R0 ;  /* 0x00000000000c72ca */ /* 0x000fe200000e0000 */
[----:B------:R-:W-:Y:S01]  /*5cf0*/  IMAD.U32 R4, RZ, RZ, UR11 ;  /* 0x0000000bff047e24 */ /* 0x000fe2000f8e00ff */
[----:B------:R-:W-:Y:S01]  /*5d00*/  R2UR UR14, R2 ;  /* 0x00000000020e72ca */ /* 0x000fe200000e0000 */
[----:B------:R-:W-:Y:S01]  /*5d10*/  UMOV UR40, 0x0 ;  /* 0x0000000000287882 */ /* 0x000fe20000000000 */
[----:B------:R-:W-:Y:S01]  /*5d20*/  @P4 R2UR UR18, R6 ;  /* 0x00000000061242ca */ /* 0x000fe200000e0000 */
[----:B------:R-:W-:Y:S01]  /*5d30*/  UMOV UR41, 0x8108490 ;  /* 0x0810849000297882 */ /* 0x000fe20000000000 */
[----:B------:R-:W-:Y:S01]  /*5d40*/  @P4 R2UR UR19, R7 ;  /* 0x00000000071342ca */ /* 0x000fe200000e0000 */
[----:B------:R-:W-:Y:S01]  /*5d50*/  UMOV UR34, 0x0 ;  /* 0x0000000000227882 */ /* 0x000fe20000000000 */
[----:B------:R-:W-:Y:S01]  /*5d60*/  @P4 R2UR UR62, R4 ;  /* 0x00000000043e42ca */ /* 0x000fe200000e0000 */
[----:B------:R-:W-:Y:S01]  /*5d70*/  UMOV UR35, 0x8108490 ;  /* 0x0810849000237882 */ /* 0x000fe20000000000 */
[----:B------:R-:W-:Y:S01]  /*5d80*/  @P4 R2UR UR63, R5 ;  /* 0x00000000053f42ca */ /* 0x000fe200000e0000 */
[----:B------:R-:W-:Y:S01]  /*5d90*/  UMOV UR28, 0x0 ;  /* 0x00000000001c7882 */ /* 0x000fe20000000000 */
[----:B------:R-:W-:Y:S01]  /*5da0*/  @P4 MOV R0, R144 ;  /* 0x0000009000004202 */ /* 0x000fe20000000f00 */
[----:B------:R-:W-:-:S02]  /*5db0*/  UIADD3.64 UR66, UPT, UPT, UR12, 0x80, URZ ;  /* 0x000000800c427897 */ /* 0x000fc4000fffe0ff */
[----:B------:R-:W-:Y:S01]  /*5dc0*/  UIADD3.64 UR68, UPT, UPT, UR14, 0x2, URZ ;  /* 0x000000020e447897 */ /* 0x000fe2000fffe0ff */
[----:B------:R-:W-:Y:S01]  /*5dd0*/  @P4 R2UR UR11, R0 ;  /* 0x00000000000b42ca */ /* 0x000fe200000e0000 */
[----:B------:R-:W-:Y:S02]  /*5de0*/  UIADD3.64 UR60, UPT, UPT, UR12, 0x100, URZ ;  /* 0x000001000c3c7897 */ /* 0x000fe4000fffe0ff */
[----:B------:R-:W-:Y:S02]  /*5df0*/  UIADD3.64 UR50, UPT, UPT, UR12, 0x180, URZ ;  /* 0x000001800c327897 */ /* 0x000fe4000fffe0ff */
[----:B------:R-:W-:Y:S02]  /*5e00*/  UIADD3.64 UR32, UPT, UPT, UR12, 0x200, URZ ;  /* 0x000002000c207897 */ /* 0x000fe4000fffe0ff */
[----:B------:R0:W-:Y:S01]  /*5e10*/  UTCHMMA gdesc[UR62], gdesc[UR18], tmem[UR74], tmem[UR22], idesc[UR23], !UPT ;  /* 0x00ff16123e0075ea */ /* 0x0001e2000f80004a */
[----:B------:R1:W-:Y:S01]  /*5e20*/  UTCHMMA gdesc[UR12], gdesc[UR14], tmem[UR74], tmem[UR44], idesc[UR45], UPT ;  /* 0x00ff2c0e0c0075ea */ /* 0x0003e2000b80004a */
[----:B------:R-:W-:Y:S01]  /*5e30*/  UIADD3.64 UR72, UPT, UPT, UR14, 0x200, URZ ;  /* 0x000002000e487897 */ /* 0x000fe2000fffe0ff */
[----:B------:R2:W-:Y:S01]  /*5e40*/  UTCHMMA gdesc[UR66], gdesc[UR68], tmem[UR74], tmem[UR64], idesc[UR65], UPT ;  /* 0x00ff4044420075ea */ /* 0x0005e2000b80004a */
[----:B------:R-:W-:-:S02]  /*5e50*/  UIADD3.64 UR58, UPT, UPT, UR12, 0x280, URZ ;  /* 0x000002800c3a7897 */ /* 0x000fc4000fffe0ff */
[----:B------:R-:W-:Y:S02]  /*5e60*/  UIADD3.64 UR70, UPT, UPT, UR14, 0x202, URZ ;  /* 0x000002020e467897 */ /* 0x000fe4000fffe0ff */
[----:B------:R-:W-:Y:S02]  /*5e70*/  UIADD3.64 UR54, UPT, UPT, UR12, 0x300, URZ ;  /* 0x000003000c367897 */ /* 0x000fe4000fffe0ff */
[----:B0-----:R-:W-:Y:S02]  /*5e80*/  UIADD3.64 UR62, UPT, UPT, UR14, 0x4, URZ ;  /* 0x000000040e3e7897 */ /* 0x001fe4000fffe0ff */
[----:B-1----:R-:W-:Y:S02]  /*5e90*/  UIADD3.64 UR44, UPT, UPT, UR14, 0x1fe, URZ ;  /* 0x000001fe0e2c7897 */ /* 0x002fe4000fffe0ff */
[----:B------:R-:W-:Y:S02]  /*5ea0*/  UIADD3.64 UR76, UPT, UPT, UR14, 0x204, URZ ;  /* 0x000002040e4c7897 */ /* 0x000fe4000fffe0ff */
[----:B------:R-:W-:-:S02]  /*5eb0*/  UIADD3.64 UR48, UPT, UPT, UR12, 0x380, URZ ;  /* 0x000003800c307897 */ /* 0x000fc4000fffe0ff */
[----:B------:R-:W-:Y:S01]  /*5ec0*/  UIADD3.64 UR42, UPT, UPT, UR12, 0x400, URZ ;  /* 0x000004000c2a7897 */ /* 0x000fe2000fffe0ff */
[----:B------:R0:W-:Y:S01]  /*5ed0*/  UTCHMMA gdesc[UR60], gdesc[UR62], tmem[UR74], tmem[UR56], idesc[UR57], UPT ;  /* 0x00ff383e3c0075ea */ /* 0x0001e2000b80004a */
[----:B------:R-:W-:Y:S01]  /*5ee0*/  UIADD3.64 UR36, UPT, UPT, UR12, 0x480, URZ ;  /* 0x000004800c247897 */ /* 0x000fe2000fffe0ff */
[----:B------:R1:W-:Y:S01]  /*5ef0*/  UTCHMMA gdesc[UR50], gdesc[UR44], tmem[UR74], tmem[UR38], idesc[UR39], UPT ;  /* 0x00ff262c320075ea */ /* 0x0003e2000b80004a */
[----:B------:R-:W-:Y:S01]  /*5f00*/  UIADD3.64 UR30, UPT, UPT, UR12, 0x500, URZ ;  /* 0x000005000c1e7897 */ /* 0x000fe2000fffe0ff */
[----:B--2---:R-:W-:Y:S01]  /*5f10*/  UMOV UR68, 0x0 ;  /* 0x0000000000447882 */ /* 0x004fe20000000000 */
[----:B------:R-:W-:Y:S01]  /*5f20*/  UMOV UR69, 0x8108490 ;  /* 0x0810849000457882 */ /* 0x000fe20000000000 */
[----:B------:R-:W-:Y:S01]  /*5f30*/  UIADD3.64 UR26, UPT, UPT, UR12, 0x580, URZ ;  /* 0x000005800c1a7897 */ /* 0x000fe2000fffe0ff */
[----:B------:R2:W-:Y:S01]  /*5f40*/  UTCHMMA gdesc[UR32], gdesc[UR72], tmem[UR74], tmem[UR68], idesc[UR69], UPT ;  /* 0x00ff4448200075ea */ /* 0x0005e2000b80004a */
[----:B------:R-:W-:Y:S02]  /*5f50*/  UIADD3.64 UR64, UPT, UPT, UR14, 0x5fe, URZ ;  /* 0x000005fe0e407897 */ /* 0x000fe4000fffe0ff */
[----:B0-----:R-:W-:-:S02]  /*5f60*/  UIADD3.64 UR62, UPT, UPT, UR14, 0x3fe, URZ ;  /* 0x000003fe0e3e7897 */ /* 0x001fc4000fffe0ff */
[----:B------:R-:W-:Y:S02]  /*5f70*/  UIADD3.64 UR60, UPT, UPT, UR14, 0x400, URZ ;  /* 0x000004000e3c7897 */ /* 0x000fe4000fffe0ff */
[----:B------:R-:W-:Y:S02]  /*5f80*/  UIADD3.64 UR56, UPT, UPT, UR14, 0x402, URZ ;  /* 0x000004020e387897 */ /* 0x000fe4000fffe0ff */
[----:B-1----:R-:W-:Y:S02]  /*5f90*/  UIADD3.64 UR38, UPT, UPT, UR14, 0x404, URZ ;  /* 0x000004040e267897 */ /* 0x002fe4000fffe0ff */
[----:B------:R-:W-:Y:S02]  /*5fa0*/  UIADD3.64 UR22, UPT, UPT, UR12, 0x600, URZ ;  /* 0x000006000c167897 */ /* 0x000fe4000fffe0ff */
[----:B------:R-:W-:Y:S01]  /*5fb0*/  UIADD3.64 UR66, UPT, UPT, UR14, 0x600, URZ ;  /* 0x000006000e427897 */ /* 0x000fe2000fffe0ff */
[----:B------:R-:W-:Y:S01]  /*5fc0*/  UMOV UR50, 0x0 ;  /* 0x0000000000327882 */ /* 0x000fe20000000000 */
[----:B------:R-:W-:Y:S01]  /*5fd0*/  UMOV UR51, 0x8108490 ;  /* 0x0810849000337882 */ /* 0x000fe20000000000 */
[----:B------:R-:W-:Y:S01]  /*5fe0*/  UIADD3.64 UR18, UPT, UPT, UR12, 0x680, URZ ;  /* 0x000006800c127897 */ /* 0x000fe2000fffe0ff */
[----:B------:R0:W-:Y:S01]  /*5ff0*/  UTCHMMA gdesc[UR58], gdesc[UR70], tmem[UR74], tmem[UR50], idesc[UR51], UPT ;  /* 0x00ff32463a0075ea */ /* 0x0001e2000b80004a */
[----:B--2---:R-:W-:Y:S01]  /*6000*/  UIADD3.64 UR68, UPT, UPT, UR14, 0x602, URZ ;  /* 0x000006020e447897 */ /* 0x004fe2000fffe0ff */
[----:B------:R-:W-:Y:S01]  /*6010*/  UMOV UR44, 0x0 ;  /* 0x00000000002c7882 */ /* 0x000fe20000000000 */
[----:B------:R-:W-:Y:S01]  /*6020*/  UMOV UR45, 0x8108490 ;  /* 0x08108490002d7882 */ /* 0x000fe20000000000 */
[----:B------:R-:W-:Y:S01]  /*6030*/  UIADD3.64 UR12, UPT, UPT, UR12, 0x700, URZ ;  /* 0x000007000c0c7897 */ /* 0x000fe2000fffe0ff */
[----:B------:R0:W-:Y:S01]  /*6040*/  UTCHMMA gdesc[UR54], gdesc[UR76], tmem[UR74], tmem[UR44], idesc[UR45], UPT ;  /* 0x00ff2c4c360075ea */ /* 0x0001e2000b80004a */
[----:B------:R-:W-:Y:S01]  /*6050*/  UIADD3.64 UR14, UPT, UPT, UR14, 0x604, URZ ;  /* 0x000006040e0e7897 */ /* 0x000fe2000fffe0ff */
[----:B------:R0:W-:Y:S01]  /*6060*/  UTCHMMA gdesc[UR48], gdesc[UR62], tmem[UR74], tmem[UR52], idesc[UR53], UPT ;  /* 0x00ff343e300075ea */ /* 0x0001e2000b80004a */
[----:B------:R0:W-:Y:S01]  /*6070*/  UTCHMMA gdesc[UR42], gdesc[UR60], tmem[UR74], tmem[UR46], idesc[UR47], UPT ;  /* 0x00ff2e3c2a0075ea */ /* 0x0001e2000b80004a */
[----:B------:R-:W-:Y:S01]  /*6080*/  UMOV UR29, 0x8108490 ;  /* 0x08108490001d7882 */ /* 0x000fe20000000000 */
[----:B------:R0:W-:Y:S01]  /*6090*/  UTCHMMA gdesc[UR36], gdesc[UR56], tmem[UR74], tmem[UR40], idesc[UR41], UPT ;  /* 0x00ff2838240075ea */ /* 0x0001e2000b80004a */
[----:B------:R-:W-:Y:S01]  /*60a0*/  UMOV UR24, 0x0 ;  /* 0x0000000000187882 */ /* 0x000fe20000000000 */
        /* <DEDUP_REMOVED lines=8> */
[----:B------:R0:W-:Y:S01]  /*6130*/  UTCHMMA gdesc[UR18], gdesc[UR68], tmem[UR74], tmem[UR20], idesc[UR21], UPT ;  /* 0x00ff1444120075ea */ /* 0x0001e2000b80004a */
[----:B------:R0:W-:Y:S01]  /*6140*/  UTCHMMA gdesc[UR12], gdesc[UR14], tmem[UR74], tmem[UR16], idesc[UR17], UPT ;  /* 0x00ff100e0c0075ea */ /* 0x0001e2000b80004a */
[----:B------:R0:W-:Y:S01]  /*6150*/  UTCBAR [UR11], URZ ;  /* 0x000000ff0b0073e9 */ /* 0x0001e200080000ff */
[----:B------:R-:W-:Y:S01]  /*6160*/  NOP ;  /* 0x0000000000007918 */ /* 0x000fe20000000000 */
.L_x_6:
[----:B------:R-:W-:Y:S05]  /*6170*/  @!P2 BRA `(.L_x_7) ;  /* 0x000000000008a947 */ /* 0x000fea0003800000 */
[----:B------:R-:W1:Y:S02]  /*6180*/  SYNCS.PHASECHK.TRANS64.TRYWAIT P4, [UR4+0x18000], RZ ;  /* 0x018000ffff0075a7 */ /* 0x000e640008081104 */
[----:B-1----:R-:W-:Y:S05]  /*6190*/  @!P4 BRA `(.L_x_8) ;  /* 0x000000c40064c947 */ /* 0x002fea0003800000 */
.L_x_7:
[----:B------:R-:W2:Y:S01]  /*61a0*/  LDL R0, [R1+0x26c] ;  /* 0x00026c0001007983 */ /* 0x000ea20000100800 */
[----:B------:R-:W1:Y:S08]  /*61b0*/  LDC R38, c[0x0][0x3d0] ;  /* 0x0000f400ff267b82 */ /* 0x000e700000000800 */
[----:B------:R-:W-:Y:S08]  /*61c0*/  BAR.SYNC.DEFER_BLOCKING 0x0 ;  /* 0x0000000000007b1d */ /* 0x000ff00000010000 */
[----:B------:R-:W3:Y:S01]  /*61d0*/  LDC R140, c[0x0][0x3d4] ;  /* 0x0000f500ff8c7b82 */ /* 0x000ee20000000800 */
[----:B------:R-:W1:Y:S01]  /*61e0*/  S2R R40, SR_CTAID.Y ;  /* 0x0000000000287919 */ /* 0x000e620000002600 */
[----:B------:R-:W4:Y:S06]  /*61f0*/  S2R R114, SR_TID.X ;  /* 0x0000000000727919 */ /* 0x000f2c0000002100 */
[----:B------:R-:W0:Y:S08]  /*6200*/  LDC.64 R150, c[0x0][0x390] ;  /* 0x0000e400ff967b82 */ /* 0x000e300000000a00 */
[----:B------:R-:W0:Y:S08]  /*6210*/  LDC R43, c[0x0][0x3d8] ;  /* 0x0000f600ff2b7b82 */ /* 0x000e300000000800 */
[----:B------:R-:W1:Y:S08]  /*6220*/  LDC R45, c[0x0][0x3d8] ;  /* 0x0000f600ff2d7b82 */ /* 0x000e700000000800 */
[----:B------:R-:W2:Y:S01]  /*6230*/  LDC R49, c[0x0][0x3d8] ;  /* 0x0000f600ff317b82 */ /* 0x000ea20000000800 */
[----:B----4-:R-:W-:-:S07]  /*6240*/  SHF.R.U32.HI R96, RZ, 0x6, R114 ;  /* 0x00000006ff607819 */ /* 0x010fce0000011672 */
[----:B------:R-:W4:Y:S01]  /*6250*/  LDC R91, c[0x0][0x3d8] ;  /* 0x0000f600ff5b7b82 */ /* 0x000f220000000800 */
[----:B------:R-:W-:Y:S02]  /*6260*/  SHF.R.U32.HI R52, RZ, 0x2, R114 ;  /* 0x00000002ff347819 */ /* 0x000fe40000011672 */
[----:B------:R-:W-:Y:S02]  /*6270*/  SGXT.U32 R96, R96, 0x2 ;  /* 0x000000026060781a */ /* 0x000fe40000000000 */
[----:B------:R-:W-:-:S03]  /*6280*/  LOP3.LUT R52, R52, 0x38, RZ, 0xc0, !PT ;  /* 0x0000003834347812 */ /* 0x000fc600078ec0ff */
[----:B------:R-:W2:Y:S01]  /*6290*/  LDC R84, c[0x0][0x3d8] ;  /* 0x0000f600ff547b82 */ /* 0x000ea20000000800 */
[----:B0-----:R-:W-:Y:S01]  /*62a0*/  IMAD R96, R96, R43, RZ ;  /* 0x0000002b60607224 */ /* 0x001fe200078e02ff */
[--C-:B------:R-:W-:Y:S02]  /*62b0*/  LOP3.LUT R100, R52, 0x1f, R114.reuse, 0xf8, !PT ;  /* 0x0000001f34647812 */ /* 0x100fe400078ef872 */
[----:B------:R-:W-:Y:S01]  /*62c0*/  SHF.R.U32.HI R52, RZ, 0x1, R114 ;  /* 0x00000001ff347819 */ /* 0x000fe20000011672 */
[----:B-1----:R-:W-:Y:S01]  /*62d0*/  IMAD R90, R45, 0x4, R96 ;  /* 0x000000042d5a7824 */ /* 0x002fe200078e0260 */
[----:B------:R-:W-:Y:S02]  /*62e0*/  SHF.L.U32 R100, R100, 0x4, RZ ;  /* 0x0000000464647819 */ /* 0x000fe400000006ff */
[----:B------:R-:W0:Y:S02]  /*62f0*/  LDC R45, c[0x0][0x3d8] ;  /* 0x0000f600ff2d7b82 */ /* 0x000e240000000800 */
[----:B------:R-:W-:-:S04]  /*6300*/  LOP3.LUT R99, R100, 0x1b0, RZ, 0xc0, !PT ;  /* 0x000001b064637812 */ /* 0x000fc800078ec0ff */
[--C-:B------:R-:W-:Y:S02]  /*6310*/  LOP3.LUT R99, R99, 0x40, R52.reuse, 0xf8, !PT ;  /* 0x0000004063637812 */ /* 0x100fe400078ef834 */
[----:B------:R-:W1:Y:S01]  /*6320*/  LDC R80, c[0x0][0x3d8] ;  /* 0x0000f600ff507b82 */ /* 0x000e620000000800 */
[----:B------:R-:W-:Y:S02]  /*6330*/  PRMT R52, RZ, 0x7610, R52 ;  /* 0x00007610ff347816 */ /* 0x000fe40000000034 */
[----:B------:R-:W-:-:S05]  /*6340*/  VIADD R103, R99, UR4 ;  /* 0x0000000463677c36 */ /* 0x000fca0008000000 */
[----:B------:R-:W0:Y:S08]  /*6350*/  LDC R43, c[0x0][0x3d8] ;  /* 0x0000f600ff2b7b82 */ /* 0x000e300000000800 */
        /* <DEDUP_REMOVED lines=26> */
[----:B------:R-:W0:Y:S01]  /*6500*/  LDC R70, c[0x0][0x3d8] ;  /* 0x0000f600ff467b82 */ /* 0x000e220000000800 */
[----:B--2---:R-:W-:-:S07]  /*6510*/  R2UR UR11, R0 ;  /* 0x00000000000b72ca */ /* 0x004fce00000e0000 */
[----:B------:R-:W2:Y:S06]  /*6520*/  LDC R71, c[0x0][0x3d8] ;  /* 0x0000f600ff477b82 */ /* 0x000eac0000000800 */
[----:B------:R-:W-:Y:S01]  /*6530*/  LDTM.16dp32bit_t0_t15.x32 R4, tmem[UR11] ;  /* 0x0000000b000479ee */ /* 0x000fe20008a80000 */
[----:B------:R-:W1:Y:S01]  /*6540*/  LDTM.16dp32bit_t16_t31.x32 R4, tmem[UR11+0x20] ;  /* 0x0000200b000479ee */ /* 0x000e620008aa0000 */
[----:B------:R-:W0:Y:S08]  /*6550*/  LDC R75, c[0x0][0x3d8] ;  /* 0x0000f600ff4b7b82 */ /* 0x000e300000000800 */
[----:B------:R-:W0:Y:S08]  /*6560*/  LDC R76, c[0x0][0x3d8] ;  /* 0x0000f600ff4c7b82 */ /* 0x000e300000000800 */
[----:B------:R-:W0:Y:S01]  /*6570*/  LDC R81, c[0x0][0x3d8] ;  /* 0x0000f600ff517b82 */ /* 0x000e220000000800 */
[-C--:B-1----:R-:W-:Y:S01]  /*6580*/  FMUL R0, R4, R101.reuse ;  /* 0x0000006504007220 */ /* 0x082fe20000400000 */
[-C--:B------:R-:W-:Y:S01]  /*6590*/  FMUL R37, R5, R101.reuse ;  /* 0x0000006505257220 */ /* 0x080fe20000400000 */
[-C--:B------:R-:W-:Y:S01]  /*65a0*/  FMUL R2, R6, R101.reuse ;  /* 0x0000006506027220 */ /* 0x080fe20000400000 */
[-C--:B------:R-:W-:Y:S01]  /*65b0*/  FMUL R36, R7, R101.reuse ;  /* 0x0000006507247220 */ /* 0x080fe20000400000 */
[-C--:B------:R-:W-:Y:S01]  /*65c0*/  FMUL R39, R8, R101.reuse ;  /* 0x0000006508277220 */ /* 0x080fe20000400000 */
[----:B------:R-:W-:-:S02]  /*65d0*/  FMUL R132, R35, R101 ;  /* 0x0000006523847220 */ /* 0x000fc40000400000 */
[----:B------:R-:W1:Y:S01]  /*65e0*/  LDC R82, c[0x0][0x3d8] ;  /* 0x0000f600ff527b82 */ /* 0x000e620000000800 */
[----:B------:R-:W-:Y:S01]  /*65f0*/  FMNMX3 R2, R0, R37, R2, !PT ;  /* 0x0000002500027276 */ /* 0x000fe20007800002 */
[-C--:B------:R-:W-:Y:S01]  /*6600*/  FMUL R0, R9, R101.reuse ;  /* 0x0000006509007220 */ /* 0x080fe20000400000 */
[-C--:B------:R-:W-:Y:S02]  /*6610*/  FMUL R37, R10, R101.reuse ;  /* 0x000000650a257220 */ /* 0x080fe40000400000 */
[----:B------:R-:W-:Y:S01]  /*6620*/  FMNMX3 R36, R2, R36, R39, !PT ;  /* 0x0000002402247276 */ /* 0x000fe20007800027 */
[-C--:B------:R-:W-:Y:S01]  /*6630*/  FMUL R2, R11, R101.reuse ;  /* 0x000000650b027220 */ /* 0x080fe20000400000 */
[-C--:B------:R-:W-:Y:S01]  /*6640*/  FMUL R39, R12, R101.reuse ;  /* 0x000000650c277220 */ /* 0x080fe20000400000 */
[----:B------:R-:W0:Y:S01]  /*6650*/  LDC R83, c[0x0][0x3d8] ;  /* 0x0000f600ff537b82 */ /* 0x000e220000000800 */
[----:B------:R-:W-:Y:S01]  /*6660*/  FMNMX3 R36, R36, R0, R37, !PT ;  /* 0x0000000024247276 */ /* 0x000fe20007800025 */
[-C--:B------:R-:W-:Y:S01]  /*6670*/  FMUL R0, R13, R101.reuse ;  /* 0x000000650d007220 */ /* 0x080fe20000400000 */
[----:B------:R-:W-:-:S02]  /*6680*/  FMUL R37, R14, R101 ;  /* 0x000000650e257220 */ /* 0x000fc40000400000 */
[----:B------:R-:W-:Y:S01]  /*6690*/  FMNMX3 R36, R36, R2, R39, !PT ;  /* 0x0000000224247276 */ /* 0x000fe20007800027 */
[-C--:B------:R-:W-:Y:S01]  /*66a0*/  FMUL R2, R15, R101.reuse ;  /* 0x000000650f027220 */ /* 0x080fe20000400000 */
[-C--:B------:R-:W-:Y:S01]  /*66b0*/  FMUL R39, R16, R101.reuse ;  /* 0x0000006510277220 */ /* 0x080fe20000400000 */
[----:B------:R-:W0:Y:S01]  /*66c0*/  LDC R87, c[0x0][0x3d8] ;  /* 0x0000f600ff577b82 */ /* 0x000e220000000800 */
        /* <DEDUP_REMOVED lines=22> */
[----:B------:R-:W-:-:S03]  /*6830*/  FMUL R37, R29, R101 ;  /* 0x000000651d257220 */ /* 0x000fc60000400000 */
[----:B------:R-:W-:Y:S01]  /*6840*/  FMNMX3 R41, R0, R2, R39, !PT ;  /* 0x0000000200297276 */ /* 0x000fe20007800027 */
[----:B------:R-:W-:Y:S02]  /*6850*/  IMAD R0, R40, R38, RZ ;  /* 0x0000002628007224 */ /* 0x000fe400078e02ff */
[-C--:B------:R-:W-:Y:S01]  /*6860*/  FMUL R38, R30, R101.reuse ;  /* 0x000000651e267220 */ /* 0x080fe20000400000 */
[----:B---3--:R-:W-:Y:S02]  /*6870*/  IMAD R2, R3, R140, RZ ;  /* 0x0000008c03027224 */ /* 0x008fe400078e02ff */
[-C--:B------:R-:W-:Y:S01]  /*6880*/  FMUL R39, R31, R101.reuse ;  /* 0x000000651f277220 */ /* 0x080fe20000400000 */
[----:B------:R-:W-:Y:S01]  /*6890*/  FMUL R40, R32, R101 ;  /* 0x0000006520287220 */ /* 0x000fe20000400000 */
[----:B------:R-:W-:Y:S01]  /*68a0*/  SHF.L.U32 R3, R0, 0x1, RZ ;  /* 0x0000000100037819 */ /* 0x000fe200000006ff */
[----:B------:R-:W-:Y:S01]  /*68b0*/  IMAD.SHL.U32 R36, R2, 0x2, RZ ;  /* 0x0000000202247824 */ /* 0x000fe200078e00ff */
[----:B------:R-:W-:Y:S01]  /*68c0*/  FMNMX3 R37, R41, R37, R38, !PT ;  /* 0x0000002529257276 */ /* 0x000fe20007800026 */
[----:B------:R-:W-:Y:S01]  /*68d0*/  IMAD.HI R0, R0, 0x2, RZ ;  /* 0x0000000200007827 */ /* 0x000fe200078e02ff */
[----:B------:R-:W3:Y:S02]  /*68e0*/  LDC R38, c[0x0][0x3d8] ;  /* 0x0000f600ff267b82 */ /* 0x000ee40000000800 */
[----:B------:R-:W-:Y:S01]  /*68f0*/  IADD3 R150, P4, P5, R36, R150, R3 ;  /* 0x0000009624967210 */ /* 0x000fe20007d9e003 */
[----:B------:R-:W-:Y:S01]  /*6900*/  FMUL R3, R33, R101 ;  /* 0x0000006521037220 */ /* 0x000fe20000400000 */
[----:B------:R-:W-:Y:S01]  /*6910*/  FMNMX3 R37, R37, R39, R40, !PT ;  /* 0x0000002725257276 */ /* 0x000fe20007800028 */
[----:B------:R-:W-:Y:S01]  /*6920*/  FMUL R36, R34, R101 ;  /* 0x0000006522247220 */ /* 0x000fe20000400000 */
[----:B------:R-:W-:-:S02]  /*6930*/  IMAD.HI R2, R2, 0x2, RZ ;  /* 0x0000000202027827 */ /* 0x000fc400078e02ff */
[----:B------:R-:W0:Y:S02]  /*6940*/  LDC R39, c[0x0][0x3d8] ;  /* 0x0000f600ff277b82 */ /* 0x000e240000000800 */
[----:B------:R-:W-:Y:S02]  /*6950*/  FMNMX3 R3, R37, R3, R36, !PT ;  /* 0x0000000325037276 */ /* 0x000fe40007800024 */
[----:B------:R-:W-:Y:S01]  /*6960*/  IADD3.X R0, PT, PT, R2, R151, R0, P4, P5 ;  /* 0x0000009702007210 */ /* 0x000fe200027ea400 */
[----:B------:R-:W-:Y:S01]  /*6970*/  IMAD R2, R49, 0x4, R90 ;  /* 0x0000000431027824 */ /* 0x000fe200078e025a */
[----:B------:R-:W-:Y:S02]  /*6980*/  FMNMX R132, R132, R3, !PT ;  /* 0x0000000384847209 */ /* 0x000fe40007800000 */
[----:B------:R-:W1:Y:S01]  /*6990*/  LDC R37, c[0x0][0x3d8] ;  /* 0x0000f600ff257b82 */ /* 0x000e620000000800 */
[----:B------:R-:W-:Y:S02]  /*69a0*/  LEA R130, P5, R96, R150, 0x1 ;  /* 0x0000009660827211 */ /* 0x000fe400078a08ff */
[----:B----4-:R-:W-:-:S02]  /*69b0*/  LEA R91, R91, R2, 0x2 ;  /* 0x000000025b5b7211 */ /* 0x010fc400078e10ff */
[----:B------:R-:W-:Y:S02]  /*69c0*/  LEA.HI.X.SX32 R131, R96, R0, 0x1, P5 ;  /* 0x0000000060837211 */ /* 0x000fe400028f0eff */
[-C--:B------:R-:W-:Y:S01]  /*69d0*/  LEA R128, P5, R2, R150.reuse, 0x1 ;  /* 0x0000009602807211 */ /* 0x080fe200078a08ff */
[----:B---3--:R-:W-:Y:S01]  /*69e0*/  IMAD R85, R38, 0x4, R91 ;  /* 0x0000000426557824 */ /* 0x008fe200078e025b */
[----:B------:R-:W3:Y:S01]  /*69f0*/  LDC R36, c[0x0][0x3d8] ;  /* 0x0000f600ff247b82 */ /* 0x000ee20000000800 */
[C---:B------:R-:W-:Y:S01]  /*6a00*/  LEA R112, P6, R91.reuse, R150, 0x1 ;  /* 0x000000965b707211 */ /* 0x040fe200078c08ff */
[----:B------:R-:W-:Y:S01]  /*6a10*/  STL.64 [R1+0x60], R130 ;  /* 0x0000608201007387 */ /* 0x000fe20000100a00 */
[----:B------:R-:W-:Y:S01]  /*6a20*/  IMAD R84, R84, 0x4, R85 ;  /* 0x0000000454547824 */ /* 0x000fe200078e0255 */
[-C--:B------:R-:W-:Y:S02]  /*6a30*/  LEA.HI.X.SX32 R129, R2, R0.reuse, 0x1, P5 ;  /* 0x0000000002817211 */ /* 0x080fe400028f0eff */
[----:B------:R-:W-:Y:S01]  /*6a40*/  LEA.HI.X.SX32 R113, R91, R0, 0x1, P6 ;  /* 0x000000005b717211 */ /* 0x000fe200030f0eff */
[----:B0-----:R-:W-:Y:S01]  /*6a50*/  IMAD R50, R39, 0x4, R84 ;  /* 0x0000000427327824 */ /* 0x001fe200078e0254 */
[----:B------:R-:W0:Y:S01]  /*6a60*/  LDC R3, c[0x0][0x3d8] ;  /* 0x0000f600ff037b82 */ /* 0x000e220000000800 */
[----:B------:R-:W-:-:S02]  /*6a70*/  LEA R110, P5, R84, R150, 0x1 ;  /* 0x00000096546e7211 */ /* 0x000fc400078a08ff */
[-C--:B------:R-:W-:Y:S02]  /*6a80*/  LEA R116, P4, R90, R150.reuse, 0x1 ;  /* 0x000000965a747211 */ /* 0x080fe400078808ff */
[C---:B------:R-:W-:Y:S02]  /*6a90*/  LEA R124, P6, R50.reuse, R150, 0x1 ;  /* 0x00000096327c7211 */ /* 0x040fe400078c08ff */
[----:B-1----:R-:W-:Y:S01]  /*6aa0*/  LEA R78, R37, R50, 0x2 ;  /* 0x00000032254e7211 */ /* 0x002fe200078e10ff */
[----:B------:R-:W1:Y:S01]  /*6ab0*/  LDC R39, c[0x0][0x3d8] ;  /* 0x0000f600ff277b82 */ /* 0x000e620000000800 */
[-C--:B------:R-:W-:Y:S02]  /*6ac0*/  LEA.HI.X.SX32 R125, R50, R0.reuse, 0x1, P6 ;  /* 0x00000000327d7211 */ /* 0x080fe400030f0eff */
[-C--:B------:R-:W-:Y:S01]  /*6ad0*/  LEA.HI.X.SX32 R111, R84, R0.reuse, 0x1, P5 ;  /* 0x00000000546f7211 */ /* 0x080fe200028f0eff */
[----:B------:R-:W-:Y:S01]  /*6ae0*/  IMAD R45, R45, 0x4, R78 ;  /* 0x000000042d2d7824 */ /* 0x000fe200078e024e */
[----:B------:R-:W-:-:S02]  /*6af0*/  LEA.HI.X.SX32 R117, R90, R0, 0x1, P4 ;  /* 0x000000005a757211 */ /* 0x000fc400020f0eff */
[-C--:B------:R-:W-:Y:S01]  /*6b00*/  LEA R126, P4, R85, R150.reuse, 0x1 ;  /* 0x00000096557e7211 */ /* 0x080fe200078808ff */
[----:B------:R-:W-:Y:S01]  /*6b10*/  IMAD R80, R80, 0x4, R45 ;  /* 0x0000000450507824 */ /* 0x000fe200078e022d */
[----:B------:R-:W4:Y:S01]  /*6b20*/  LDC R41, c[0x0][0x3d8] ;  /* 0x0000f600ff297b82 */ /* 0x000f220000000800 */
[----:B------:R-:W-:Y:S01]  /*6b30*/  LEA R122, P5, R45, R150, 0x1 ;  /* 0x000000962d7a7211 */ /* 0x000fe200078a08ff */
[----:B------:R-:W-:Y:S01]  /*6b40*/  STL.64 [R1+0x58], R116 ;  /* 0x0000587401007387 */ /* 0x000fe20000100a00 */
[----:B------:R-:W-:Y:S01]  /*6b50*/  IMAD R72, R43, 0x4, R80 ;  /* 0x000000042b487824 */ /* 0x000fe200078e0250 */
[-C--:B------:R-:W-:Y:S02]  /*6b60*/  LEA.HI.X.SX32 R127, R85, R0.reuse, 0x1, P4 ;  /* 0x00000000557f7211 */ /* 0x080fe400020f0eff */
[----:B------:R-:W-:Y:S01]  /*6b70*/  LEA.HI.X.SX32 R123, R45, R0, 0x1, P5 ;  /* 0x000000002d7b7211 */ /* 0x000fe200028f0eff */
[----:B------:R-:W-:Y:S01]  /*6b80*/  STL.64 [R1+0x50], R128 ;  /* 0x0000508001007387 */ /* 0x000fe20000100a00 */
[----:B------:R-:W-:Y:S01]  /*6b90*/  LEA R73, R73, R72, 0x2 ;  /* 0x0000004849497211 */ /* 0x000fe200078e10ff */
[----:B------:R-:W0:Y:S01]  /*6ba0*/  LDC R49, c[0x0][0x3d8] ;  /* 0x0000f600ff317b82 */ /* 0x000e220000000800 */
[-C--:B------:R-:W-:Y:S01]  /*6bb0*/  LEA R108, P4, R78, R150.reuse, 0x1 ;  /* 0x000000964e6c7211 */ /* 0x080fe200078808ff */
[----:B------:R-:W-:Y:S01]  /*6bc0*/  STL.64 [R1+0x48], R112 ;  /* 0x0000487001007387 */ /* 0x000fe20000100a00 */
[----:B------:R-:W-:Y:S01]  /*6bd0*/  LEA R104, P5, R73, R150, 0x1 ;  /* 0x0000009649687211 */ /* 0x000fe200078a08ff */
[----:B------:R-:W-:Y:S01]  /*6be0*/  IMAD R74, R74, 0x4, R73 ;  /* 0x000000044a4a7824 */ /* 0x000fe200078e0249 */
[----:B------:R-:W-:Y:S01]  /*6bf0*/  LEA.HI.X.SX32 R109, R78, R0, 0x1, P4 ;  /* 0x000000004e6d7211 */ /* 0x000fe200020f0eff */
[----:B------:R-:W-:Y:S01]  /*6c00*/  STL.64 [R1+0x40], R126 ;  /* 0x0000407e01007387 */ /* 0x000fe20000100a00 */
[C---:B------:R-:W-:Y:S01]  /*6c10*/  LEA R120, P4, R72.reuse, R150, 0x1 ;  /* 0x0000009648787211 */ /* 0x040fe200078808ff */
[----:B------:R-:W-:Y:S01]  /*6c20*/  IMAD R66, R59, 0x4, R74 ;  /* 0x000000043b427824 */ /* 0x000fe200078e024a */
[----:B------:R-:W0:Y:S01]  /*6c30*/  LDC R40, c[0x0][0x3d8] ;  /* 0x0000f600ff287b82 */ /* 0x000e220000000800 */
[-C--:B------:R-:W-:Y:S01]  /*6c40*/  LEA.HI.X.SX32 R105, R73, R0.reuse, 0x1, P5 ;  /* 0x0000000049697211 */ /* 0x080fe200028f0eff */
[----:B------:R-:W-:Y:S01]  /*6c50*/  STL.64 [R1+0x38], R110 ;  /* 0x0000386e01007387 */ /* 0x000fe20000100a00 */
[----:B------:R-:W-:Y:S01]  /*6c60*/  IMAD R67, R67, 0x4, R66 ;  /* 0x0000000443437824 */ /* 0x000fe200078e0242 */
[----:B------:R-:W-:-:S02]  /*6c70*/  LEA.HI.X.SX32 R121, R72, R0, 0x1, P4 ;  /* 0x0000000048797211 */ /* 0x000fc400020f0eff */
[-C--:B------:R-:W-:Y:S01]  /*6c80*/  LEA R250, P4, R66, R150.reuse, 0x1 ;  /* 0x0000009642fa7211 */ /* 0x080fe200078808ff */
[----:B------:R-:W-:Y:S01]  /*6c90*/  STL.64 [R1+0x30], R124 ;  /* 0x0000307c01007387 */ /* 0x000fe20000100a00 */
[----:B------:R-:W-:Y:S01]  /*6ca0*/  LEA R68, R68, R67, 0x2 ;  /* 0x0000004344447211 */ /* 0x000fe200078e10ff */
[----:B------:R-:W0:Y:S01]  /*6cb0*/  LDC R43, c[0x0][0x3d8] ;  /* 0x0000f600ff2b7b82 */ /* 0x000e220000000800 */
[----:B------:R-:W-:Y:S01]  /*6cc0*/  LEA R248, P5, R67, R150, 0x1 ;  /* 0x0000009643f87211 */ /* 0x000fe200078a08ff */
[----:B------:R-:W-:Y:S01]  /*6cd0*/  STL.64 [R1+0x28], R108 ;  /* 0x0000286c01007387 */ /* 0x000fe20000100a00 */
[-C--:B------:R-:W-:Y:S01]  /*6ce0*/  LEA.HI.X.SX32 R251, R66, R0.reuse, 0x1, P4 ;  /* 0x0000000042fb7211 */ /* 0x080fe200020f0eff */
[----:B------:R-:W-:Y:S01]  /*6cf0*/  IMAD R60, R77, 0x4, R68 ;  /* 0x000000044d3c7824 */ /* 0x000fe200078e0244 */
[----:B------:R-:W-:Y:S01]  /*6d00*/  LEA.HI.X.SX32 R249, R67, R0, 0x1, P5 ;  /* 0x0000000043f97211 */ /* 0x000fe200028f0eff */
[----:B------:R-:W-:Y:S01]  /*6d10*/  STL.64 [R1+0x20], R122 ;  /* 0x0000207a01007387 */ /* 0x000fe20000100a00 */
[-C--:B------:R-:W-:Y:S01]  /*6d20*/  LEA R106, P6, R80, R150.reuse, 0x1 ;  /* 0x00000096506a7211 */ /* 0x080fe200078c08ff */
[----:B------:R-:W-:Y:S01]  /*6d30*/  IMAD R61, R61, 0x4, R60 ;  /* 0x000000043d3d7824 */ /* 0x000fe200078e023c */
[----:B------:R-:W2:Y:S01]  /*6d40*/  LDC R38, c[0x0][0x3d8] ;  /* 0x0000f600ff267b82 */ /* 0x000ea20000000800 */
[----:B------:R-:W-:-:S02]  /*6d50*/  LEA R244, P4, R60, R150, 0x1 ;  /* 0x000000963cf47211 */ /* 0x000fc400078808ff */
[----:B------:R-:W-:Y:S01]  /*6d60*/  IMAD R62, R62, 0x4, R61 ;  /* 0x000000043e3e7824 */ /* 0x000fe200078e023d */
[----:B------:R-:W-:Y:S02]  /*6d70*/  LEA R242, P5, R61, R150, 0x1 ;  /* 0x000000963df27211 */ /* 0x000fe400078a08ff */
[----:B------:R-:W-:Y:S02]  /*6d80*/  LEA.HI.X.SX32 R245, R60, R0, 0x1, P4 ;  /* 0x000000003cf57211 */ /* 0x000fe400020f0eff */
[----:B------:R-:W-:Y:S01]  /*6d90*/  LEA R54, R95, R62, 0x2 ;  /* 0x0000003e5f367211 */ /* 0x000fe200078e10ff */
[----:B------:R-:W2:Y:S01]  /*6da0*/  LDC R37, c[0x0][0x3d8] ;  /* 0x0000f600ff257b82 */ /* 0x000ea20000000800 */
[----:B------:R-:W-:Y:S02]  /*6db0*/  LEA.HI.X.SX32 R243, R61, R0, 0x1, P5 ;  /* 0x000000003df37211 */ /* 0x000fe400028f0eff */
[----:B------:R-:W-:Y:S01]  /*6dc0*/  LEA R238, P4, R54, R150, 0x1 ;  /* 0x0000009636ee7211 */ /* 0x000fe200078808ff */
[----:B------:R-:W-:Y:S01]  /*6dd0*/  IMAD R55, R55, 0x4, R54 ;  /* 0x0000000437377824 */ /* 0x000fe200078e0236 */
[----:B------:R-:W-:-:S02]  /*6de0*/  LEA.HI.X.SX32 R107, R80, R0, 0x1, P6 ;  /* 0x00000000506b7211 */ /* 0x000fc400030f0eff */
[----:B------:R-:W-:Y:S01]  /*6df0*/  LEA.HI.X.SX32 R239, R54, R0, 0x1, P4 ;  /* 0x0000000036ef7211 */ /* 0x000fe200020f0eff */
[----:B------:R-:W-:Y:S01]  /*6e00*/  IMAD R56, R56, 0x4, R55 ;  /* 0x0000000438387824 */ /* 0x000fe200078e0237 */
[----:B------:R-:W2:Y:S01]  /*6e10*/  LDC R59, c[0x0][0x3d8] ;  /* 0x0000f600ff3b7b82 */ /* 0x000ea20000000800 */
[CC--:B------:R-:W-:Y:S01]  /*6e20*/  LEA R236, P5, R55.reuse, R150.reuse, 0x1 ;  /* 0x0000009637ec7211 */ /* 0x0c0fe200078a08ff */
[----:B------:R-:W-:Y:S01]  /*6e30*/  STL.64 [R1+0x18], R106 ;  /* 0x0000186a01007387 */ /* 0x000fe20000100a00 */
[----:B---3--:R-:W-:Y:S01]  /*6e40*/  IMAD R36, R36, 0x4, R56 ;  /* 0x0000000424247824 */ /* 0x008fe200078e0238 */
[----:B------:R-:W-:Y:S02]  /*6e50*/  LEA R118, P6, R74, R150, 0x1 ;  /* 0x000000964a767211 */ /* 0x000fe400078c08ff */
[----:B------:R-:W-:Y:S01]  /*6e60*/  LEA.HI.X.SX32 R237, R55, R0, 0x1, P5 ;  /* 0x0000000037ed7211 */ /* 0x000fe200028f0eff */
[----:B-1----:R-:W-:Y:S01]  /*6e70*/  IMAD R39, R39, 0x4, R36 ;  /* 0x0000000427277824 */ /* 0x002fe200078e0224 */
[----:B------:R-:W-:Y:S01]  /*6e80*/  LEA R232, P4, R36, R150, 0x1 ;  /* 0x0000009624e87211 */ /* 0x000fe200078808ff */
[----:B------:R-:W1:Y:S01]  /*6e90*/  LDC R77, c[0x0][0x3d8] ;  /* 0x0000f600ff4d7b82 */ /* 0x000e620000000800 */
[----:B------:R-:W-:Y:S01]  /*6ea0*/  LEA.HI.X.SX32 R119, R74, R0, 0x1, P6 ;  /* 0x000000004a777211 */ /* 0x000fe200030f0eff */
[----:B------:R-:W-:Y:S01]  /*6eb0*/  STL.64 [R1+0x10], R120 ;  /* 0x0000107801007387 */ /* 0x000fe20000100a00 */
[----:B------:R-:W-:-:S02]  /*6ec0*/  LEA R51, R51, R39, 0x2 ;  /* 0x0000002733337211 */ /* 0x000fc400078e10ff */
[C---:B------:R-:W-:Y:S01]  /*6ed0*/  LEA R230, P5, R39.reuse, R150, 0x1 ;  /* 0x0000009627e67211 */ /* 0x040fe200078a08ff */
[----:B------:R-:W-:Y:S01]  /*6ee0*/  STL.64 [R1+0x8], R104 ;  /* 0x0000086801007387 */ /* 0x000fe20000100a00 */
[----:B------:R-:W-:Y:S01]  /*6ef0*/  LEA.HI.X.SX32 R233, R36, R0, 0x1, P4 ;  /* 0x0000000024e97211 */ /* 0x000fe200020f0eff */
[----:B------:R-:W-:Y:S01]  /*6f00*/  IMAD R2, R92, 0x4, R51 ;  /* 0x000000045c027824 */ /* 0x000fe200078e0233 */
[C---:B------:R-:W-:Y:S01]  /*6f10*/  LEA R246, P6, R68.reuse, R150, 0x1 ;  /* 0x0000009644f67211 */ /* 0x040fe200078c08ff */
[----:B------:R-:W3:Y:S01]  /*6f20*/  LDC R94, c[0x0][0x3d8] ;  /* 0x0000f600ff5e7b82 */ /* 0x000ee20000000800 */
[-C--:B------:R-:W-:Y:S01]  /*6f30*/  LEA.HI.X.SX32 R231, R39, R0.reuse, 0x1, P5 ;  /* 0x0000000027e77211 */ /* 0x080fe200028f0eff */
[----:B0-----:R-:W-:Y:S01]  /*6f40*/  IMAD R3, R3, 0x4, R2 ;  /* 0x0000000403037824 */ /* 0x001fe200078e0202 */
[----:B------:R-:W-:Y:S01]  /*6f50*/  LEA.HI.X.SX32 R247, R68, R0, 0x1, P6 ;  /* 0x0000000044f77211 */ /* 0x000fe200030f0eff */
[----:B------:R-:W-:Y:S01]  /*6f60*/  STL.64 [R1], R118 ;  /* 0x0000007601007387 */ /* 0x000fe20000100a00 */
[----:B------:R-:W-:-:S02]  /*6f70*/  LEA R240, P6, R62, R150, 0x1 ;  /* 0x000000963ef07211 */ /* 0x000fc400078c08ff */
[----:B------:R-:W-:Y:S01]  /*6f80*/  LEA R50, R86, R3, 0x2 ;  /* 0x0000000356327211 */ /* 0x000fe200078e10ff */
[----:B------:R-:W0:Y:S01]  /*6f90*/  LDC R95, c[0x0][0x3d8] ;  /* 0x0000f600ff5f7b82 */ /* 0x000e220000000800 */
[-C--:B------:R-:W-:Y:S01]  /*6fa0*/  LEA R224, P5, R3, R150.reuse, 0x1 ;  /* 0x0000009603e07211 */ /* 0x080fe200078a08ff */
[----:B------:R-:W-:Y:S01]  /*6fb0*/  STL [R1+0x270], R103 ;  /* 0x0002706701007387 */ /* 0x000fe20000100800 */
[----:B------:R-:W-:Y:S01]  /*6fc0*/  LEA R226, P4, R2, R150, 0x1 ;  /* 0x0000009602e27211 */ /* 0x000fe200078808ff */
[----:B----4-:R-:W-:Y:S01]  /*6fd0*/  IMAD R41, R41, 0x4, R50 ;  /* 0x0000000429297824 */ /* 0x010fe200078e0232 */
[-C--:B------:R-:W-:Y:S02]  /*6fe0*/  LEA.HI.X.SX32 R225, R3, R0.reuse, 0x1, P5 ;  /* 0x0000000003e17211 */ /* 0x080fe400028f0eff */
[----:B------:R-:W-:Y:S01]  /*6ff0*/  LEA.HI.X.SX32 R241, R62, R0, 0x1, P6 ;  /* 0x000000003ef17211 */ /* 0x000fe200030f0eff */
[----:B------:R-:W-:Y:S01]  /*7000*/  IMAD R45, R79, 0x4, R41 ;  /* 0x000000044f2d7824 */ /* 0x000fe200078e0229 */
[----:B------:R-:W-:Y:S01]  /*7010*/  LEA R234, P6, R56, R150, 0x1 ;  /* 0x0000009638ea7211 */ /* 0x000fe200078c08ff */
[----:B------:R-:W4:Y:S01]  /*7020*/  LDC R97, c[0x0][0x3d8] ;  /* 0x0000f600ff617b82 */ /* 0x000f220000000800 */
[----:B------:R-:W-:-:S02]  /*7030*/  LEA.HI.X.SX32 R227, R2, R0, 0x1, P4 ;  /* 0x0000000002e37211 */ /* 0x000fc400020f0eff */
[----:B------:R-:W-:Y:S02]  /*7040*/  LEA R49, R49, R45, 0x2 ;  /* 0x0000002d31317211 */ /* 0x000fe400078e10ff */
[----:B------:R-:W-:Y:S02]  /*7050*/  LEA R218, P5, R45, R150, 0x1 ;  /* 0x000000962dda7211 */ /* 0x000fe400078a08ff */
[----:B------:R-:W-:Y:S01]  /*7060*/  LEA.HI.X.SX32 R235, R56, R0, 0x1, P6 ;  /* 0x0000000038eb7211 */ /* 0x000fe200030f0eff */
[----:B------:R-:W-:Y:S01]  /*7070*/  IMAD R40, R40, 0x4, R49 ;  /* 0x0000000428287824 */ /* 0x000fe200078e0231 */
[-C--:B------:R-:W-:Y:S01]  /*7080*/  LEA R228, P6, R51, R150.reuse, 0x1 ;  /* 0x0000009633e47211 */ /* 0x080fe200078c08ff */
[----:B------:R-:W0:Y:S01]  /*7090*/  LDC R98, c[0x0][0x3d8] ;  /* 0x0000f600ff627b82 */ /* 0x000e220000000800 */
[----:B------:R-:W-:Y:S01]  /*70a0*/  LEA R220, P4, R41, R150, 0x1 ;  /* 0x0000009629dc7211 */ /* 0x000fe200078808ff */
[----:B------:R-:W-:Y:S01]  /*70b0*/  IMAD R46, R46, 0x4, R40 ;  /* 0x000000042e2e7824 */ /* 0x000fe200078e0228 */
[----:B------:R-:W-:-:S02]  /*70c0*/  LEA.HI.X.SX32 R219, R45, R0, 0x1, P5 ;  /* 0x000000002ddb7211 */ /* 0x000fc400028f0eff */
[----:B------:R-:W-:Y:S02]  /*70d0*/  LEA.HI.X.SX32 R229, R51, R0, 0x1, P6 ;  /* 0x0000000033e57211 */ /* 0x000fe400030f0eff */
[----:B------:R-:W-:Y:S01]  /*70e0*/  LEA R48, R48, R46, 0x2 ;  /* 0x0000002e30307211 */ /* 0x000fe200078e10ff */
[----:B------:R-:W0:Y:S01]  /*70f0*/  LDC R102, c[0x0][0x3d8] ;  /* 0x0000f600ff667b82 */ /* 0x000e220000000800 */
[----:B------:R-:W-:Y:S02]  /*7100*/  LEA R222, P6, R50, R150, 0x1 ;  /* 0x0000009632de7211 */ /* 0x000fe400078c08ff */
[----:B------:R-:W-:Y:S01]  /*7110*/  LEA.HI.X.SX32 R221, R41, R0, 0x1, P4 ;  /* 0x0000000029dd7211 */ /* 0x000fe200020f0eff */
[----:B------:R-:W-:Y:S01]  /*7120*/  IMAD R44, R44, 0x4, R48 ;  /* 0x000000042c2c7824 */ /* 0x000fe200078e0230 */
[----:B------:R-:W-:Y:S02]  /*7130*/  LEA R214, P4, R40, R150, 0x1 ;  /* 0x0000009628d67211 */ /* 0x000fe400078808ff */
[----:B------:R-:W-:Y:S01]  /*7140*/  LEA.HI.X.SX32 R223, R50, R0, 0x1, P6 ;  /* 0x0000000032df7211 */ /* 0x000fe200030f0eff */
[----:B------:R-:W-:Y:S01]  /*7150*/  IMAD R43, R43, 0x4, R44 ;  /* 0x000000042b2b7824 */ /* 0x000fe200078e022c */
[-C--:B------:R-:W-:Y:S01]  /*7160*/  LEA R216, P6, R49, R150.reuse, 0x1 ;  /* 0x0000009631d87211 */ /* 0x080fe200078c08ff */
[----:B------:R-:W0:Y:S01]  /*7170*/  @!P1 SYNCS.CCTL.IV [UR4+0x18000] ;  /* 0x01800000ff0099b1 */ /* 0x000e220008000004 */
[----:B------:R-:W-:Y:S01]  /*7180*/  LEA R212, P5, R46, R150, 0x1 ;  /* 0x000000962ed47211 */ /* 0x000fe200078a08ff */
[----:B------:R-:W-:Y:S01]  /*7190*/  NOP ;  /* 0x0000000000007918 */ /* 0x000fe20000000000 */
[----:B------:R-:W-:-:S02]  /*71a0*/  LEA R42, R42, R43, 0x2 ;  /* 0x0000002b2a2a7211 */ /* 0x000fc400078e10ff */
[-C--:B------:R-:W-:Y:S02]  /*71b0*/  LEA.HI.X.SX32 R215, R40, R0.reuse, 0x1, P4 ;  /* 0x0000000028d77211 */ /* 0x080fe400020f0eff */
[-C--:B------:R-:W-:Y:S01]  /*71c0*/  LEA.HI.X.SX32 R217, R49, R0.reuse, 0x1, P6 ;  /* 0x0000000031d97211 */ /* 0x080fe200030f0eff */
[----:B--2---:R-:W-:Y:S01]  /*71d0*/  IMAD R38, R38, 0x4, R42 ;  /* 0x0000000426267824 */ /* 0x004fe200078e022a */
[----:B------:R-:W-:Y:S02]  /*71e0*/  LEA.HI.X.SX32 R213, R46, R0, 0x1, P5 ;  /* 0x000000002ed57211 */ /* 0x000fe400028f0eff */
[CC--:B------:R-:W-:Y:S01]  /*71f0*/  LEA R210, P6, R48.reuse, R150.reuse, 0x1 ;  /* 0x0000009630d27211 */ /* 0x0c0fe200078c08ff */
[----:B------:R-:W-:Y:S01]  /*7200*/  IMAD R37, R37, 0x4, R38 ;  /* 0x0000000425257824 */ /* 0x000fe200078e0226 */
[----:B------:R-:W-:Y:S02]  /*7210*/  LEA R206, P5, R43, R150, 0x1 ;  /* 0x000000962bce7211 */ /* 0x000fe400078a08ff */
[----:B------:R-:W-:-:S02]  /*7220*/  LEA.HI.X.SX32 R211, R48, R0, 0x1, P6 ;  /* 0x0000000030d37211 */ /* 0x000fc400030f0eff */
[----:B------:R-:W-:Y:S02]  /*7230*/  LEA R36, R53, R37, 0x2 ;  /* 0x0000002535247211 */ /* 0x000fe400078e10ff */
[----:B------:R-:W-:Y:S02]  /*7240*/  LEA R208, P4, R44, R150, 0x1 ;  /* 0x000000962cd07211 */ /* 0x000fe400078808ff */
[----:B------:R-:W-:Y:S01]  /*7250*/  LEA.HI.X.SX32 R207, R43, R0, 0x1, P5 ;  /* 0x000000002bcf7211 */ /* 0x000fe200028f0eff */
[----:B------:R-:W-:Y:S01]  /*7260*/  IMAD R39, R57, 0x4, R36 ;  /* 0x0000000439277824 */ /* 0x000fe200078e0224 */
[----:B------:R-:W-:Y:S02]  /*7270*/  LEA R204, P6, R42, R150, 0x1 ;  /* 0x000000962acc7211 */ /* 0x000fe400078c08ff */
[-C--:B------:R-:W-:Y:S01]  /*7280*/  LEA.HI.X.SX32 R209, R44, R0.reuse, 0x1, P4 ;  /* 0x000000002cd17211 */ /* 0x080fe200020f0eff */
[----:B------:R-:W-:Y:S01]  /*7290*/  IMAD R3, R58, 0x4, R39 ;  /* 0x000000043a037824 */ /* 0x000fe200078e0227 */
[----:B------:R-:W-:-:S02]  /*72a0*/  LEA.HI.X.SX32 R205, R42, R0, 0x1, P6 ;  /* 0x000000002acd7211 */ /* 0x000fc400030f0eff */
[CC--:B------:R-:W-:Y:S02]  /*72b0*/  LEA R202, P4, R38.reuse, R150.reuse, 0x1 ;  /* 0x0000009626ca7211 */ /* 0x0c0fe400078808ff */
[----:B------:R-:W-:Y:S02]  /*72c0*/  LEA R2, R59, R3, 0x2 ;  /* 0x000000033b027211 */ /* 0x000fe400078e10ff */
[----:B------:R-:W-:Y:S02]  /*72d0*/  LEA R200, P5, R37, R150, 0x1 ;  /* 0x0000009625c87211 */ /* 0x000fe400078a08ff */
[----:B------:R-:W-:Y:S01]  /*72e0*/  LEA.HI.X.SX32 R203, R38, R0, 0x1, P4 ;  /* 0x0000000026cb7211 */ /* 0x000fe200020f0eff */
[----:B------:R-:W-:Y:S01]  /*72f0*/  IMAD R45, R63, 0x4, R2 ;  /* 0x000000043f2d7824 */ /* 0x000fe200078e0202 */
[----:B------:R-:W-:Y:S02]  /*7300*/  LEA R198, P6, R36, R150, 0x1 ;  /* 0x0000009624c67211 */ /* 0x000fe400078c08ff */
[----:B------:R-:W-:Y:S01]  /*7310*/  LEA.HI.X.SX32 R201, R37, R0, 0x1, P5 ;  /* 0x0000000025c97211 */ /* 0x000fe200028f0eff */
[----:B------:R-:W-:Y:S01]  /*7320*/  IMAD R41, R64, 0x4, R45 ;  /* 0x0000000440297824 */ /* 0x000fe200078e022d */
[----:B------:R-:W-:-:S02]  /*7330*/  LEA R196, P4, R39, R150, 0x1 ;  /* 0x0000009627c47211 */ /* 0x000fc400078808ff */
[-C--:B------:R-:W-:Y:S02]  /*7340*/  LEA.HI.X.SX32 R199, R36, R0.reuse, 0x1, P6 ;  /* 0x0000000024c77211 */ /* 0x080fe400030f0eff */
[----:B------:R-:W-:Y:S02]  /*7350*/  LEA R40, R65, R41, 0x2 ;  /* 0x0000002941287211 */ /* 0x000fe400078e10ff */
[----:B------:R-:W-:Y:S02]  /*7360*/  LEA.HI.X.SX32 R197, R39, R0, 0x1, P4 ;  /* 0x0000000027c57211 */ /* 0x000fe400020f0eff */
[CC--:B------:R-:W-:Y:S01]  /*7370*/  LEA R192, P6, R2.reuse, R150.reuse, 0x1 ;  /* 0x0000009602c07211 */ /* 0x0c0fe200078c08ff */
[----:B------:R-:W-:Y:S01]  /*7380*/  IMAD R46, R69, 0x4, R40 ;  /* 0x00000004452e7824 */ /* 0x000fe200078e0228 */
[C---:B------:R-:W-:Y:S02]  /*7390*/  LEA R190, P4, R45.reuse, R150, 0x1 ;  /* 0x000000962dbe7211 */ /* 0x040fe400078808ff */
[-C--:B------:R-:W-:Y:S01]  /*73a0*/  LEA.HI.X.SX32 R193, R2, R0.reuse, 0x1, P6 ;  /* 0x0000000002c17211 */ /* 0x080fe200030f0eff */
[----:B------:R-:W-:Y:S01]  /*73b0*/  IMAD R43, R70, 0x4, R46 ;  /* 0x00000004462b7824 */ /* 0x000fe200078e022e */
[----:B------:R-:W-:-:S02]  /*73c0*/  LEA.HI.X.SX32 R191, R45, R0, 0x1, P4 ;  /* 0x000000002dbf7211 */ /* 0x000fc400020f0eff */
[C---:B------:R-:W-:Y:S02]  /*73d0*/  LEA R184, P4, R46.reuse, R150, 0x1 ;  /* 0x000000962eb87211 */ /* 0x040fe400078808ff */
[----:B------:R-:W-:Y:S02]  /*73e0*/  LEA R42, R71, R43, 0x2 ;  /* 0x0000002b472a7211 */ /* 0x000fe400078e10ff */
[----:B------:R-:W-:Y:S02]  /*73f0*/  LEA.HI.X.SX32 R185, R46, R0, 0x1, P4 ;  /* 0x000000002eb97211 */ /* 0x000fe400020f0eff */
[-C--:B------:R-:W-:Y:S01]  /*7400*/  LEA R194, P5, R3, R150.reuse, 0x1 ;  /* 0x0000009603c27211 */ /* 0x080fe200078a08ff */
[----:B------:R-:W-:Y:S01]  /*7410*/  IMAD R37, R75, 0x4, R42 ;  /* 0x000000044b257824 */ /* 0x000fe200078e022a */
[----:B------:R-:W-:Y:S02]  /*7420*/  LEA R186, P6, R40, R150, 0x1 ;  /* 0x0000009628ba7211 */ /* 0x000fe400078c08ff */
[----:B------:R-:W-:Y:S01]  /*7430*/  LEA.HI.X.SX32 R195, R3, R0, 0x1, P5 ;  /* 0x0000000003c37211 */ /* 0x000fe200028f0eff */
[----:B------:R-:W-:Y:S01]  /*7440*/  IMAD R36, R76, 0x4, R37 ;  /* 0x000000044c247824 */ /* 0x000fe200078e0225 */
[----:B------:R-:W-:-:S02]  /*7450*/  LEA R178, P4, R37, R150, 0x1 ;  /* 0x0000009625b27211 */ /* 0x000fc400078808ff */
[----:B------:R-:W-:Y:S02]  /*7460*/  LEA R188, P5, R41, R150, 0x1 ;  /* 0x0000009629bc7211 */ /* 0x000fe400078a08ff */
[----:B-1----:R-:W-:Y:S02]  /*7470*/  LEA R2, R77, R36, 0x2 ;  /* 0x000000244d027211 */ /* 0x002fe400078e10ff */
[-C--:B------:R-:W-:Y:S02]  /*7480*/  LEA.HI.X.SX32 R179, R37, R0.reuse, 0x1, P4 ;  /* 0x0000000025b37211 */ /* 0x080fe400020f0eff */
[-C--:B------:R-:W-:Y:S01]  /*7490*/  LEA.HI.X.SX32 R187, R40, R0.reuse, 0x1, P6 ;  /* 0x0000000028bb7211 */ /* 0x080fe200030f0eff */
[----:B------:R-:W-:Y:S01]  /*74a0*/  IMAD R39, R81, 0x4, R2 ;  /* 0x0000000451277824 */ /* 0x000fe200078e0202 */
[----:B------:R-:W-:Y:S02]  /*74b0*/  LEA.HI.X.SX32 R189, R41, R0, 0x1, P5 ;  /* 0x0000000029bd7211 */ /* 0x000fe400028f0eff */
[-C--:B------:R-:W-:Y:S01]  /*74c0*/  LEA R180, P6, R42, R150.reuse, 0x1 ;  /* 0x000000962ab47211 */ /* 0x080fe200078c08ff */
[----:B------:R-:W-:Y:S01]  /*74d0*/  IMAD R38, R82, 0x4, R39 ;  /* 0x0000000452267824 */ /* 0x000fe200078e0227 */
[----:B------:R-:W-:-:S02]  /*74e0*/  LEA R172, P4, R39, R150, 0x1 ;  /* 0x0000009627ac7211 */ /* 0x000fc400078808ff */
[-C--:B------:R-:W-:Y:S02]  /*74f0*/  LEA.HI.X.SX32 R181, R42, R0.reuse, 0x1, P6 ;  /* 0x000000002ab57211 */ /* 0x080fe400030f0eff */
[----:B------:R-:W-:Y:S02]  /*7500*/  LEA.HI.X.SX32 R173, R39, R0, 0x1, P4 ;  /* 0x0000000027ad7211 */ /* 0x000fe400020f0eff */
[----:B------:R-:W1:Y:S01]  /*7510*/  SHFL.BFLY PT, R39, R132, 0x10, 0x1f ;  /* 0x0e001f0084277f89 */ /* 0x000e6200000e0000 */
[----:B------:R-:W-:Y:S02]  /*7520*/  LEA R3, R83, R38, 0x2 ;  /* 0x0000002653037211 */ /* 0x000fe400078e10ff */
[CC--:B------:R-:W-:Y:S02]  /*7530*/  LEA R174, P6, R2.reuse, R150.reuse, 0x1 ;  /* 0x0000009602ae7211 */ /* 0x0c0fe400078c08ff */
[----:B------:R-:W-:Y:S01]  /*7540*/  LEA R182, P5, R43, R150, 0x1 ;  /* 0x000000962bb67211 */ /* 0x000fe200078a08ff */
[----:B------:R-:W-:Y:S01]  /*7550*/  IMAD R41, R87, 0x4, R3 ;  /* 0x0000000457297824 */ /* 0x000fe200078e0203 */
[----:B------:R-:W-:-:S02]  /*7560*/  LEA.HI.X.SX32 R175, R2, R0, 0x1, P6 ;  /* 0x0000000002af7211 */ /* 0x000fc400030f0eff */
[----:B------:R-:W-:Y:S01]  /*7570*/  LEA.HI.X.SX32 R183, R43, R0, 0x1, P5 ;  /* 0x000000002bb77211 */ /* 0x000fe200028f0eff */
[----:B------:R-:W-:Y:S01]  /*7580*/  IMAD R40, R88, 0x4, R41 ;  /* 0x0000000458287824 */ /* 0x000fe200078e0229 */
[CC--:B------:R-:W-:Y:S02]  /*7590*/  LEA R176, P5, R36.reuse, R150.reuse, 0x1 ;  /* 0x0000009624b07211 */ /* 0x0c0fe400078a08ff */
[----:B------:R-:W-:Y:S02]  /*75a0*/  LEA R168, P6, R3, R150, 0x1 ;  /* 0x0000009603a87211 */ /* 0x000fe400078c08ff */
[----:B------:R-:W-:Y:S02]  /*75b0*/  LEA R2, R89, R40, 0x2 ;  /* 0x0000002859027211 */ /* 0x000fe400078e10ff */
[----:B------:R-:W-:Y:S02]  /*75c0*/  LEA.HI.X.SX32 R177, R36, R0, 0x1, P5 ;  /* 0x0000000024b17211 */ /* 0x000fe400028f0eff */
[----:B------:R-:W-:Y:S01]  /*75d0*/  LEA R170, P5, R38, R150, 0x1 ;  /* 0x0000009626aa7211 */ /* 0x000fe200078a08ff */
[----:B------:R-:W-:Y:S01]  /*75e0*/  IMAD R37, R93, 0x4, R2 ;  /* 0x000000045d257824 */ /* 0x000fe200078e0202 */
[----:B------:R-:W-:-:S02]  /*75f0*/  LEA.HI.X.SX32 R169, R3, R0, 0x1, P6 ;  /* 0x0000000003a97211 */ /* 0x000fc400030f0eff */
[----:B------:R-:W-:Y:S01]  /*7600*/  LEA.HI.X.SX32 R171, R38, R0, 0x1, P5 ;  /* 0x0000000026ab7211 */ /* 0x000fe200028f0eff */
[----:B---3--:R-:W-:Y:S01]  /*7610*/  IMAD R36, R94, 0x4, R37 ;  /* 0x000000045e247824 */ /* 0x008fe200078e0225 */
[----:B-1----:R-:W-:Y:S02]  /*7620*/  FMNMX3 R132, R132, -INF , R39, !PT ;  /* 0xff80000084847876 */ /* 0x002fe40007800027 */
[----:B------:R-:W-:Y:S02]  /*7630*/  LEA R164, P5, R40, R150, 0x1 ;  /* 0x0000009628a47211 */ /* 0x000fe400078a08ff */
[----:B0-----:R-:W-:Y:S01]  /*7640*/  LEA R3, R95, R36, 0x2 ;  /* 0x000000245f037211 */ /* 0x001fe200078e10ff */
[----:B------:R-:W-:Y:S01]  /*7650*/  FADD R99, -R132, -INF ;  /* 0xff80000084637421 */ /* 0x000fe20000000100 */
[----:B------:R-:W-:Y:S02]  /*7660*/  LEA R162, P6, R2, R150, 0x1 ;  /* 0x0000009602a27211 */ /* 0x000fe400078c08ff */
[-C--:B------:R-:W-:Y:S01]  /*7670*/  LEA.HI.X.SX32 R165, R40, R0.reuse, 0x1, P5 ;  /* 0x0000000028a57211 */ /* 0x080fe200028f0eff */
[----:B------:R-:W-:Y:S01]  /*7680*/  FMUL R99, R99, 1.4426950216293334961 ;  /* 0x3fb8aa3b63637820 */ /* 0x000fe20000400000 */
[----:B----4-:R-:W-:Y:S01]  /*7690*/  IMAD R38, R97, 0x4, R3 ;  /* 0x0000000461267824 */ /* 0x010fe200078e0203 */
[----:B------:R-:W-:-:S02]  /*76a0*/  LEA.HI.X.SX32 R163, R2, R0, 0x1, P6 ;  /* 0x0000000002a37211 */ /* 0x000fc400030f0eff */
[-C--:B------:R-:W-:Y:S01]  /*76b0*/  LEA R158, P5, R36, R150.reuse, 0x1 ;  /* 0x00000096249e7211 */ /* 0x080fe200078a08ff */
[----:B------:R-:W-:Y:S01]  /*76c0*/  IMAD R2, R98, 0x4, R38 ;  /* 0x0000000462027824 */ /* 0x000fe200078e0226 */
[----:B------:R-:W0:Y:S01]  /*76d0*/  MUFU.EX2 R99, R99 ;  /* 0x0000006300637308 */ /* 0x000e220000000800 */
[----:B------:R-:W-:Y:S02]  /*76e0*/  LEA R156, P6, R3, R150, 0x1 ;  /* 0x00000096039c7211 */ /* 0x000fe400078c08ff */
[----:B------:R-:W-:Y:S02]  /*76f0*/  LEA.HI.X.SX32 R159, R36, R0, 0x1, P5 ;  /* 0x00000000249f7211 */ /* 0x000fe400028f0eff */
[----:B------:R-:W-:Y:S02]  /*7700*/  LEA R152, P5, R2, R150, 0x1 ;  /* 0x0000009602987211 */ /* 0x000fe400078a08ff */
[----:B------:R-:W-:Y:S02]  /*7710*/  LEA R36, R102, R2, 0x2 ;  /* 0x0000000266247211 */ /* 0x000fe400078e10ff */
[----:B------:R-:W-:-:S02]  /*7720*/  LEA.HI.X.SX32 R153, R2, R0, 0x1, P5 ;  /* 0x0000000002997211 */ /* 0x000fc400028f0eff */
[----:B------:R-:W-:Y:S02]  /*7730*/  PRMT R2, RZ, 0x7610, R2 ;  /* 0x00007610ff027816 */ /* 0x000fe40000000002 */
[----:B------:R-:W-:Y:S02]  /*7740*/  LEA.HI.X.SX32 R157, R3, R0, 0x1, P6 ;  /* 0x00000000039d7211 */ /* 0x000fe400030f0eff */
[----:B------:R-:W-:Y:S01]  /*7750*/  PRMT R3, RZ, 0x7610, R3 ;  /* 0x00007610ff037816 */ /* 0x000fe20000000003 */
[----:B0-----:R0:W-:Y:S01]  /*7760*/  STSM.16.M88 [R103+0x10000], R99 ;  /* 0x0100006367007844 */ /* 0x0011e20000000000 */
[C---:B------:R-:W-:Y:S02]  /*7770*/  LEA R166, P4, R41.reuse, R150, 0x1 ;  /* 0x0000009629a67211 */ /* 0x040fe400078808ff */
[----:B------:R-:W-:Y:S01]  /*7780*/  PRMT R40, RZ, 0x7610, R40 ;  /* 0x00007610ff287816 */ /* 0x000fe20000000028 */
[----:B------:R-:W-:Y:S01]  /*7790*/  BAR.SYNC.DEFER_BLOCKING 0x0 ;  /* 0x0000000000007b1d */ /* 0x000fe20000010000 */
[----:B------:R-:W-:-:S02]  /*77a0*/  LEA.HI.X.SX32 R167, R41, R0, 0x1, P4 ;  /* 0x0000000029a77211 */ /* 0x000fc400020f0eff */
[C---:B------:R-:W-:Y:S02]  /*77b0*/  LEA R160, P4, R37.reuse, R150, 0x1 ;  /* 0x0000009625a07211 */ /* 0x040fe400078808ff */
[----:B------:R-:W-:Y:S02]  /*77c0*/  PRMT R39, RZ, 0x7610, R39 ;  /* 0x00007610ff277816 */ /* 0x000fe40000000027 */
[----:B------:R-:W-:Y:S02]  /*77d0*/  LEA.HI.X.SX32 R161, R37, R0, 0x1, P4 ;  /* 0x0000000025a17211 */ /* 0x000fe400020f0eff */
[-C--:B------:R-:W-:Y:S02]  /*77e0*/  LEA R154, P4, R38, R150.reuse, 0x1 ;  /* 0x00000096269a7211 */ /* 0x080fe400078808ff */
[----:B------:R-:W-:Y:S02]  /*77f0*/  LEA R150, P6, R36, R150, 0x1 ;  /* 0x0000009624967211 */ /* 0x000fe400078c08ff */
[----:B------:R-:W-:-:S02]  /*7800*/  LEA.HI.X.SX32 R155, R38, R0, 0x1, P4 ;  /* 0x00000000269b7211 */ /* 0x000fc400020f0eff */
[----:B------:R-:W-:Y:S02]  /*7810*/  LEA.HI.X.SX32 R151, R36, R0, 0x1, P6 ;  /* 0x0000000024977211 */ /* 0x000fe400030f0eff */
[----:B------:R-:W-:Y:S02]  /*7820*/  PRMT R38, RZ, 0x7610, R38 ;  /* 0x00007610ff267816 */ /* 0x000fe40000000026 */
[----:B------:R-:W-:Y:S02]  /*7830*/  PRMT R37, RZ, 0x7610, R37 ;  /* 0x00007610ff257816 */ /* 0x000fe40000000025 */
[----:B------:R-:W-:Y:S02]  /*7840*/  PRMT R36, RZ, 0x7610, R36 ;  /* 0x00007610ff247816 */ /* 0x000fe40000000024 */
[----:B------:R-:W-:Y:S01]  /*7850*/  PRMT R62, RZ, 0x7610, R62 ;  /* 0x00007610ff3e7816 */ /* 0x000fe2000000003e */
[----:B------:R-:W2:Y:S01]  /*7860*/  @P2 LDG.E.U16 R2, desc[UR8][R118.64] ;  /* 0x0000000876022981 */ /* 0x000ea2000c1e1500 */
[----:B------:R-:W-:-:S02]  /*7870*/  PRMT R61, RZ, 0x7610, R61 ;  /* 0x00007610ff3d7816 */ /* 0x000fc4000000003d */
[----:B------:R-:W-:Y:S01]  /*7880*/  PRMT R60, RZ, 0x7610, R60 ;  /* 0x00007610ff3c7816 */ /* 0x000fe2000000003c */
[----:B------:R-:W3:Y:S01]  /*7890*/  @P2 LDG.E.U16 R3, desc[UR8][R120.64] ;  /* 0x0000000878032981 */ /* 0x000ee2000c1e1500 */
[----:B------:R-:W-:Y:S02]  /*78a0*/  PRMT R59, RZ, 0x7610, R59 ;  /* 0x00007610ff3b7816 */ /* 0x000fe4000000003b */
[----:B------:R-:W-:Y:S01]  /*78b0*/  PRMT R58, RZ, 0x7610, R58 ;  /* 0x00007610ff3a7816 */ /* 0x000fe2000000003a */
[----:B------:R-:W4:Y:S01]  /*78c0*/  @P2 LDG.E.U16 R40, desc[UR8][R130.64] ;  /* 0x0000000882282981 */ /* 0x000f22000c1e1500 */
[----:B------:R-:W-:Y:S02]  /*78d0*/  PRMT R57, RZ, 0x7610, R57 ;  /* 0x00007610ff397816 */ /* 0x000fe40000000039 */
[----:B------:R-:W-:Y:S01]  /*78e0*/  PRMT R56, RZ, 0x7610, R56 ;  /* 0x00007610ff387816 */ /* 0x000fe20000000038 */
[----:B------:R-:W2:Y:S01]  /*78f0*/  @P2 LDG.E.U16 R39, desc[UR8][R128.64] ;  /* 0x0000000880272981 */ /* 0x000ea2000c1e1500 */
[----:B------:R-:W-:-:S02]  /*7900*/  PRMT R55, RZ, 0x7610, R55 ;  /* 0x00007610ff377816 */ /* 0x000fc40000000037 */
[----:B------:R-:W-:Y:S01]  /*7910*/  PRMT R54, RZ, 0x7610, R54 ;  /* 0x00007610ff367816 */ /* 0x000fe20000000036 */
[----:B------:R-:W2:Y:S01]  /*7920*/  @P2 LDG.E.U16 R38, desc[UR8][R126.64] ;  /* 0x000000087e262981 */ /* 0x000ea2000c1e1500 */
[----:B------:R-:W-:Y:S02]  /*7930*/  PRMT R53, RZ, 0x7610, R53 ;  /* 0x00007610ff357816 */ /* 0x000fe40000000035 */
[----:B------:R-:W-:Y:S01]  /*7940*/  PRMT R51, RZ, 0x7610, R51 ;  /* 0x00007610ff337816 */ /* 0x000fe20000000033 */
[----:B------:R-:W2:Y:S01]  /*7950*/  @P2 LDG.E.U16 R37, desc[UR8][R124.64] ;  /* 0x000000087c252981 */ /* 0x000ea2000c1e1500 */
        /* <DEDUP_REMOVED lines=66> */
[----:B------:R-:W-:-:S03]  /*7d80*/  PRMT R63, RZ, 0x7610, R63 ;  /* 0x00007610ff3f7816 */ /* 0x000fc6000000003f */
[----:B------:R-:W2:Y:S04]  /*7d90*/  @P2 LDG.E.U16 R70, desc[UR8][R164.64] ;  /* 0x00000008a4462981 */ /* 0x000ea8000c1e1500 */
[----:B------:R-:W2:Y:S04]  /*7da0*/  @P2 LDG.E.U16 R68, desc[UR8][R160.64] ;  /* 0x00000008a0442981 */ /* 0x000ea8000c1e1500 */
[----:B------:R-:W2:Y:S04]  /*7db0*/  @P2 LDG.E.U16 R66, desc[UR8][R156.64] ;  /* 0x000000089c422981 */ /* 0x000ea8000c1e1500 */
[----:B------:R-:W2:Y:S04]  /*7dc0*/  @P2 LDG.E.U16 R64, desc[UR8][R152.64] ;  /* 0x0000000898402981 */ /* 0x000ea8000c1e1500 */
[----:B------:R-:W2:Y:S04]  /*7dd0*/  @P2 LDG.E.U16 R98, desc[UR8][R116.64] ;  /* 0x0000000874622981 */ /* 0x000ea8000c1e1500 */
[----:B------:R1:W2:Y:S04]  /*7de0*/  @P2 LDG.E.U16 R97, desc[UR8][R112.64] ;  /* 0x0000000870612981 */ /* 0x0002a8000c1e1500 */
[----:B------:R0:W2:Y:S04]  /*7df0*/  @P2 LDG.E.U16 R96, desc[UR8][R110.64] ;  /* 0x000000086e602981 */ /* 0x0000a8000c1e1500 */
[----:B------:R0:W2:Y:S04]  /*7e00*/  @P2 LDG.E.U16 R95, desc[UR8][R108.64] ;  /* 0x000000086c5f2981 */ /* 0x0000a8000c1e1500 */
[----:B------:R0:W2:Y:S04]  /*7e10*/  @P2 LDG.E.U16 R94, desc[UR8][R106.64] ;  /* 0x000000086a5e2981 */ /* 0x0000a8000c1e1500 */
[----:B------:R0:W2:Y:S04]  /*7e20*/  @P2 LDG.E.U16 R93, desc[UR8][R104.64] ;  /* 0x00000008685d2981 */ /* 0x0000a8000c1e1500 */
        /* <DEDUP_REMOVED lines=24> */
[----:B------:R-:W3:Y:S04]  /*7fb0*/  @P2 LDG.E.U16 R65, desc[UR8][R154.64] ;  /* 0x000000089a412981 */ /* 0x000ee8000c1e1500 */
[----:B------:R-:W4:Y:S01]  /*7fc0*/  @P2 LDG.E.U16 R63, desc[UR8][R150.64] ;  /* 0x00000008963f2981 */ /* 0x000f22000c1e1500 */
[-CC-:B------:R-:W-:Y:S01]  /*7fd0*/  FFMA R4, R4, R101.reuse, -R132.reuse ;  /* 0x0000006504047223 */ /* 0x180fe20000000884 */
[-CC-:B------:R-:W-:Y:S01]  /*7fe0*/  FFMA R5, R5, R101.reuse, -R132.reuse ;  /* 0x0000006505057223 */ /* 0x180fe20000000884 */
[----:B------:R-:W-:-:S02]  /*7ff0*/  FFMA R6, R6, R101, -R132 ;  /* 0x0000006506067223 */ /* 0x000fc40000000884 */
[----:B------:R-:W-:Y:S01]  /*8000*/  FMUL R4, R4, 1.4426950216293334961 ;  /* 0x3fb8aa3b04047820 */ /* 0x000fe20000400000 */
[----:B------:R-:W-:Y:S01]  /*8010*/  FMUL R5, R5, 1.4426950216293334961 ;  /* 0x3fb8aa3b05057820 */ /* 0x000fe20000400000 */
[----:B------:R-:W-:Y:S01]  /*8020*/  FMUL R6, R6, 1.4426950216293334961 ;  /* 0x3fb8aa3b06067820 */ /* 0x000fe20000400000 */
[-CC-:B------:R-:W-:Y:S01]  /*8030*/  FFMA R7, R7, R101.reuse, -R132.reuse ;  /* 0x0000006507077223 */ /* 0x180fe20000000884 */
[----:B-1----:R-:W-:Y:S01]  /*8040*/  MUFU.EX2 R113, R4 ;  /* 0x0000000400717308 */ /* 0x002fe20000000800 */
[----:B------:R-:W-:Y:S02]  /*8050*/  FFMA R8, R8, R101, -R132 ;  /* 0x0000006508087223 */ /* 0x000fe40000000884 */
[----:B------:R-:W-:-:S05]  /*8060*/  FMUL R7, R7, 1.4426950216293334961 ;  /* 0x3fb8aa3b07077820 */ /* 0x000fca0000400000 */
[----:B------:R-:W1:Y:S01]  /*8070*/  MUFU.EX2 R112, R5 ;  /* 0x0000000500707308 */ /* 0x000e620000000800 */
[----:B------:R-:W-:Y:S01]  /*8080*/  FFMA R9, R9, R101, -R132 ;  /* 0x0000006509097223 */ /* 0x000fe20000000884 */
[----:B------:R-:W-:-:S06]  /*8090*/  FMUL R8, R8, 1.4426950216293334961 ;  /* 0x3fb8aa3b08087820 */ /* 0x000fcc0000400000 */
[----:B0-----:R0:W1:Y:S01]  /*80a0*/  MUFU.EX2 R111, R6 ;  /* 0x00000006006f7308 */ /* 0x0010620000000800 */
[-CC-:B------:R-:W-:Y:S01]  /*80b0*/  FFMA R10, R10, R101.reuse, -R132.reuse ;  /* 0x000000650a0a7223 */ /* 0x180fe20000000884 */
[----:B------:R-:W-:-:S06]  /*80c0*/  FFMA R11, R11, R101, -R132 ;  /* 0x000000650b0b7223 */ /* 0x000fcc0000000884 */
[----:B------:R1:W1:Y:S01]  /*80d0*/  MUFU.EX2 R5, R7 ;  /* 0x0000000700057308 */ /* 0x0002620000000800 */
[----:B0-----:R-:W-:Y:S01]  /*80e0*/  FMUL R6, R9, 1.4426950216293334961 ;  /* 0x3fb8aa3b09067820 */ /* 0x001fe20000400000 */
[----:B------:R-:W-:Y:S01]  /*80f0*/  FMUL R10, R10, 1.4426950216293334961 ;  /* 0x3fb8aa3b0a0a7820 */ /* 0x000fe20000400000 */
[----:B-1----:R-:W-:-:S05]  /*8100*/  FADD R0, R113, R112 ;  /* 0x0000007071007221 */ /* 0x002fca0000000000 */
[----:B------:R0:W1:Y:S01]  /*8110*/  MUFU.EX2 R110, R8 ;  /* 0x00000008006e7308 */ /* 0x0000620000000800 */
[----:B------:R-:W-:Y:S01]  /*8120*/  FMUL R7, R11, 1.4426950216293334961 ;  /* 0x3fb8aa3b0b077820 */ /* 0x000fe20000400000 */
[----:B------:R-:W-:Y:S01]  /*8130*/  FFMA R12, R12, R101, -R132 ;  /* 0x000000650c0c7223 */ /* 0x000fe20000000884 */
[----:B------:R-:W-:-:S05]  /*8140*/  FADD R0, R111, R0 ;  /* 0x000000006f007221 */ /* 0x000fca0000000000 */
[----:B------:R-:W1:Y:S01]  /*8150*/  MUFU.EX2 R6, R6 ;  /* 0x0000000600067308 */ /* 0x000e620000000800 */
[----:B------:R-:W-:Y:S01]  /*8160*/  FFMA R13, R13, R101, -R132 ;  /* 0x000000650d0d7223 */ /* 0x000fe20000000884 */
[----:B------:R-:W-:Y:S01]  /*8170*/  FMUL R12, R12, 1.4426950216293334961 ;  /* 0x3fb8aa3b0c0c7820 */ /* 0x000fe20000400000 */
[----:B------:R-:W-:-:S05]  /*8180*/  FADD R0, R5, R0 ;  /* 0x0000000005007221 */ /* 0x000fca0000000000 */
[----:B------:R-:W1:Y:S01]  /*8190*/  MUFU.EX2 R109, R10 ;  /* 0x0000000a006d7308 */ /* 0x000e620000000800 */
[----:B0-----:R-:W-:Y:S01]  /*81a0*/  FMUL R8, R13, 1.4426950216293334961 ;  /* 0x3fb8aa3b0d087820 */ /* 0x001fe20000400000 */
[----:B------:R-:W-:Y:S01]  /*81b0*/  FFMA R14, R14, R101, -R132 ;  /* 0x000000650e0e7223 */ /* 0x000fe20000000884 */
[----:B-1----:R-:W-:-:S05]  /*81c0*/  FADD R0, R110, R0 ;  /* 0x000000006e007221 */ /* 0x002fca0000000000 */
[----:B------:R-:W0:Y:S01]  /*81d0*/  MUFU.EX2 R7, R7 ;  /* 0x0000000700077308 */ /* 0x000e220000000800 */
[----:B------:R-:W-:Y:S01]  /*81e0*/  FFMA R15, R15, R101, -R132 ;  /* 0x000000650f0f7223 */ /* 0x000fe20000000884 */
[----:B------:R-:W-:Y:S01]  /*81f0*/  FMUL R14, R14, 1.4426950216293334961 ;  /* 0x3fb8aa3b0e0e7820 */ /* 0x000fe20000400000 */
[----:B------:R-:W-:-:S05]  /*8200*/  FADD R0, R6, R0 ;  /* 0x0000000006007221 */ /* 0x000fca0000000000 */
[----:B------:R-:W1:Y:S01]  /*8210*/  MUFU.EX2 R108, R12 ;  /* 0x0000000c006c7308 */ /* 0x000e620000000800 */
[----:B------:R-:W-:Y:S01]  /*8220*/  FMUL R9, R15, 1.4426950216293334961 ;  /* 0x3fb8aa3b0f097820 */ /* 0x000fe20000400000 */
[----:B------:R-:W-:Y:S01]  /*8230*/  FFMA R16, R16, R101, -R132 ;  /* 0x0000006510107223 */ /* 0x000fe20000000884 */
[----:B------:R-:W-:-:S05]  /*8240*/  FADD R0, R109, R0 ;  /* 0x000000006d007221 */ /* 0x000fca0000000000 */
[----:B------:R-:W1:Y:S01]  /*8250*/  MUFU.EX2 R8, R8 ;  /* 0x0000000800087308 */ /* 0x000e620000000800 */
[----:B------:R-:W-:Y:S01]  /*8260*/  FFMA R17, R17, R101, -R132 ;  /* 0x0000006511117223 */ /* 0x000fe20000000884 */
[----:B------:R-:W-:Y:S01]  /*8270*/  FMUL R16, R16, 1.4426950216293334961 ;  /* 0x3fb8aa3b10107820 */ /* 0x000fe20000400000 */
[----:B0-----:R-:W-:-:S05]  /*8280*/  FADD R0, R7, R0 ;  /* 0x0000000007007221 */ /* 0x001fca0000000000 */
[----:B------:R-:W0:Y:S01]  /*8290*/  MUFU.EX2 R107, R14 ;  /* 0x0000000e006b7308 */ /* 0x000e220000000800 */
[----:B------:R-:W-:Y:S01]  /*82a0*/  FMUL R10, R17, 1.4426950216293334961 ;  /* 0x3fb8aa3b110a7820 */ /* 0x000fe20000400000 */
[----:B------:R-:W-:Y:S01]  /*82b0*/  FFMA R18, R18, R101, -R132 ;  /* 0x0000006512127223 */ /* 0x000fe20000000884 */
[----:B-1----:R-:W-:-:S05]  /*82c0*/  FADD R0, R108, R0 ;  /* 0x000000006c007221 */ /* 0x002fca0000000000 */
[----:B------:R-:W1:Y:S01]  /*82d0*/  MUFU.EX2 R9, R9 ;  /* 0x0000000900097308 */ /* 0x000e620000000800 */
[----:B------:R-:W-:Y:S01]  /*82e0*/  FFMA R19, R19, R101, -R132 ;  /* 0x0000006513137223 */ /* 0x000fe20000000884 */
[----:B------:R-:W-:Y:S01]  /*82f0*/  FMUL R18, R18, 1.4426950216293334961 ;  /* 0x3fb8aa3b12127820 */ /* 0x000fe20000400000 */
[----:B------:R-:W-:-:S05]  /*8300*/  FADD R0, R8, R0 ;  /* 0x0000000008007221 */ /* 0x000fca0000000000 */
[----:B------:R-:W1:Y:S01]  /*8310*/  MUFU.EX2 R106, R16 ;  /* 0x00000010006a7308 */ /* 0x000e620000000800 */
[----:B------:R-:W-:Y:S01]  /*8320*/  FMUL R11, R19, 1.4426950216293334961 ;  /* 0x3fb8aa3b130b7820 */ /* 0x000fe20000400000 */
[----:B------:R-:W-:Y:S01]  /*8330*/  FFMA R20, R20, R101, -R132 ;  /* 0x0000006514147223 */ /* 0x000fe20000000884 */
[----:B0-----:R-:W-:-:S05]  /*8340*/  FADD R0, R107, R0 ;  /* 0x000000006b007221 */ /* 0x001fca0000000000 */
[----:B------:R-:W0:Y:S01]  /*8350*/  MUFU.EX2 R10, R10 ;  /* 0x0000000a000a7308 */ /* 0x000e220000000800 */
[----:B------:R-:W-:Y:S01]  /*8360*/  FFMA R21, R21, R101, -R132 ;  /* 0x0000006515157223 */ /* 0x000fe20000000884 */
[----:B------:R-:W-:Y:S01]  /*8370*/  FMUL R20, R20, 1.4426950216293334961 ;  /* 0x3fb8aa3b14147820 */ /* 0x000fe20000400000 */
[----:B-1----:R-:W-:-:S05]  /*8380*/  FADD R0, R9, R0 ;  /* 0x0000000009007221 */ /* 0x002fca0000000000 */
        /* <DEDUP_REMOVED lines=22> */
[----:B-1----:R-:W-:-:S06]  /*84f0*/  FADD R0, R12, R0 ;  /* 0x000000000c007221 */ /* 0x002fcc0000000000 */
[----:B------:R1:W0:Y:S01]  /*8500*/  MUFU.EX2 R102, R24 ;  /* 0x0000001800667308 */ /* 0x0002220000000800 */
[----:B------:R-:W-:Y:S01]  /*8510*/  FMUL R15, R27, 1.4426950216293334961 ;  /* 0x3fb8aa3b1b0f7820 */ /* 0x000fe20000400000 */
[----:B------:R-:W-:Y:S01]  /*8520*/  FFMA R28, R28, R101, -R132 ;  /* 0x000000651c1c7223 */ /* 0x000fe20000000884 */
[----:B-1----:R-:W-:-:S05]  /*8530*/  FMUL R24, R26, 1.4426950216293334961 ;  /* 0x3fb8aa3b1a187820 */ /* 0x002fca0000400000 */
[----:B------:R-:W1:Y:S01]  /*8540*/  MUFU.EX2 R14, R14 ;  /* 0x0000000e000e7308 */ /* 0x000e620000000800 */
[----:B------:R-:W-:Y:S01]  /*8550*/  FADD R0, R103, R0 ;  /* 0x0000000067007221 */ /* 0x000fe20000000000 */
[----:B------:R-:W-:Y:S01]  /*8560*/  FMUL R23, R28, 1.4426950216293334961 ;  /* 0x3fb8aa3b1c177820 */ /* 0x000fe20000400000 */
[----:B------:R-:W-:-:S05]  /*8570*/  FFMA R29, R29, R101, -R132 ;  /* 0x000000651d1d7223 */ /* 0x000fca0000000884 */
[----:B------:R-:W1:Y:S01]  /*8580*/  MUFU.EX2 R24, R24 ;  /* 0x0000001800187308 */ /* 0x000e620000000800 */
[----:B0-----:R-:W-:Y:S01]  /*8590*/  FADD R0, R13, R0 ;  /* 0x000000000d007221 */ /* 0x001fe20000000000 */
[----:B------:R-:W-:Y:S01]  /*85a0*/  FMUL R16, R29, 1.4426950216293334961 ;  /* 0x3fb8aa3b1d107820 */ /* 0x000fe20000400000 */
[----:B------:R-:W-:-:S05]  /*85b0*/  FFMA R30, R30, R101, -R132 ;  /* 0x000000651e1e7223 */ /* 0x000fca0000000884 */
[----:B------:R-:W0:Y:S01]  /*85c0*/  MUFU.EX2 R15, R15 ;  /* 0x0000000f000f7308 */ /* 0x000e220000000800 */
[----:B------:R-:W-:Y:S01]  /*85d0*/  FADD R0, R102, R0 ;  /* 0x0000000066007221 */ /* 0x000fe20000000000 */
[----:B------:R-:W-:Y:S01]  /*85e0*/  FMUL R22, R30, 1.4426950216293334961 ;  /* 0x3fb8aa3b1e167820 */ /* 0x000fe20000400000 */
[----:B------:R-:W-:-:S05]  /*85f0*/  FFMA R31, R31, R101, -R132 ;  /* 0x000000651f1f7223 */ /* 0x000fca0000000884 */
[----:B------:R-:W0:Y:S01]  /*8600*/  MUFU.EX2 R23, R23 ;  /* 0x0000001700177308 */ /* 0x000e220000000800 */
[----:B-1----:R-:W-:Y:S01]  /*8610*/  FADD R0, R14, R0 ;  /* 0x000000000e007221 */ /* 0x002fe20000000000 */
[----:B------:R-:W-:-:S06]  /*8620*/  FMUL R17, R31, 1.4426950216293334961 ;  /* 0x3fb8aa3b1f117820 */ /* 0x000fcc0000400000 */
[----:B------:R-:W1:Y:S01]  /*8630*/  MUFU.EX2 R16, R16 ;  /* 0x0000001000107308 */ /* 0x000e620000000800 */
[----:B------:R-:W-:-:S07]  /*8640*/  FADD R0, R24, R0 ;  /* 0x0000000018007221 */ /* 0x000fce0000000000 */
[----:B------:R-:W1:Y:S01]  /*8650*/  MUFU.EX2 R22, R22 ;  /* 0x0000001600167308 */ /* 0x000e620000000800 */
[----:B0-----:R-:W-:Y:S01]  /*8660*/  FADD R0, R15, R0 ;  /* 0x000000000f007221 */ /* 0x001fe20000000000 */
[----:B------:R-:W-:-:S06]  /*8670*/  FFMA R32, R32, R101, -R132 ;  /* 0x0000006520207223 */ /* 0x000fcc0000000884 */
[----:B------:R-:W0:Y:S01]  /*8680*/  MUFU.EX2 R17, R17 ;  /* 0x0000001100117308 */ /* 0x000e220000000800 */
[----:B------:R-:W-:Y:S01]  /*8690*/  FADD R0, R23, R0 ;  /* 0x0000000017007221 */ /* 0x000fe20000000000 */
[----:B------:R-:W-:Y:S01]  /*86a0*/  FMUL R21, R32, 1.4426950216293334961 ;  /* 0x3fb8aa3b20157820 */ /* 0x000fe20000400000 */
[-C--:B------:R-:W-:Y:S02]  /*86b0*/  FFMA R33, R33, R101.reuse, -R132 ;  /* 0x0000006521217223 */ /* 0x080fe40000000884 */
[----:B-1----:R-:W-:Y:S01]  /*86c0*/  FADD R0, R16, R0 ;  /* 0x0000000010007221 */ /* 0x002fe20000000000 */
[-C--:B------:R-:W-:Y:S01]  /*86d0*/  FFMA R34, R34, R101.reuse, -R132 ;  /* 0x0000006522227223 */ /* 0x080fe20000000884 */
[----:B------:R-:W-:Y:S01]  /*86e0*/  FMUL R18, R33, 1.4426950216293334961 ;  /* 0x3fb8aa3b21127820 */ /* 0x000fe20000400000 */
[----:B------:R-:W-:Y:S01]  /*86f0*/  LOP3.LUT R26, R100, 0x1f0, RZ, 0xc0, !PT ;  /* 0x000001f0641a7812 */ /* 0x000fe200078ec0ff */
[----:B------:R-:W-:Y:S01]  /*8700*/  FADD R0, R22, R0 ;  /* 0x0000000016007221 */ /* 0x000fe20000000000 */
[----:B------:R-:W1:Y:S01]  /*8710*/  MUFU.EX2 R21, R21 ;  /* 0x0000001500157308 */ /* 0x000e620000000800 */
[----:B------:R-:W-:Y:S01]  /*8720*/  FFMA R35, R35, R101, -R132 ;  /* 0x0000006523237223 */ /* 0x000fe20000000884 */
[----:B------:R-:W-:Y:S01]  /*8730*/  FMUL R20, R34, 1.4426950216293334961 ;  /* 0x3fb8aa3b22147820 */ /* 0x000fe20000400000 */
[----:B0-----:R-:W-:-:S05]  /*8740*/  FADD R4, R17, R0 ;  /* 0x0000000011047221 */ /* 0x001fca0000000000 */
[----:B------:R-:W0:Y:S01]  /*8750*/  MUFU.EX2 R18, R18 ;  /* 0x0000001200127308 */ /* 0x000e220000000800 */
[----:B------:R-:W-:Y:S01]  /*8760*/  LDSM.16.M88 R0, [R26+UR4+0x10000] ;  /* 0x010000041a00783b */ /* 0x000fe20008000000 */
[----:B------:R-:W-:Y:S01]  /*8770*/  FMUL R19, R35, 1.4426950216293334961 ;  /* 0x3fb8aa3b23137820 */ /* 0x000fe20000400000 */
[----:B------:R-:W-:-:S05]  /*8780*/  UIADD3 UR75, UPT, UPT, UR5, 0x140, URZ ;  /* 0x00000140054b7890 */ /* 0x000fca000fffe0ff */
[----:B------:R-:W0:Y:S01]  /*8790*/  MUFU.EX2 R20, R20 ;  /* 0x0000001400147308 */ /* 0x000e220000000800 */
[----:B------:R-:W-:Y:S02]  /*87a0*/  LOP3.LUT R114, R114, 0xff, RZ, 0xc0, !PT ;  /* 0x000000ff72727812 */ /* 0x000fe400078ec0ff */
[----:B------:R-:W-:-:S05]  /*87b0*/  IADD3 R47, PT, PT, R47, UR75, RZ ;  /* 0x0000004b2f2f7c10 */ /* 0x000fca000fffe0ff */
[----:B------:R-:W2:Y:S01]  /*87c0*/  MUFU.EX2 R19, R19 ;  /* 0x0000001300137308 */ /* 0x000ea20000000800 */
[----:B-1----:R-:W-:Y:S01]  /*87d0*/  FADD R4, R21, R4 ;  /* 0x0000000415047221 */ /* 0x002fe20000000000 */
[----:B------:R-:W-:Y:S01]  /*87e0*/  IMAD.SHL.U32 R25, R114, 0x2, RZ ;  /* 0x0000000272197824 */ /* 0x000fe200078e00ff */
[----:B------:R-:W-:Y:S02]  /*87f0*/  R2UR UR11, R47 ;  /* 0x000000002f0b72ca */ /* 0x000fe400000e0000 */
[----:B------:R-:W-:Y:S01]  /*8800*/  SHF.R.U32.HI R133, RZ, 0x2, R133 ;  /* 0x00000002ff857819 */ /* 0x000fe20000011685 */
[----:B0-----:R-:W-:-:S03]  /*8810*/  FADD R4, R18, R4 ;  /* 0x0000000412047221 */ /* 0x001fc60000000000 */
[----:B------:R-:W-:Y:S01]  /*8820*/  LOP3.LUT R133, R25, R133, RZ, 0x3c, !PT ;  /* 0x0000008519857212 */ /* 0x000fe200078e3cff */
[----:B------:R-:W-:Y:S01]  /*8830*/  BAR.SYNC.DEFER_BLOCKING 0x0 ;  /* 0x0000000000007b1d */ /* 0x000fe20000010000 */
[----:B------:R-:W-:-:S05]  /*8840*/  FADD R4, R20, R4 ;  /* 0x0000000414047221 */ /* 0x000fca0000000000 */
[----:B------:R-:W-:Y:S01]  /*8850*/  ULEA UR10, UR10, UR11, 0x12 ;  /* 0x0000000b0a0a7291 */ /* 0x000fe2000f8e90ff */
[----:B------:R-:W-:Y:S05]  /*8860*/  STL [R1+0x268], R26 ;  /* 0x0002681a01007387 */ /* 0x000fea0000100800 */
[----:B------:R-:W-:Y:S01]  /*8870*/  IMAD.U32 R25, RZ, RZ, UR10 ;  /* 0x0000000aff197e24 */ /* 0x000fe2000f8e00ff */
[----:B--2---:R0:W-:Y:S04]  /*8880*/  STS.U16 [R133+UR4+0x11800], R2 ;  /* 0x0118000285007988 */ /* 0x0041e80008000404 */
[----:B---3--:R-:W-:Y:S01]  /*8890*/  STS.U16 [R133+UR4+0x11400], R3 ;  /* 0x0114000385007988 */ /* 0x008fe20008000404 */
[----:B0-----:R-:W-:-:S05]  /*88a0*/  FADD R2, R19, R4 ;  /* 0x0000000413027221 */ /* 0x001fca0000000000 */
[----:B------:R-:W0:Y:S04]  /*88b0*/  SHFL.BFLY PT, R3, R2, 0x10, 0x1f ;  /* 0x0e001f0002037f89 */ /* 0x000e2800000e0000 */
[----:B------:R1:W-:Y:S01]  /*88c0*/  STL [R1+0x264], R25 ;  /* 0x0002641901007387 */ /* 0x0003e20000100800 */
[----:B------:R-:W-:-:S03]  /*88d0*/  LOP3.LUT R143, R133, 0x40, RZ, 0x3c, !PT ;  /* 0x00000040858f7812 */ /* 0x000fc600078e3cff */
[----:B----4-:R1:W-:Y:S04]  /*88e0*/  STS.U16 [R133+UR4+0x10000], R40 ;  /* 0x0100002885007988 */ /* 0x0103e80008000404 */
[----:B------:R1:W-:Y:S04]  /*88f0*/  STS.U16 [R133+UR4+0x10400], R39 ;  /* 0x0104002785007988 */ /* 0x0003e80008000404 */
[----:B------:R1:W-:Y:S04]  /*8900*/  STS.U16 [R133+UR4+0x10800], R38 ;  /* 0x0108002685007988 */ /* 0x0003e80008000404 */
[----:B------:R1:W-:Y:S04]  /*8910*/  STS.U16 [R133+UR4+0x10c00], R37 ;  /* 0x010c002585007988 */ /* 0x0003e80008000404 */
[----:B------:R1:W-:Y:S01]  /*8920*/  STS.U16 [R133+UR4+0x11000], R36 ;  /* 0x0110002485007988 */ /* 0x0003e20008000404 */
[----:B0-----:R-:W-:-:S03]  /*8930*/  FADD R2, R2, R3 ;  /* 0x0000000302027221 */ /* 0x001fc60000000000 */
        /* <DEDUP_REMOVED lines=25> */
[----:B------:R-:W-:-:S03]  /*8ad0*/  FADD R141, R99, R2 ;  /* 0x00000002638d7221 */ /* 0x000fc60000000000 */
[----:B------:R1:W-:Y:S01]  /*8ae0*/  STS.U16 [R143+UR4+0x10200], R98 ;  /* 0x010200628f007988 */ /* 0x0003e20008000404 */
[----:B------:R-:W-:-:S03]  /*8af0*/  F2FP.BF16.F32.PACK_AB R4, R112, R113 ;  /* 0x000000717004723e */ /* 0x000fc600000010ff */
        /* <DEDUP_REMOVED lines=46> */
[----:B------:R-:W-:Y:S05]  /*8de0*/  @!P2 BRA `(.L_x_9) ;  /* 0x00000000000ca947 */ /* 0x000fea0003800000 */
[----:B------:R-:W-:-:S13]  /*8df0*/  R2UR UR10, R25 ;  /* 0x00000000190a72ca */ /* 0x000fda00000e0000 */
[----:B------:R0:W-:Y:S01]  /*8e00*/  STTM.16dp32bit_t0_t15.x16 tmem[UR10], R4 ;  /* 0x00000004000079ed */ /* 0x0001e20008a0000a */
[----:B------:R0:W-:Y:S02]  /*8e10*/  STTM.16dp32bit_t16_t31.x16 tmem[UR10+0x10], R4 ;  /* 0x00001004000079ed */ /* 0x0001e40008a2000a */
.L_x_9:
[----:B------:R-:W2:Y:S02]  /*8e20*/  FENCE.VIEW.ASYNC.T ;  /* 0x00000000000073c6 */ /* 0x000ea40000000200 */
[----:B--2---:R-:W-:Y:S06]  /*8e30*/  BAR.SYNC.DEFER_BLOCKING 0x0 ;  /* 0x0000000000007b1d */ /* 0x004fec0000010000 */
[----:B01----:R-:W0:Y:S01]  /*8e40*/  LDTM.x128 R4, tmem[UR7] ;  /* 0x00000007000479ee */ /* 0x003e2200083c0000 */
[----:B------:R-:W-:Y:S01]  /*8e50*/  NOP ;  /* 0x0000000000007918 */ /* 0x000fe20000000000 */
[----:B------:R-:W-:Y:S05]  /*8e60*/  @!P2 BRA `(.L_x_10) ;  /* 0x000000080004a947 */ /* 0x000fea0003800000 */
[C---:B0-----:R-:W-:Y:S01]  /*8e70*/  FMUL R4, R0.reuse, R4 ;  /* 0x0000000400047220 */ /* 0x041fe20000400000 */
[C---:B------:R-:W-:Y:S01]  /*8e80*/  FMUL R5, R0.reuse, R5 ;  /* 0x0000000500057220 */ /* 0x040fe20000400000 */
        /* <DEDUP_REMOVED lines=125> */
[----:B------:R-:W-:-:S04]  /*9660*/  FMUL R131, R0, R131 ;  /* 0x0000008300837220 */ /* 0x000fc80000400000 */
[----:B------:R1:W-:Y:S03]  /*9670*/  STTM.x128 tmem[UR7], R4 ;  /* 0x00000004000079ed */ /* 0x0003e600083c0007 */
.L_x_10:
[----:B01----:R0:W5:Y:S02]  /*9680*/  LDL R6, [R1+0x274] ;  /* 0x0002740001067983 */ /* 0x0031640000100800 */
[----:B-----5:R-:W-:Y:S01]  /*9690*/  VIADD R4, R139, 0xffffffc0 ;  /* 0xffffffc08b047836 */ /* 0x020fe20000000000 */
[----:B------:R-:W1:Y:S02]  /*96a0*/  FENCE.VIEW.ASYNC.T ;  /* 0x00000000000073c6 */ /* 0x000e640000000200 */
[----:B-1----:R-:W-:Y:S06]  /*96b0*/  BAR.SYNC.DEFER_BLOCKING 0x0 ;  /* 0x0000000000007b1d */ /* 0x002fec0000010000 */
[----:B------:R1:W-:Y:S06]  /*96c0*/  MEMBAR.ALL.CTA ;  /* 0x0000000000007992 */ /* 0x0003ec0000008000 */
[----:B-1----:R-:W1:Y:S02]  /*96d0*/  FENCE.VIEW.ASYNC.S ;  /* 0x00000000000073c6 */ /* 0x002e640000000000 */
[----:B-1----:R-:W-:Y:S06]  /*96e0*/  BAR.SYNC.DEFER_BLOCKING 0x0 ;  /* 0x0000000000007b1d */ /* 0x002fec0000010000 */
[----:B0-----:R-:W-:Y:S05]  /*96f0*/  @!P3 BRA `(.L_x_11) ;  /* 0x0000000000a8b947 */ /* 0x001fea0003800000 */
[----:B------:R-:W-:Y:S02]  /*9700*/  IADD3 R0, PT, PT, R6, 0x10000, RZ ;  /* 0x0001000006007810 */ /* 0x000fe40007ffe0ff */
[----:B------:R-:W-:Y:S02]  /*9710*/  ELECT P3, URZ, PT ;  /* 0x0000000000ff782f */ /* 0x000fe40003860000 */
[----:B------:R-:W-:Y:S01]  /*9720*/  MOV R139, RZ ;  /* 0x000000ff008b7202 */ /* 0x000fe20000000f00 */
[----:B------:R-:W-:Y:S01]  /*9730*/  UIADD3 UR11, UPT, UPT, UR5, 0x150, URZ ;  /* 0x00000150050b7890 */ /* 0x000fe2000fffe0ff */
[----:B------:R-:W-:Y:S01]  /*9740*/  SHF.R.U32.HI R0, RZ, 0x4, R0 ;  /* 0x00000004ff007819 */ /* 0x000fe20000011600 */
[----:B------:R-:W-:Y:S01]  /*9750*/  UIADD3 UR12, UPT, UPT, UR5, 0x158, URZ ;  /* 0x00000158050c7890 */ /* 0x000fe2000fffe0ff */
[----:B------:R-:W-:Y:S02]  /*9760*/  UMOV UR14, 0x0 ;  /* 0x00000000000e7882 */ /* 0x000fe40000000000 */
[----:B------:R-:W-:Y:S01]  /*9770*/  SGXT.U32 R0, R0, 0xe ;  /* 0x0000000e0000781a */ /* 0x000fe20000000000 */
[----:B------:R-:W-:Y:S01]  /*9780*/  UMOV UR15, 0x8400490 ;  /* 0x08400490000f7882 */ /* 0x000fe20000000000 */
[----:B------:R-:W-:Y:S01]  /*9790*/  UMOV UR20, 0x0 ;  /* 0x0000000000147882 */ /* 0x000fe20000000000 */
[----:B------:R-:W-:Y:S01]  /*97a0*/  UMOV UR21, 0x8400490 ;  /* 0x0840049000157882 */ /* 0x000fe20000000000 */
[C---:B------:R-:W-:Y:S01]  /*97b0*/  R2UR UR10, R0.reuse ;  /* 0x00000000000a72ca */ /* 0x040fe200000e0000 */
[----:B------:R-:W-:Y:S01]  /*97c0*/  UMOV UR24, 0x0 ;  /* 0x0000000000187882 */ /* 0x000fe20000000000 */
[----:B------:R-:W-:Y:S01]  /*97d0*/  IADD3 R0, P4, PT, R0, 0x2, RZ ;  /* 0x0000000200007810 */ /* 0x000fe20007f9e0ff */
[----:B------:R-:W-:Y:S01]  /*97e0*/  @P3 IMAD.MOV.U32 R3, RZ, RZ, 0x40004040 ;  /* 0x40004040ff033424 */ /* 0x000fe200078e00ff */
[----:B------:R-:W-:Y:S01]  /*97f0*/  UMOV UR25, 0x8400490 ;  /* 0x0840049000197882 */ /* 0x000fe20000000000 */
[----:B------:R-:W-:Y:S01]  /*9800*/  UMOV UR28, 0x0 ;  /* 0x00000000001c7882 */ /* 0x000fe20000000000 */
[C---:B------:R-:W-:Y:S01]  /*9810*/  IADD3 R2, P5, PT, R0.reuse, 0x2, RZ ;  /* 0x0000000200027810 */ /* 0x040fe20007fbe0ff */
[----:B------:R-:W-:Y:S01]  /*9820*/  UMOV UR29, 0x8400490 ;  /* 0x08400490001d7882 */ /* 0x000fe20000000000 */
[----:B------:R-:W-:-:S02]  /*9830*/  R2UR UR18, R0 ;  /* 0x00000000001272ca */ /* 0x000fc400000e0000 */
[----:B------:R-:W-:Y:S02]  /*9840*/  IADD3 R0, P6, PT, R0, 0x4, RZ ;  /* 0x0000000400007810 */ /* 0x000fe40007fde0ff */
[----:B------:R-:W-:Y:S01]  /*9850*/  R2UR UR22, R2 ;  /* 0x00000000021672ca */ /* 0x000fe200000e0000 */
[----:B------:R-:W-:Y:S01]  /*9860*/  IMAD.U32 R2, RZ, RZ, UR10 ;  /* 0x0000000aff027e24 */ /* 0x000fe2000f8e00ff */
[----:B------:R-:W-:Y:S01]  /*9870*/  R2UR UR26, R0 ;  /* 0x00000000001a72ca */ /* 0x000fe200000e0000 */
[----:B------:R-:W-:Y:S01]  /*9880*/  HFMA2 R0, -RZ, RZ, 0, 0 ;  /* 0x00000000ff007431 */ /* 0x000fe200000001ff */
[----:B------:R-:W-:Y:S01]  /*9890*/  @P3 R2UR UR17, R3 ;  /* 0x00000000031132ca */ /* 0x000fe200000e0000 */
[----:B------:R-:W-:Y:S01]  /*98a0*/  UIADD3 UR10, UPT, UPT, UR5, 0x148, URZ ;  /* 0x00000148050a7890 */ /* 0x000fe2000fffe0ff */
[----:B------:R-:W-:Y:S02]  /*98b0*/  @P3 R2UR UR16, R2 ;  /* 0x00000000021032ca */ /* 0x000fe400000e0000 */
[----:B------:R-:W-:-:S04]  /*98c0*/  IADD3.X R0, PT, PT, R0, 0x40004040, RZ, P4, !PT ;  /* 0x4000404000007810 */ /* 0x000fc800027fe4ff */
[----:B------:R-:W-:Y:S01]  /*98d0*/  R2UR UR19, R0 ;  /* 0x00000000001372ca */ /* 0x000fe200000e0000 */
[----:B------:R-:W-:-:S06]  /*98e0*/  IMAD.X R2, RZ, RZ, R0, P5 ;  /* 0x000000ffff027224 */ /* 0x000fcc00028e0600 */
[----:B------:R0:W-:Y:S01]  /*98f0*/  UTCHMMA tmem[UR75], gdesc[UR16], tmem[UR5], tmem[UR14], idesc[UR15], UPT ;  /* 0x00ff0e104b0079ea */ /* 0x0001e2000b800005 */
[----:B------:R-:W-:Y:S01]  /*9900*/  IMAD.X R0, RZ, RZ, R0, P6 ;  /* 0x000000ffff007224 */ /* 0x000fe200030e0600 */
[----:B------:R-:W-:-:S04]  /*9910*/  R2UR UR23, R2 ;  /* 0x00000000021772ca */ /* 0x000fc800000e0000 */
[----:B------:R-:W-:Y:S02]  /*9920*/  R2UR UR27, R0 ;  /* 0x00000000001b72ca */ /* 0x000fe400000e0000 */
[----:B------:R-:W-:Y:S01]  /*9930*/  @P3 MOV R0, R138 ;  /* 0x0000008a00003202 */ /* 0x000fe20000000f00 */
[----:B------:R0:W-:Y:S03]  /*9940*/  UTCHMMA tmem[UR10], gdesc[UR18], tmem[UR5], tmem[UR20], idesc[UR21], UPT ;  /* 0x00ff14120a0079ea */ /* 0x0001e6000b800005 */
[----:B------:R-:W-:-:S03]  /*9950*/  @P3 R2UR UR13, R0 ;  /* 0x00000000000d32ca */ /* 0x000fc600000e0000 */
[----:B------:R0:W-:Y:S04]  /*9960*/  UTCHMMA tmem[UR11], gdesc[UR22], tmem[UR5], tmem[UR24], idesc[UR25], UPT ;  /* 0x00ff18160b0079ea */ /* 0x0001e8000b800005 */
[----:B------:R0:W-:Y:S06]  /*9970*/  UTCHMMA tmem[UR12], gdesc[UR26], tmem[UR5], tmem[UR28], idesc[UR29], UPT ;  /* 0x00ff1c1a0c0079ea */ /* 0x0001ec000b800005 */
[----:B------:R0:W-:Y:S01]  /*9980*/  UTCBAR [UR13], URZ ;  /* 0x000000ff0d0073e9 */ /* 0x0001e200080000ff */
[----:B------:R-:W-:Y:S01]  /*9990*/  NOP ;  /* 0x0000000000007918 */ /* 0x000fe20000000000 */
.L_x_11:
[----:B------:R-:W-:Y:S01]  /*99a0*/  ISETP.GE.AND P3, PT, R4, 0x1, PT ;  /* 0x000000010400780c */ /* 0x000fe20003f66270 */
[----:B------:R-:W-:Y:S01]  /*99b0*/  IMAD.U32 R2, RZ, RZ, UR4 ;  /* 0x00000004ff027e24 */ /* 0x000fe2000f8e00ff */
[----:B------:R-:W-:Y:S01]  /*99c0*/  FSEL R132, R132, -INF , P2 ;  /* 0xff80000084847808 */ /* 0x000fe20001000000 */
[----:B------:R-:W-:Y:S01]  /*99d0*/  IMAD.MOV.U32 R0, RZ, RZ, RZ ;  /* 0x000000ffff007224 */ /* 0x000fe200078e00ff */
[----:B------:R-:W-:-:S09]  /*99e0*/  FSEL R141, R141, 1, P2 ;  /* 0x3f8000008d8d7808 */ /* 0x000fd20001000000 */
[----:B------:R-:W-:Y:S05]  /*99f0*/  @!P3 BRA `(.L_x_12) ;  /* 0x000000400074b947 */ /* 0x000fea0003800000 */
[----:B------:R-:W-:Y:S01]  /*9a00*/  SHF.R.U32.HI R144, RZ, 0x4, R144 ;  /* 0x00000004ff907819 */ /* 0x000fe20000011690 */
[----:B------:R-:W-:Y:S01]  /*9a10*/  VIADD R6, R6, 0x20000 ;  /* 0x0002000006067836 */ /* 0x000fe20000000000 */
[----:B------:R-:W-:Y:S01]  /*9a20*/  SHF.R.U32.HI R2, RZ, 0x4, R2 ;  /* 0x00000004ff027819 */ /* 0x000fe20000011602 */
[----:B------:R-:W-:Y:S01]  /*9a30*/  IMAD.MOV.U32 R37, RZ, RZ, R132 ;  /* 0x000000ffff257224 */ /* 0x000fe200078e0084 */
[----:B------:R-:W-:Y:S02]  /*9a40*/  SGXT.U32 R0, R144, 0xe ;  /* 0x0000000e9000781a */ /* 0x000fe40000000000 */
[----:B------:R-:W-:Y:S02]  /*9a50*/  SGXT.U32 R3, R2, 0xe ;  /* 0x0000000e0203781a */ /* 0x000fe40000000000 */
[----:B------:R-:W-:Y:S01]  /*9a60*/  R2UR UR6, R138 ;  /* 0x000000008a0672ca */ /* 0x000fe200000e0000 */
[----:B------:R1:W-:Y:S01]  /*9a70*/  STL [R1+0x260], R0 ;  /* 0x0002600001007387 */ /* 0x0003e20000100800 */
[----:B------:R-:W-:Y:S01]  /*9a80*/  ISETP.NE.U32.AND P2, PT, R135, RZ, PT ;  /* 0x000000ff8700720c */ /* 0x000fe20003f45070 */
[----:B------:R-:W-:Y:S01]  /*9a90*/  IMAD.MOV.U32 R138, RZ, RZ, RZ ;  /* 0x000000ffff8a7224 */ /* 0x000fe200078e00ff */
[----:B------:R-:W-:-:S02]  /*9aa0*/  MOV R139, 0x1 ;  /* 0x00000001008b7802 */ /* 0x000fc40000000f00 */
[----:B-1----:R-:W-:-:S04]  /*9ab0*/  IADD3 R0, P3, PT, R0, 0x2, RZ ;  /* 0x0000000200007810 */ /* 0x002fc80007f7e0ff */
[----:B0-----:R-:W-:Y:S01]  /*9ac0*/  R2UR UR10, R0 ;  /* 0x00000000000a72ca */ /* 0x001fe200000e0000 */
[----:B------:R-:W-:-:S05]  /*9ad0*/  HFMA2 R0, -RZ, RZ, 0, 0 ;  /* 0x00000000ff007431 */ /* 0x000fca00000001ff */
[----:B------:R-:W-:-:S04]  /*9ae0*/  IADD3.X R0, PT, PT, R0, 0x40004040, RZ, P3, !PT ;  /* 0x4000404000007810 */ /* 0x000fc80001ffe4ff */
[----:B------:R-:W-:Y:S02]  /*9af0*/  R2UR UR11, R0 ;  /* 0x00000000000b72ca */ /* 0x000fe400000e0000 */
[----:B------:R-:W-:-:S04]  /*9b00*/  IADD3 R0, P3, PT, R3, 0x8000080, RZ ;  /* 0x0800008003007810 */ /* 0x000fc80007f7e0ff */
[C---:B------:R-:W-:Y:S02]  /*9b10*/  IADD3 R2, P4, PT, R0.reuse, 0x80, RZ ;  /* 0x0000008000027810 */ /* 0x040fe40007f9e0ff */
[----:B------:R-:W-:Y:S02]  /*9b20*/  R2UR UR38, R0 ;  /* 0x00000000002672ca */ /* 0x000fe400000e0000 */
[----:B------:R-:W-:Y:S02]  /*9b30*/  R2UR UR12, R2 ;  /* 0x00000000020c72ca */ /* 0x000fe400000e0000 */
[----:B------:R-:W-:Y:S01]  /*9b40*/  IADD3 R2, P6, PT, R0, 0x100, RZ ;  /* 0x0000010000027810 */ /* 0x000fe20007fde0ff */
[----:B------:R-:W-:Y:S02]  /*9b50*/  UIADD3.64 UR76, UPT, UPT, UR10, 0x2, URZ ;  /* 0x000000020a4c7897 */ /* 0x000fe4000fffe0ff */
[----:B------:R-:W-:Y:S01]  /*9b60*/  UIADD3.64 UR44, UPT, UPT, UR10, 0x4, URZ ;  /* 0x000000040a2c7897 */ /* 0x000fe2000fffe0ff */
[----:B------:R-:W-:Y:S01]  /*9b70*/  R2UR UR14, R2 ;  /* 0x00000000020e72ca */ /* 0x000fe200000e0000 */
[----:B------:R-:W-:Y:S01]  /*9b80*/  UIADD3.64 UR46, UPT, UPT, UR10, 0x1fe, URZ ;  /* 0x000001fe0a2e7897 */ /* 0x000fe2000fffe0ff */
[----:B------:R-:W-:Y:S01]  /*9b90*/  IADD3 R2, P5, PT, R0, 0x180, RZ ;  /* 0x0000018000027810 */ /* 0x000fe20007fbe0ff */
[----:B------:R-:W-:-:S02]  /*9ba0*/  UIADD3.64 UR48, UPT, UPT, UR10, 0x200, URZ ;  /* 0x000002000a307897 */ /* 0x000fc4000fffe0ff */
[----:B------:R-:W-:Y:S01]  /*9bb0*/  UIADD3.64 UR50, UPT, UPT, UR10, 0x202, URZ ;  /* 0x000002020a327897 */ /* 0x000fe2000fffe0ff */
[----:B------:R-:W-:Y:S01]  /*9bc0*/  R2UR UR16, R2 ;  /* 0x00000000021072ca */ /* 0x000fe200000e0000 */
[----:B------:R-:W-:Y:S01]  /*9bd0*/  IMAD.MOV.U32 R2, RZ, RZ, RZ ;  /* 0x000000ffff027224 */ /* 0x000fe200078e00ff */
[----:B------:R-:W-:Y:S02]  /*9be0*/  UIADD3.64 UR52, UPT, UPT, UR10, 0x204, URZ ;  /* 0x000002040a347897 */ /* 0x000fe4000fffe0ff */
[----:B------:R-:W-:Y:S02]  /*9bf0*/  UIADD3.64 UR54, UPT, UPT, UR10, 0x3fe, URZ ;  /* 0x000003fe0a367897 */ /* 0x000fe4000fffe0ff */
[----:B------:R-:W-:Y:S01]  /*9c00*/  IADD3.X R2, PT, PT, R2, 0x40004040, RZ, P3, !PT ;  /* 0x4000404002027810 */ /* 0x000fe20001ffe4ff */
[----:B------:R-:W-:Y:S01]  /*9c10*/  UIADD3.64 UR56, UPT, UPT, UR10, 0x400, URZ ;  /* 0x000004000a387897 */ /* 0x000fe2000fffe0ff */
[----:B------:R-:W-:Y:S01]  /*9c20*/  IADD3 R4, P3, PT, R0, 0x200, RZ ;  /* 0x0000020000047810 */ /* 0x000fe20007f7e0ff */
[----:B------:R-:W-:Y:S01]  /*9c30*/  UIADD3.64 UR58, UPT, UPT, UR10, 0x402, URZ ;  /* 0x000004020a3a7897 */ /* 0x000fe2000fffe0ff */
[----:B------:R-:W-:Y:S01]  /*9c40*/  R2UR UR39, R2 ;  /* 0x00000000022772ca */ /* 0x000fe200000e0000 */
[--C-:B------:R-:W-:Y:S01]  /*9c50*/  IMAD.X R5, RZ, RZ, R2.reuse, P4 ;  /* 0x000000ffff057224 */ /* 0x100fe200020e0602 */
[----:B------:R-:W-:Y:S01]  /*9c60*/  R2UR UR18, R4 ;  /* 0x00000000041272ca */ /* 0x000fe200000e0000 */
[----:B------:R-:W-:Y:S01]  /*9c70*/  UIADD3.64 UR60, UPT, UPT, UR10, 0x404, URZ ;  /* 0x000004040a3c7897 */ /* 0x000fe2000fffe0ff */
[----:B------:R-:W-:Y:S01]  /*9c80*/  IADD3 R4, P4, PT, R0, 0x280, RZ ;  /* 0x0000028000047810 */ /* 0x000fe20007f9e0ff */
[----:B------:R-:W-:Y:S01]  /*9c90*/  UIADD3.64 UR62, UPT, UPT, UR10, 0x5fe, URZ ;  /* 0x000005fe0a3e7897 */ /* 0x000fe2000fffe0ff */
[----:B------:R-:W-:Y:S01]  /*9ca0*/  R2UR UR13, R5 ;  /* 0x00000000050d72ca */ /* 0x000fe200000e0000 */
[----:B------:R-:W-:Y:S01]  /*9cb0*/  UIADD3.64 UR64, UPT, UPT, UR10, 0x600, URZ ;  /* 0x000006000a407897 */ /* 0x000fe2000fffe0ff */
[----:B------:R-:W-:Y:S01]  /*9cc0*/  IADD3.X R5, PT, PT, R2, RZ, RZ, P6, !PT ;  /* 0x000000ff02057210 */ /* 0x000fe200037fe4ff */
[----:B------:R-:W-:Y:S01]  /*9cd0*/  UIADD3.64 UR66, UPT, UPT, UR10, 0x602, URZ ;  /* 0x000006020a427897 */ /* 0x000fe2000fffe0ff */
[----:B------:R-:W-:Y:S01]  /*9ce0*/  R2UR UR20, R4 ;  /* 0x00000000041472ca */ /* 0x000fe200000e0000 */
[----:B------:R-:W-:Y:S01]  /*9cf0*/  UIADD3.64 UR68, UPT, UPT, UR10, 0x604, URZ ;  /* 0x000006040a447897 */ /* 0x000fe2000fffe0ff */
[----:B------:R-:W-:Y:S01]  /*9d00*/  R2UR UR15, R5 ;  /* 0x00000000050f72ca */ /* 0x000fe200000e0000 */
[----:B------:R-:W-:Y:S01]  /*9d10*/  IMAD.X R5, RZ, RZ, R2, P5 ;  /* 0x000000ffff057224 */ /* 0x000fe200028e0602 */
[----:B------:R-:W-:-:S04]  /*9d20*/  IADD3 R4, P6, PT, R0, 0x300, RZ ;  /* 0x0000030000047810 */ /* 0x000fc80007fde0ff */
[----:B------:R-:W-:Y:S02]  /*9d30*/  R2UR UR22, R4 ;  /* 0x00000000041672ca */ /* 0x000fe400000e0000 */
[----:B------:R-:W-:Y:S01]  /*9d40*/  R2UR UR17, R5 ;  /* 0x00000000051172ca */ /* 0x000fe200000e0000 */
[----:B------:R-:W-:Y:S01]  /*9d50*/  IMAD.X R5, RZ, RZ, R2, P3 ;  /* 0x000000ffff057224 */ /* 0x000fe200018e0602 */
[----:B------:R-:W-:-:S04]  /*9d60*/  IADD3 R4, P5, PT, R0, 0x380, RZ ;  /* 0x0000038000047810 */ /* 0x000fc80007fbe0ff */
[----:B------:R-:W-:Y:S02]  /*9d70*/  R2UR UR24, R4 ;  /* 0x00000000041872ca */ /* 0x000fe400000e0000 */
[----:B------:R-:W-:Y:S02]  /*9d80*/  IADD3 R4, P3, PT, R0, 0x400, RZ ;  /* 0x0000040000047810 */ /* 0x000fe40007f7e0ff */
[----:B------:R-:W-:Y:S02]  /*9d90*/  R2UR UR19, R5 ;  /* 0x00000000051372ca */ /* 0x000fe400000e0000 */
[----:B------:R-:W-:Y:S02]  /*9da0*/  IADD3.X R5, PT, PT, R2, RZ, RZ, P4, !PT ;  /* 0x000000ff02057210 */ /* 0x000fe400027fe4ff */
[----:B------:R-:W-:Y:S02]  /*9db0*/  R2UR UR26, R4 ;  /* 0x00000000041a72ca */ /* 0x000fe400000e0000 */
[----:B------:R-:W-:-:S02]  /*9dc0*/  IADD3 R4, P4, PT, R0, 0x480, RZ ;  /* 0x0000048000047810 */ /* 0x000fc40007f9e0ff */
[----:B------:R-:W-:Y:S01]  /*9dd0*/  R2UR UR21, R5 ;  /* 0x00000000051572ca */ /* 0x000fe200000e0000 */
[--C-:B------:R-:W-:Y:S01]  /*9de0*/  IMAD.X R5, RZ, RZ, R2.reuse, P6 ;  /* 0x000000ffff057224 */ /* 0x100fe200030e0602 */
[----:B------:R-:W-:Y:S02]  /*9df0*/  R2UR UR28, R4 ;  /* 0x00000000041c72ca */ /* 0x000fe400000e0000 */
[----:B------:R-:W-:Y:S02]  /*9e00*/  IADD3 R4, P6, PT, R0, 0x500, RZ ;  /* 0x0000050000047810 */ /* 0x000fe40007fde0ff */
[----:B------:R-:W-:Y:S01]  /*9e10*/  R2UR UR23, R5 ;  /* 0x00000000051772ca */ /* 0x000fe200000e0000 */
[----:B------:R-:W-:Y:S01]  /*9e20*/  IMAD.X R5, RZ, RZ, R2, P5 ;  /* 0x000000ffff057224 */ /* 0x000fe200028e0602 */
[----:B------:R-:W-:Y:S02]  /*9e30*/  R2UR UR30, R4 ;  /* 0x00000000041e72ca */ /* 0x000fe400000e0000 */
[----:B------:R-:W-:-:S02]  /*9e40*/  IADD3 R4, P5, PT, R0, 0x580, RZ ;  /* 0x0000058000047810 */ /* 0x000fc40007fbe0ff */
[----:B------:R-:W-:Y:S02]  /*9e50*/  R2UR UR25, R5 ;  /* 0x00000000051972ca */ /* 0x000fe400000e0000 */
[----:B------:R-:W-:Y:S02]  /*9e60*/  IADD3.X R5, PT, PT, R2, RZ, RZ, P3, !PT ;  /* 0x000000ff02057210 */ /* 0x000fe40001ffe4ff */
[----:B------:R-:W-:Y:S02]  /*9e70*/  R2UR UR32, R4 ;  /* 0x00000000042072ca */ /* 0x000fe400000e0000 */
[----:B------:R-:W-:Y:S02]  /*9e80*/  IADD3 R4, P3, PT, R0, 0x600, RZ ;  /* 0x0000060000047810 */ /* 0x000fe40007f7e0ff */
[----:B------:R-:W-:Y:S01]  /*9e90*/  R2UR UR27, R5 ;  /* 0x00000000051b72ca */ /* 0x000fe200000e0000 */
[----:B------:R-:W-:Y:S01]  /*9ea0*/  IMAD.X R5, RZ, RZ, R2, P4 ;  /* 0x000000ffff057224 */ /* 0x000fe200020e0602 */
[----:B------:R-:W-:-:S02]  /*9eb0*/  R2UR UR34, R4 ;  /* 0x00000000042272ca */ /* 0x000fc400000e0000 */
[----:B------:R-:W-:Y:S02]  /*9ec0*/  IADD3 R4, P4, PT, R0, 0x680, RZ ;  /* 0x0000068000047810 */ /* 0x000fe40007f9e0ff */
[----:B------:R-:W-:Y:S02]  /*9ed0*/  R2UR UR29, R5 ;  /* 0x00000000051d72ca */ /* 0x000fe400000e0000 */
[----:B------:R-:W-:Y:S02]  /*9ee0*/  R2UR UR36, R4 ;  /* 0x00000000042472ca */ /* 0x000fe400000e0000 */
[----:B------:R-:W-:Y:S02]  /*9ef0*/  IADD3.X R5, PT, PT, R2, RZ, RZ, P6, !PT ;  /* 0x000000ff02057210 */ /* 0x000fe400037fe4ff */
[----:B------:R-:W-:Y:S02]  /*9f00*/  IADD3 R4, P6, PT, R0, 0x700, RZ ;  /* 0x0000070000047810 */ /* 0x000fe40007fde0ff */
[----:B------:R-:W-:Y:S01]  /*9f10*/  SHF.R.U32.HI R0, RZ, 0x4, R6 ;  /* 0x00000004ff007819 */ /* 0x000fe20000011606 */
[----:B------:R-:W-:Y:S01]  /*9f20*/  IMAD.SHL.U32 R6, R142, 0x40, RZ ;  /* 0x000000408e067824 */ /* 0x000fe200078e00ff */
[----:B------:R-:W-:Y:S01]  /*9f30*/  R2UR UR40, R4 ;  /* 0x00000000042872ca */ /* 0x000fe200000e0000 */
[----:B------:R-:W-:Y:S01]  /*9f40*/  IMAD.MOV.U32 R142, RZ, RZ, RZ ;  /* 0x000000ffff8e7224 */ /* 0x000fe200078e00ff */
[----:B------:R-:W-:Y:S01]  /*9f50*/  SGXT.U32 R7, R0, 0xe ;  /* 0x0000000e0007781a */ /* 0x000fe20000000000 */
[----:B------:R-:W-:Y:S01]  /*9f60*/  IMAD.X R0, RZ, RZ, R2, P5 ;  /* 0x000000ffff007224 */ /* 0x000fe200028e0602 */
[----:B------:R-:W-:-:S02]  /*9f70*/  R2UR UR31, R5 ;  /* 0x00000000051f72ca */ /* 0x000fc400000e0000 */
[----:B------:R-:W-:Y:S01]  /*9f80*/  IADD3 R4, P5, PT, R7, 0x2, RZ ;  /* 0x0000000207047810 */ /* 0x000fe20007fbe0ff */
[----:B------:R-:W-:Y:S01]  /*9f90*/  STL [R1+0x258], R7 ;  /* 0x0002580701007387 */ /* 0x000fe20000100800 */
[----:B------:R-:W-:Y:S01]  /*9fa0*/  R2UR UR33, R0 ;  /* 0x00000000002172ca */ /* 0x000fe200000e0000 */
[----:B------:R-:W-:Y:S01]  /*9fb0*/  IMAD.X R0, RZ, RZ, R2, P3 ;  /* 0x000000ffff007224 */ /* 0x000fe200018e0602 */
[----:B------:R-:W-:Y:S01]  /*9fc0*/  R2UR UR42, R4 ;  /* 0x00000000042a72ca */ /* 0x000fe200000e0000 */
[----:B------:R-:W-:Y:S01]  /*9fd0*/  IMAD.MOV.U32 R4, RZ, RZ, RZ ;  /* 0x000000ffff047224 */ /* 0x000fe200078e00ff */
[----:B------:R-:W-:Y:S02]  /*9fe0*/  SHF.L.U32 R5, R140, 0x6, RZ ;  /* 0x000000068c057819 */ /* 0x000fe400000006ff */
[----:B------:R-:W-:Y:S02]  /*9ff0*/  R2UR UR35, R0 ;  /* 0x00000000002372ca */ /* 0x000fe400000e0000 */
[----:B------:R-:W-:-:S02]  /*a000*/  IADD3.X R4, PT, PT, R4, 0x40004040, RZ, P5, !PT ;  /* 0x4000404004047810 */ /* 0x000fc40002ffe4ff */
[----:B------:R-:W-:Y:S02]  /*a010*/  IADD3.X R0, PT, PT, R2, RZ, RZ, P4, !PT ;  /* 0x000000ff02007210 */ /* 0x000fe400027fe4ff */
[----:B------:R-:W-:Y:S02]  /*a020*/  R2UR UR43, R4 ;  /* 0x00000000042b72ca */ /* 0x000fe400000e0000 */
[----:B------:R-:W-:Y:S01]  /*a030*/  R2UR UR37, R0 ;  /* 0x00000000002572ca */ /* 0x000fe200000e0000 */
[----:B------:R-:W-:Y:S02]  /*a040*/  IMAD.X R0, RZ, RZ, R2, P6 ;  /* 0x000000ffff007224 */ /* 0x000fe400030e0602 */
[----:B------:R-:W-:-:S03]  /*a050*/  IMAD.MOV.U32 R2, RZ, RZ, R5 ;  /* 0x000000ffff027224 */ /* 0x000fc600078e0005 */
[----:B------:R-:W-:Y:S02]  /*a060*/  R2UR UR41, R0 ;  /* 0x00000000002972ca */ /* 0x000fe400000e0000 */
[----:B------:R-:W-:Y:S02]  /*a070*/  LOP3.LUT R0, R3, 0x8000000, RZ, 0xfc, !PT ;  /* 0x0800000003007812 */ /* 0x000fe400078efcff */
[----:B------:R-:W-:Y:S01]  /*a080*/  MOV R3, R6 ;  /* 0x0000000600037202 */ /* 0x000fe20000000f00 */
[----:B------:R-:W-:Y:S02]  /*a090*/  UIADD3.64 UR70, UPT, UPT, UR42, 0x2, URZ ;  /* 0x000000022a467897 */ /* 0x000fe4000fffe0ff */
[----:B------:R0:W-:Y:S04]  /*a0a0*/  STL [R1+0x25c], R0 ;  /* 0x00025c0001007387 */ /* 0x0001e80000100800 */
[----:B------:R-:W-:Y:S01]  /*a0b0*/  IMAD.U32 R146, RZ, RZ, UR70 ;  /* 0x00000046ff927e24 */ /* 0x000fe2000f8e00ff */
[----:B------:R-:W-:Y:S01]  /*a0c0*/  MOV R147, UR71 ;  /* 0x0000004700937c02 */ /* 0x000fe20008000f00 */
[----:B------:R-:W-:Y:S01]  /*a0d0*/  UIADD3.64 UR70, UPT, UPT, UR42, 0x4, URZ ;  /* 0x000000042a467897 */ /* 0x000fe2000fffe0ff */
[----:B0-----:R-:W-:-:S05]  /*a0e0*/  IMAD.MOV.U32 R0, RZ, RZ, RZ ;  /* 0x000000ffff007224 */ /* 0x001fca00078e00ff */
[----:B------:R-:W-:Y:S01]  /*a0f0*/  IMAD.U32 R144, RZ, RZ, UR70 ;  /* 0x00000046ff907e24 */ /* 0x000fe2000f8e00ff */
[----:B------:R-:W-:-:S07]  /*a100*/  MOV R145, UR71 ;  /* 0x0000004700917c02 */ /* 0x000fce0008000f00 */
.L_x_17:
[----:B------:R-:W2:Y:S04]  /*a110*/  LDL.64 R6, [R1+0x220] ;  /* 0x0002200001067983 */ /* 0x000ea80000100a00 */
[----:B------:R-:W3:Y:S04]  /*a120*/  LDL.64 R10, [R1+0x1e0] ;  /* 0x0001e000010a7983 */ /* 0x000ee80000100a00 */
[----:B------:R-:W4:Y:S04]  /*a130*/  LDL.64 R24, [R1+0xe0] ;  /* 0x0000e00001187983 */ /* 0x000f280000100a00 */
[----:B------:R-:W5:Y:S04]  /*a140*/  LDL.64 R12, [R1+0xa0] ;  /* 0x0000a000010c7983 */ /* 0x000f680000100a00 */
[----:B------:R-:W4:Y:S04]  /*a150*/  LDL.64 R14, [R1+0x218] ;  /* 0x00021800010e7983 */ /* 0x000f280000100a00 */
[----:B------:R-:W4:Y:S04]  /*a160*/  LDL.64 R16, [R1+0x250] ;  /* 0x0002500001107983 */ /* 0x000f280000100a00 */
[----:B------:R-:W4:Y:S04]  /*a170*/  LDL.64 R46, [R1+0x1d8] ;  /* 0x0001d800012e7983 */ /* 0x000f280000100a00 */
[----:B------:R-:W5:Y:S04]  /*a180*/  LDL.64 R40, [R1+0x198] ;  /* 0x0001980001287983 */ /* 0x000f680000100a00 */
        /* <DEDUP_REMOVED lines=35> */
[----:B------:R-:W5:Y:S01]  /*a3c0*/  LDL.64 R80, [R1+0x128] ;  /* 0x0001280001507983 */ /* 0x000f620000100a00 */
[----:B--2---:R-:W-:-:S04]  /*a3d0*/  IMAD.WIDE R6, R3, 0x2, R6 ;  /* 0x0000000203067825 */ /* 0x004fc800078e0206 */
[C---:B---3--:R-:W-:Y:S02]  /*a3e0*/  IMAD.WIDE R10, R3.reuse, 0x2, R10 ;  /* 0x00000002030a7825 */ /* 0x048fe400078e020a */
[----:B------:R-:W2:Y:S04]  /*a3f0*/  LDG.E.U16 R6, desc[UR8][R6.64] ;  /* 0x0000000806067981 */ /* 0x000ea8000c1e1500 */
[----:B------:R4:W3:Y:S02]  /*a400*/  LDG.E.U16 R7, desc[UR8][R10.64] ;  /* 0x000000080a077981 */ /* 0x0008e4000c1e1500 */
[C---:B----4-:R-:W-:Y:S02]  /*a410*/  IMAD.WIDE R10, R3.reuse, 0x2, R24 ;  /* 0x00000002030a7825 */ /* 0x050fe400078e0218 */
[----:B------:R-:W4:Y:S02]  /*a420*/  LDL.64 R24, [R1+0x190] ;  /* 0x0001900001187983 */ /* 0x000f240000100a00 */
[----:B-----5:R-:W-:-:S02]  /*a430*/  IMAD.WIDE R12, R3, 0x2, R12 ;  /* 0x00000002030c7825 */ /* 0x020fc400078e020c */
[----:B------:R-:W5:Y:S02]  /*a440*/  LDG.E.U16 R11, desc[UR8][R10.64] ;  /* 0x000000080a0b7981 */ /* 0x000f64000c1e1500 */
[C---:B------:R-:W-:Y:S02]  /*a450*/  IMAD.WIDE R14, R3.reuse, 0x2, R14 ;  /* 0x00000002030e7825 */ /* 0x040fe400078e020e */
[----:B------:R-:W2:Y:S02]  /*a460*/  LDG.E.U16 R12, desc[UR8][R12.64] ;  /* 0x000000080c0c7981 */ /* 0x000ea4000c1e1500 */
[C---:B------:R-:W-:Y:S02]  /*a470*/  IMAD.WIDE R16, R3.reuse, 0x2, R16 ;  /* 0x0000000203107825 */ /* 0x040fe400078e0210 */
[----:B------:R0:W2:Y:S02]  /*a480*/  LDG.E.U16 R10, desc[UR8][R14.64] ;  /* 0x000000080e0a7981 */ /* 0x0000a4000c1e1500 */
[----:B------:R-:W-:-:S02]  /*a490*/  IMAD.WIDE R20, R3, 0x2, R20 ;  /* 0x0000000203147825 */ /* 0x000fc400078e0214 */
[----:B-1----:R1:W2:Y:S02]  /*a4a0*/  LDG.E.U16 R13, desc[UR8][R16.64] ;  /* 0x00000008100d7981 */ /* 0x0022a4000c1e1500 */
[----:B------:R-:W-:-:S04]  /*a4b0*/  IMAD.WIDE R22, R3, 0x2, R22 ;  /* 0x0000000203167825 */ /* 0x000fc800078e0216 */
[C---:B0-----:R-:W-:Y:S02]  /*a4c0*/  IMAD.WIDE R14, R3.reuse, 0x2, R46 ;  /* 0x00000002030e7825 */ /* 0x041fe400078e022e */
[----:B------:R-:W2:Y:S02]  /*a4d0*/  LDL.64 R46, [R1+0x148] ;  /* 0x00014800012e7983 */ /* 0x000ea40000100a00 */
[C---:B-1----:R-:W-:Y:S02]  /*a4e0*/  IMAD.WIDE R16, R3.reuse, 0x2, R40 ;  /* 0x0000000203107825 */ /* 0x042fe400078e0228 */
[----:B------:R-:W3:Y:S04]  /*a4f0*/  LDG.E.U16 R14, desc[UR8][R14.64] ;  /* 0x000000080e0e7981 */ /* 0x000ee8000c1e1500 */
[----:B------:R-:W3:Y:S01]  /*a500*/  LDG.E.U16 R16, desc[UR8][R16.64] ;  /* 0x0000000810107981 */ /* 0x000ee2000c1e1500 */
[----:B------:R-:W-:-:S03]  /*a510*/  IMAD.WIDE R26, R3, 0x2, R26 ;  /* 0x00000002031a7825 */ /* 0x000fc600078e021a */
[----:B------:R-:W3:Y:S04]  /*a520*/  LDL.64 R40, [R1+0x208] ;  /* 0x0002080001287983 */ /* 0x000ee80000100a00 */
[----:B------:R0:W5:Y:S04]  /*a530*/  LDG.E.U16 R15, desc[UR8][R20.64] ;  /* 0x00000008140f7981 */ /* 0x000168000c1e1500 */
[----:B------:R1:W5:Y:S01]  /*a540*/  LDG.E.U16 R17, desc[UR8][R22.64] ;  /* 0x0000000816117981 */ /* 0x000362000c1e1500 */
[----:B0-----:R-:W-:-:S03]  /*a550*/  IMAD.WIDE R20, R3, 0x2, R34 ;  /* 0x0000000203147825 */ /* 0x001fc600078e0222 */
[----:B------:R-:W5:Y:S01]  /*a560*/  LDL.64 R34, [R1+0x188] ;  /* 0x0001880001227983 */ /* 0x000f620000100a00 */
[----:B-1----:R-:W-:-:S03]  /*a570*/  IMAD.WIDE R22, R3, 0x2, R44 ;  /* 0x0000000203167825 */ /* 0x002fc600078e022c */
[----:B------:R-:W5:Y:S04]  /*a580*/  LDL.64 R44, [R1+0x108] ;  /* 0x00010800012c7983 */ /* 0x000f680000100a00 */
[----:B------:R-:W5:Y:S04]  /*a590*/  LDG.E.U16 R21, desc[UR8][R20.64] ;  /* 0x0000000814157981 */ /* 0x000f68000c1e1500 */
[----:B------:R-:W5:Y:S01]  /*a5a0*/  LDG.E.U16 R22, desc[UR8][R22.64] ;  /* 0x0000000816167981 */ /* 0x000f62000c1e1500 */
[----:B------:R-:W-:-:S04]  /*a5b0*/  IMAD.WIDE R8, R3, 0x2, R8 ;  /* 0x0000000203087825 */ /* 0x000fc800078e0208 */
[C---:B------:R-:W-:Y:S02]  /*a5c0*/  IMAD.WIDE R18, R3.reuse, 0x2, R18 ;  /* 0x0000000203127825 */ /* 0x040fe400078e0212 */
[----:B------:R-:W5:Y:S04]  /*a5d0*/  LDG.E.U16 R8, desc[UR8][R8.64] ;  /* 0x0000000808087981 */ /* 0x000f68000c1e1500 */
[----:B------:R0:W5:Y:S04]  /*a5e0*/  LDG.E.U16 R23, desc[UR8][R26.64] ;  /* 0x000000081a177981 */ /* 0x000168000c1e1500 */
[----:B------:R1:W5:Y:S01]  /*a5f0*/  LDG.E.U16 R9, desc[UR8][R18.64] ;  /* 0x0000000812097981 */ /* 0x000362000c1e1500 */
[----:B0-----:R-:W-:-:S03]  /*a600*/  IMAD.WIDE R26, R3, 0x2, R42 ;  /* 0x00000002031a7825 */ /* 0x001fc600078e022a */
[----:B------:R-:W5:Y:S01]  /*a610*/  LDL.64 R42, [R1+0x88] ;  /* 0x00008800012a7983 */ /* 0x000f620000100a00 */
[----:B-1----:R-:W-:-:S03]  /*a620*/  IMAD.WIDE R18, R3, 0x2, R38 ;  /* 0x0000000203127825 */ /* 0x002fc600078e0226 */
[----:B------:R-:W5:Y:S04]  /*a630*/  LDG.E.U16 R26, desc[UR8][R26.64] ;  /* 0x000000081a1a7981 */ /* 0x000f68000c1e1500 */
[----:B------:R-:W5:Y:S01]  /*a640*/  LDL.64 R38, [R1+0x1c8] ;  /* 0x0001c80001267983 */ /* 0x000f620000100a00 */
[----:B------:R-:W-:-:S03]  /*a650*/  IMAD.WIDE R28, R3, 0x2, R28 ;  /* 0x00000002031c7825 */ /* 0x000fc600078e021c */
[----:B------:R-:W5:Y:S01]  /*a660*/  LDG.E.U16 R18, desc[UR8][R18.64] ;  /* 0x0000000812127981 */ /* 0x000f62000c1e1500 */
[----:B------:R-:W-:-:S05]  /*a670*/  IMAD.WIDE R32, R3, 0x2, R32 ;  /* 0x0000000203207825 */ /* 0x000fca00078e0220 */
[----:B------:R-:W5:Y:S04]  /*a680*/  LDG.E.U16 R27, desc[UR8][R32.64] ;  /* 0x00000008201b7981 */ /* 0x000f68000c1e1500 */
[----:B------:R-:W5:Y:S01]  /*a690*/  LDG.E.U16 R19, desc[UR8][R28.64] ;  /* 0x000000081c137981 */ /* 0x000f62000c1e1500 */
[----:B----4-:R-:W-:-:S05]  /*a6a0*/  IMAD.WIDE R24, R3, 0x2, R24 ;  /* 0x0000000203187825 */ /* 0x010fca00078e0218 */
[----:B------:R0:W4:Y:S02]  /*a6b0*/  LDG.E.U16 R20, desc[UR8][R24.64] ;  /* 0x0000000818147981 */ /* 0x000124000c1e1500 */
[C---:B0-----:R-:W-:Y:S02]  /*a6c0*/  IMAD.WIDE R24, R3.reuse, 0x2, R48 ;  /* 0x0000000203187825 */ /* 0x041fe400078e0230 */
[----:B------:R-:W4:Y:S02]  /*a6d0*/  LDL.64 R48, [R1+0x240] ;  /* 0x0002400001307983 */ /* 0x000f240000100a00 */
[C---:B------:R-:W-:Y:S02]  /*a6e0*/  IMAD.WIDE R28, R3.reuse, 0x2, R30 ;  /* 0x00000002031c7825 */ /* 0x040fe400078e021e */
[----:B------:R-:W4:Y:S02]  /*a6f0*/  LDG.E.U16 R24, desc[UR8][R24.64] ;  /* 0x0000000818187981 */ /* 0x000f24000c1e1500 */
[----:B------:R-:W-:-:S02]  /*a700*/  IMAD.WIDE R30, R3, 0x2, R148 ;  /* 0x00000002031e7825 */ /* 0x000fc400078e0294 */
[----:B------:R-:W4:Y:S02]  /*a710*/  LDG.E.U16 R28, desc[UR8][R28.64] ;  /* 0x000000081c1c7981 */ /* 0x000f24000c1e1500 */
[C---:B--2---:R-:W-:Y:S02]  /*a720*/  IMAD.WIDE R32, R3.reuse, 0x2, R46 ;  /* 0x0000000203207825 */ /* 0x044fe400078e022e */
[----:B------:R-:W2:Y:S04]  /*a730*/  LDL.64 R46, [R1+0x1b8] ;  /* 0x0001b800012e7983 */ /* 0x000ea80000100a00 */
[----:B------:R0:W2:Y:S01]  /*a740*/  LDG.E.U16 R25, desc[UR8][R30.64] ;  /* 0x000000081e197981 */ /* 0x0000a2000c1e1500 */
[----:B---3--:R-:W-:-:S05]  /*a750*/  IMAD.WIDE R40, R3, 0x2, R40 ;  /* 0x0000000203287825 */ /* 0x008fca00078e0228 */
[----:B------:R1:W3:Y:S01]  /*a760*/  LDG.E.U16 R29, desc[UR8][R40.64] ;  /* 0x00000008281d7981 */ /* 0x0002e2000c1e1500 */
[----:B-----5:R-:W-:-:S04]  /*a770*/  IMAD.WIDE R34, R3, 0x2, R34 ;  /* 0x0000000203227825 */ /* 0x020fc800078e0222 */
[C---:B0-----:R-:W-:Y:S01]  /*a780*/  IMAD.WIDE R30, R3.reuse, 0x2, R44 ;  /* 0x00000002031e7825 */ /* 0x041fe200078e022c */
[----:B------:R-:W5:Y:S03]  /*a790*/  LDG.E.U16 R36, desc[UR8][R34.64] ;  /* 0x0000000822247981 */ /* 0x000f66000c1e1500 */
[----:B-1----:R-:W-:Y:S02]  /*a7a0*/  IMAD.WIDE R40, R3, 0x2, R66 ;  /* 0x0000000203287825 */ /* 0x002fe400078e0242 */
[----:B------:R-:W2:Y:S04]  /*a7b0*/  LDL.64 R66, [R1+0x130] ;  /* 0x0001300001427983 */ /* 0x000ea80000100a00 */
[----:B------:R0:W2:Y:S04]  /*a7c0*/  LDG.E.U16 R35, desc[UR8][R32.64] ;  /* 0x0000000820237981 */ /* 0x0000a8000c1e1500 */
[----:B------:R-:W2:Y:S01]  /*a7d0*/  LDG.E.U16 R34, desc[UR8][R30.64] ;  /* 0x000000081e227981 */ /* 0x000ea2000c1e1500 */
[----:B------:R-:W-:-:S02]  /*a7e0*/  IMAD.MOV.U32 R44, RZ, RZ, R136 ;  /* 0x000000ffff2c7224 */ /* 0x000fc400078e0088 */
[C---:B0-----:R-:W-:Y:S02]  /*a7f0*/  IMAD.WIDE R32, R3.reuse, 0x2, R68 ;  /* 0x0000000203207825 */ /* 0x041fe400078e0244 */
[----:B------:R-:W3:Y:S02]  /*a800*/  LDL.64 R68, [R1+0x170] ;  /* 0x0001700001447983 */ /* 0x000ee40000100a00 */
[----:B------:R-:W-:Y:S02]  /*a810*/  IMAD.MOV.U32 R45, RZ, RZ, R137 ;  /* 0x000000ffff2d7224 */ /* 0x000fe400078e0089 */
[----:B------:R-:W3:Y:S01]  /*a820*/  LDG.E.U16 R33, desc[UR8][R32.64] ;  /* 0x0000000820217981 */ /* 0x000ee2000c1e1500 */
[----:B------:R-:W-:-:S04]  /*a830*/  IMAD.WIDE R42, R3, 0x2, R42 ;  /* 0x00000002032a7825 */ /* 0x000fc800078e022a */
[C---:B------:R-:W-:Y:S01]  /*a840*/  IMAD.WIDE R4, R3.reuse, 0x2, R4 ;  /* 0x0000000203047825 */ /* 0x040fe200078e0204 */
[----:B------:R0:W3:Y:S03]  /*a850*/  LDG.E.U16 R32, desc[UR8][R42.64] ;  /* 0x000000082a207981 */ /* 0x0000e6000c1e1500 */
[C---:B------:R-:W-:Y:S02]  /*a860*/  IMAD.WIDE R44, R3.reuse, 0x2, R44 ;  /* 0x00000002032c7825 */ /* 0x040fe400078e022c */
[----:B------:R-:W3:Y:S02]  /*a870*/  LDG.E.U16 R5, desc[UR8][R4.64] ;  /* 0x0000000804057981 */ /* 0x000ee4000c1e1500 */
[----:B------:R-:W-:-:S04]  /*a880*/  IMAD.WIDE R52, R3, 0x2, R52 ;  /* 0x0000000203347825 */ /* 0x000fc800078e0234 */
[C---:B0-----:R-:W-:Y:S02]  /*a890*/  IMAD.WIDE R42, R3.reuse, 0x2, R62 ;  /* 0x00000002032a7825 */ /* 0x041fe400078e023e */
[----:B------:R-:W3:Y:S02]  /*a8a0*/  LDL.64 R62, [R1+0x78] ;  /* 0x00007800013e7983 */ /* 0x000ee40000100a00 */
[C---:B------:R-:W-:Y:S02]  /*a8b0*/  IMAD.WIDE R50, R3.reuse, 0x2, R50 ;  /* 0x0000000203327825 */ /* 0x040fe400078e0232 */
[----:B------:R0:W5:Y:S02]  /*a8c0*/  LDG.E.U16 R4, desc[UR8][R44.64] ;  /* 0x000000082c047981 */ /* 0x000164000c1e1500 */
[C---:B------:R-:W-:Y:S02]  /*a8d0*/  IMAD.WIDE R38, R3.reuse, 0x2, R38 ;  /* 0x0000000203267825 */ /* 0x040fe400078e0226 */
[----:B------:R-:W5:Y:S04]  /*a8e0*/  LDG.E.U16 R52, desc[UR8][R52.64] ;  /* 0x0000000834347981 */ /* 0x000f68000c1e1500 */
[----:B------:R-:W5:Y:S01]  /*a8f0*/  LDG.E.U16 R50, desc[UR8][R50.64] ;  /* 0x0000000832327981 */ /* 0x000f62000c1e1500 */
[----:B0-----:R-:W-:-:S03]  /*a900*/  IMAD.WIDE R44, R3, 0x2, R64 ;  /* 0x00000002032c7825 */ /* 0x001fc600078e0240 */
[----:B------:R-:W5:Y:S04]  /*a910*/  LDL.64 R64, [R1+0xf0] ;  /* 0x0000f00001407983 */ /* 0x000f680000100a00 */
[----:B------:R-:W5:Y:S04]  /*a920*/  LDG.E.U16 R38, desc[UR8][R38.64] ;  /* 0x0000000826267981 */ /* 0x000f68000c1e1500 */
[----:B------:R0:W5:Y:S04]  /*a930*/  LDG.E.U16 R51, desc[UR8][R42.64] ;  /* 0x000000082a337981 */ /* 0x000168000c1e1500 */
[----:B------:R1:W5:Y:S01]  /*a940*/  LDG.E.U16 R39, desc[UR8][R44.64] ;  /* 0x000000082c277981 */ /* 0x000362000c1e1500 */
[----:B0-----:R-:W-:-:S04]  /*a950*/  IMAD.WIDE R42, R3, 0x2, R56 ;  /* 0x00000002032a7825 */ /* 0x001fc800078e0238 */
[C---:B-1----:R-:W-:Y:S02]  /*a960*/  IMAD.WIDE R44, R3.reuse, 0x2, R54 ;  /* 0x00000002032c7825 */ /* 0x042fe400078e0236 */
[----:B------:R0:W5:Y:S04]  /*a970*/  LDG.E.U16 R55, desc[UR8][R42.64] ;  /* 0x000000082a377981 */ /* 0x000168000c1e1500 */
[----:B------:R1:W5:Y:S01]  /*a980*/  LDG.E.U16 R56, desc[UR8][R44.64] ;  /* 0x000000082c387981 */ /* 0x000362000c1e1500 */
[----:B0-----:R-:W-:-:S03]  /*a990*/  IMAD.WIDE R42, R3, 0x2, R76 ;  /* 0x00000002032a7825 */ /* 0x001fc600078e024c */
[----:B------:R-:W5:Y:S01]  /*a9a0*/  LDL.64 R76, [R1+0xa8] ;  /* 0x0000a800014c7983 */ /* 0x000f620000100a00 */
[----:B-1----:R-:W-:-:S03]  /*a9b0*/  IMAD.WIDE R44, R3, 0x2, R74 ;  /* 0x00000002032c7825 */ /* 0x002fc600078e024a */
[----:B------:R-:W5:Y:S01]  /*a9c0*/  LDL.64 R74, [R1+0x68] ;  /* 0x00006800014a7983 */ /* 0x000f620000100a00 */
[----:B----4-:R-:W-:-:S03]  /*a9d0*/  IMAD.WIDE R30, R3, 0x2, R48 ;  /* 0x00000002031e7825 */ /* 0x010fc600078e0230 */
[----:B------:R-:W4:Y:S04]  /*a9e0*/  LDL.64 R48, [R1+0x178] ;  /* 0x0001780001307983 */ /* 0x000f280000100a00 */
[----:B------:R-:W4:Y:S04]  /*a9f0*/  LDG.E.U16 R31, desc[UR8][R30.64] ;  /* 0x000000081e1f7981 */ /* 0x000f28000c1e1500 */
[----:B------:R0:W4:Y:S02]  /*aa00*/  LDG.E.U16 R30, desc[UR8][R40.64] ;  /* 0x00000008281e7981 */ /* 0x000124000c1e1500 */
[----:B0-----:R-:W-:-:S02]  /*aa10*/  IMAD.WIDE R40, R3, 0x2, R60 ;  /* 0x0000000203287825 */ /* 0x001fc400078e023c */
[----:B------:R-:W4:Y:S04]  /*aa20*/  LDL.64 R60, [R1+0x230] ;  /* 0x00023000013c7983 */ /* 0x000f280000100a00 */
[----:B------:R0:W4:Y:S02]  /*aa30*/  LDG.E.U16 R53, desc[UR8][R40.64] ;  /* 0x0000000828357981 */ /* 0x000124000c1e1500 */
[----:B0-----:R-:W-:-:S05]  /*aa40*/  IMAD.WIDE R40, R3, 0x2, R58 ;  /* 0x0000000203287825 */ /* 0x001fca00078e023a */
[----:B------:R0:W4:Y:S02]  /*aa50*/  LDG.E.U16 R54, desc[UR8][R40.64] ;  /* 0x0000000828367981 */ /* 0x000124000c1e1500 */
[C---:B0-----:R-:W-:Y:S02]  /*aa60*/  IMAD.WIDE R40, R3.reuse, 0x2, R78 ;  /* 0x0000000203287825 */ /* 0x041fe400078e024e */
[----:B------:R-:W4:Y:S02]  /*aa70*/  LDL.64 R78, [R1+0xe8] ;  /* 0x0000e800014e7983 */ /* 0x000f240000100a00 */
[C---:B--2---:R-:W-:Y:S02]  /*aa80*/  IMAD.WIDE R46, R3.reuse, 0x2, R46 ;  /* 0x00000002032e7825 */ /* 0x044fe400078e022e */
[----:B------:R0:W2:Y:S04]  /*aa90*/  LDG.E.U16 R59, desc[UR8][R40.64] ;  /* 0x00000008283b7981 */ /* 0x0000a8000c1e1500 */
[----:B------:R3:W2:Y:S01]  /*aaa0*/  LDG.E.U16 R57, desc[UR8][R46.64] ;  /* 0x000000082e397981 */ /* 0x0006a2000c1e1500 */
[----:B0-----:R-:W-:-:S04]  /*aab0*/  IMAD.WIDE R40, R3, 0x2, R92 ;  /* 0x0000000203287825 */ /* 0x001fc800078e025c */
[----:B---3--:R-:W-:-:S05]  /*aac0*/  IMAD.WIDE R46, R3, 0x2, R62 ;  /* 0x00000002032e7825 */ /* 0x008fca00078e023e */
[----:B------:R0:W3:Y:S02]  /*aad0*/  LDG.E.U16 R62, desc[UR8][R46.64] ;  /* 0x000000082e3e7981 */ /* 0x0000e4000c1e1500 */
[----:B0-----:R-:W-:-:S05]  /*aae0*/  IMAD.WIDE R46, R3, 0x2, R66 ;  /* 0x00000002032e7825 */ /* 0x001fca00078e0242 */
[----:B------:R0:W2:Y:S02]  /*aaf0*/  LDG.E.U16 R67, desc[UR8][R46.64] ;  /* 0x000000082e437981 */ /* 0x0000a4000c1e1500 */
[----:B0-----:R-:W-:-:S05]  /*ab00*/  IMAD.WIDE R46, R3, 0x2, R72 ;  /* 0x00000002032e7825 */ /* 0x001fca00078e0248 */
[----:B------:R5:W2:Y:S02]  /*ab10*/  LDG.E.U16 R72, desc[UR8][R46.64] ;  /* 0x000000082e487981 */ /* 0x000aa4000c1e1500 */
[----:B-----5:R-:W-:-:S06]  /*ab20*/  IMAD.WIDE R46, R3, 0x2, R76 ;  /* 0x00000002032e7825 */ /* 0x020fcc00078e024c */
[----:B------:R-:W5:Y:S01]  /*ab30*/  LDG.E.U16 R46, desc[UR8][R46.64] ;  /* 0x000000082e2e7981 */ /* 0x000f62000c1e1500 */
[----:B----4-:R-:W-:-:S05]  /*ab40*/  IMAD.WIDE R48, R3, 0x2, R48 ;  /* 0x0000000203307825 */ /* 0x010fca00078e0230 */
[----:B------:R0:W4:Y:S02]  /*ab50*/  LDG.E.U16 R58, desc[UR8][R48.64] ;  /* 0x00000008303a7981 */ /* 0x000124000c1e1500 */
[C---:B0-----:R-:W-:Y:S02]  /*ab60*/  IMAD.WIDE R48, R3.reuse, 0x2, R60 ;  /* 0x0000000203307825 */ /* 0x041fe400078e023c */
[----:B------:R0:W3:Y:S04]  /*ab70*/  LDG.E.U16 R60, desc[UR8][R42.64] ;  /* 0x000000082a3c7981 */ /* 0x0000e8000c1e1500 */
[----:B------:R1:W5:Y:S04]  /*ab80*/  LDG.E.U16 R61, desc[UR8][R44.64] ;  /* 0x000000082c3d7981 */ /* 0x000368000c1e1500 */
[----:B------:R1:W5:Y:S01]  /*ab90*/  LDG.E.U16 R63, desc[UR8][R48.64] ;  /* 0x00000008303f7981 */ /* 0x000362000c1e1500 */
[----:B0-----:R-:W-:-:S04]  /*aba0*/  IMAD.WIDE R42, R3, 0x2, R90 ;  /* 0x00000002032a7825 */ /* 0x001fc800078e025a */
[----:B-1----:R-:W-:-:S04]  /*abb0*/  IMAD.WIDE R44, R3, 0x2, R68 ;  /* 0x00000002032c7825 */ /* 0x002fc800078e0244 */
[C---:B------:R-:W-:Y:S01]  /*abc0*/  IMAD.WIDE R48, R3.reuse, 0x2, R64 ;  /* 0x0000000203307825 */ /* 0x040fe200078e0240 */
[----:B------:R0:W5:Y:S04]  /*abd0*/  LDG.E.U16 R66, desc[UR8][R44.64] ;  /* 0x000000082c427981 */ /* 0x000168000c1e1500 */
[----:B------:R1:W5:Y:S04]  /*abe0*/  LDG.E.U16 R64, desc[UR8][R40.64] ;  /* 0x0000000828407981 */ /* 0x000368000c1e1500 */
[----:B------:R1:W5:Y:S01]  /*abf0*/  LDG.E.U16 R65, desc[UR8][R42.64] ;  /* 0x000000082a417981 */ /* 0x000362000c1e1500 */
[----:B0-----:R-:W-:-:S03]  /*ac00*/  IMAD.WIDE R44, R3, 0x2, R84 ;  /* 0x00000002032c7825 */ /* 0x001fc600078e0254 */
[----:B------:R0:W5:Y:S01]  /*ac10*/  LDG.E.U16 R68, desc[UR8][R48.64] ;  /* 0x0000000830447981 */ /* 0x000162000c1e1500 */
[----:B-1----:R-:W-:-:S04]  /*ac20*/  IMAD.WIDE R40, R3, 0x2, R88 ;  /* 0x0000000203287825 */ /* 0x002fc800078e0258 */
[C---:B------:R-:W-:Y:S01]  /*ac30*/  IMAD.WIDE R42, R3.reuse, 0x2, R86 ;  /* 0x00000002032a7825 */ /* 0x040fe200078e0256 */
[----:B------:R1:W5:Y:S03]  /*ac40*/  LDG.E.U16 R69, desc[UR8][R40.64] ;  /* 0x0000000828457981 */ /* 0x000366000c1e1500 */
[C---:B0-----:R-:W-:Y:S02]  /*ac50*/  IMAD.WIDE R48, R3.reuse, 0x2, R70 ;  /* 0x0000000203307825 */ /* 0x041fe400078e0246 */
[----:B------:R0:W5:Y:S04]  /*ac60*/  LDG.E.U16 R70, desc[UR8][R42.64] ;  /* 0x000000082a467981 */ /* 0x000168000c1e1500 */
[----:B------:R0:W5:Y:S01]  /*ac70*/  LDG.E.U16 R71, desc[UR8][R44.64] ;  /* 0x000000082c477981 */ /* 0x000162000c1e1500 */
[----:B-1----:R-:W-:-:S03]  /*ac80*/  IMAD.WIDE R40, R3, 0x2, R82 ;  /* 0x0000000203287825 */ /* 0x002fc600078e0252 */
[----:B------:R1:W5:Y:S01]  /*ac90*/  LDG.E.U16 R73, desc[UR8][R48.64] ;  /* 0x0000000830497981 */ /* 0x000362000c1e1500 */
[----:B0-----:R-:W-:-:S03]  /*aca0*/  IMAD.WIDE R42, R3, 0x2, R80 ;  /* 0x00000002032a7825 */ /* 0x001fc600078e0250 */
[----:B------:R-:W5:Y:S01]  /*acb0*/  LDG.E.U16 R40, desc[UR8][R40.64] ;  /* 0x0000000828287981 */ /* 0x000f62000c1e1500 */
[----:B------:R-:W-:-:S03]  /*acc0*/  IMAD.WIDE R44, R3, 0x2, R78 ;  /* 0x00000002032c7825 */ /* 0x000fc600078e024e */
[----:B------:R-:W5:Y:S01]  /*acd0*/  LDG.E.U16 R42, desc[UR8][R42.64] ;  /* 0x000000082a2a7981 */ /* 0x000f62000c1e1500 */
[----:B-1----:R-:W-:-:S03]  /*ace0*/  IMAD.WIDE R48, R3, 0x2, R74 ;  /* 0x0000000203307825 */ /* 0x002fc600078e024a */
[----:B------:R-:W5:Y:S04]  /*acf0*/  LDG.E.U16 R44, desc[UR8][R44.64] ;  /* 0x000000082c2c7981 */ /* 0x000f68000c1e1500 */
[----:B------:R-:W5:Y:S01]  /*ad00*/  LDG.E.U16 R48, desc[UR8][R48.64] ;  /* 0x0000000830307981 */ /* 0x000f62000c1e1500 */
[----:B------:R-:W-:-:S03]  /*ad10*/  LOP3.LUT R74, R134, 0x10, RZ, 0x3c, !PT ;  /* 0x00000010864a7812 */ /* 0x000fc600078e3cff */
        /* <DEDUP_REMOVED lines=16> */
[----:B------:R0:W-:Y:S04]  /*ae20*/  STS.U16 [R74+UR4+0x19c80], R19 ;  /* 0x019c80134a007988 */ /* 0x0001e80008000404 */
[----:B------:R-:W-:Y:S04]  /*ae30*/  STS.U16 [R75+UR4+0x18100], R21 ;  /* 0x018100154b007988 */ /* 0x000fe80008000404 */
[----:B------:R-:W-:Y:S01]  /*ae40*/  STS.U16 [R75+UR4+0x18500], R22 ;  /* 0x018500164b007988 */ /* 0x000fe20008000404 */
[----:B0-----:R-:W-:-:S03]  /*ae50*/  LOP3.LUT R74, R134, 0x30, RZ, 0x3c, !PT ;  /* 0x00000030864a7812 */ /* 0x001fc600078e3cff */
        /* <DEDUP_REMOVED lines=15> */
[----:B------:R1:W-:Y:S04]  /*af50*/  STS.U16 [R75+UR4+0x18200], R31 ;  /* 0x0182001f4b007988 */ /* 0x0003e80008000404 */
[----:B------:R1:W-:Y:S01]  /*af60*/  STS.U16 [R75+UR4+0x18600], R30 ;  /* 0x0186001e4b007988 */ /* 0x0003e20008000404 */
[----:B0-----:R-:W-:-:S03]  /*af70*/  LOP3.LUT R74, R134, 0x50, RZ, 0x3c, !PT ;  /* 0x00000050864a7812 */ /* 0x001fc600078e3cff */
[----:B------:R1:W-:Y:S04]  /*af80*/  STS.U16 [R75+UR4+0x18a00], R39 ;  /* 0x018a00274b007988 */ /* 0x0003e80008000404 */
[----:B------:R1:W-:Y:S04]  /*af90*/  STS.U16 [R75+UR4+0x18e00], R50 ;  /* 0x018e00324b007988 */ /* 0x0003e80008000404 */
[----:B------:R1:W-:Y:S04]  /*afa0*/  STS.U16 [R75+UR4+0x19200], R51 ;  /* 0x019200334b007988 */ /* 0x0003e80008000404 */
[----:B------:R1:W-:Y:S04]  /*afb0*/  STS.U16 [R75+UR4+0x19600], R52 ;  /* 0x019600344b007988 */ /* 0x0003e80008000404 */
[----:B------:R1:W-:Y:S04]  /*afc0*/  STS.U16 [R75+UR4+0x19a00], R53 ;  /* 0x019a00354b007988 */ /* 0x0003e80008000404 */
[----:B------:R1:W-:Y:S01]  /*afd0*/  STS.U16 [R75+UR4+0x19e00], R54 ;  /* 0x019e00364b007988 */ /* 0x0003e20008000404 */
[----:B------:R-:W-:-:S03]  /*afe0*/  LOP3.LUT R6, R134, 0x60, RZ, 0x3c, !PT ;  /* 0x0000006086067812 */ /* 0x000fc600078e3cff */
[----:B------:R1:W-:Y:S04]  /*aff0*/  STS.U16 [R74+UR4+0x18280], R55 ;  /* 0x018280374a007988 */ /* 0x0003e80008000404 */
[----:B------:R1:W-:Y:S04]  /*b000*/  STS.U16 [R74+UR4+0x18680], R56 ;  /* 0x018680384a007988 */ /* 0x0003e80008000404 */
[----:B--2---:R1:W-:Y:S01]  /*b010*/  STS.U16 [R74+UR4+0x18a80], R57 ;  /* 0x018a80394a007988 */ /* 0x0043e20008000404 */
[----:B------:R-:W-:Y:S01]  /*b020*/  LOP3.LUT R4, R134, 0x70, RZ, 0x3c, !PT ;  /* 0x0000007086047812 */ /* 0x000fe200078e3cff */
[----:B------:R-:W-:-:S02]  /*b030*/  UMOV UR70, 0x1 ;  /* 0x0000000100467882 */ /* 0x000fc40000000000 */
[----:B------:R-:W-:-:S04]  /*b040*/  @!UP0 UIADD3 UR70, UPT, UPT, -UR70, 0x100000, URZ ;  /* 0x0010000046468890 */ /* 0x000fc8000fffe1ff */
[----:B------:R-:W-:Y:S02]  /*b050*/  @!UP0 USHF.L.U32 UR71, UR70, 0xb, URZ ;  /* 0x0000000b46478899 */ /* 0x000fe400080006ff */
[----:B------:R-:W-:Y:S01]  /*b060*/  @!UP0 USHF.L.U32 UR70, UR70, 0x1, URZ ;  /* 0x0000000146468899 */ /* 0x000fe200080006ff */
[----:B------:R-:W-:Y:S01]  /*b070*/  VOTEU.ALL UP1, P1 ;  /* 0x0000000000ff7886 */ /* 0x000fe20000820000 */
[----:B----4-:R1:W-:Y:S04]  /*b080*/  STS.U16 [R74+UR4+0x18e80], R58 ;  /* 0x018e803a4a007988 */ /* 0x0103e80008000404 */
[----:B------:R1:W-:Y:S04]  /*b090*/  STS.U16 [R74+UR4+0x19280], R59 ;  /* 0x0192803b4a007988 */ /* 0x0003e80008000404 */
[----:B---3--:R1:W-:Y:S04]  /*b0a0*/  STS.U16 [R74+UR4+0x19680], R60 ;  /* 0x0196803c4a007988 */ /* 0x0083e80008000404 */
[----:B-----5:R1:W-:Y:S04]  /*b0b0*/  STS.U16 [R74+UR4+0x19a80], R61 ;  /* 0x019a803d4a007988 */ /* 0x0203e80008000404 */
        /* <DEDUP_REMOVED lines=18> */
[----:B0-----:R-:W-:Y:S04]  /*b1e0*/  FENCE.VIEW.ASYNC.S ;  /* 0x00000000000073c6 */ /* 0x001fe80000000000 */
[----:B------:R-:W0:Y:S02]  /*b1f0*/  FENCE.VIEW.ASYNC.S ;  /* 0x00000000000073c6 */ /* 0x000e240000000000 */
[----:B0-----:R1:W0:Y:S02]  /*b200*/  @!UP1 SYNCS.EXCH.64 URZ, [UR4+0x28010], UR70 ;  /* 0x0280104604ff95b2 */ /* 0x0012240008000100 */
[----:B0-----:R-:W-:Y:S06]  /*b210*/  BAR.SYNC.DEFER_BLOCKING 0x0 ;  /* 0x0000000000007b1d */ /* 0x001fec0000010000 */
[----:B-1----:R-:W-:Y:S05]  /*b220*/  @P2 BRA `(.L_x_13) ;  /* 0x0000000000b42947 */ /* 0x002fea0003800000 */
[----:B------:R-:W2:Y:S04]  /*b230*/  LDL R8, [R1+0x260] ;  /* 0x0002600001087983 */ /* 0x000ea80000100800 */
[----:B------:R-:W3:Y:S01]  /*b240*/  LDL R4, [R1+0x25c] ;  /* 0x00025c0001047983 */ /* 0x000ee20000100800 */
[----:B------:R-:W-:-:S13]  /*b250*/  ELECT P3, URZ, PT ;  /* 0x0000000000ff782f */ /* 0x000fda0003860000 */
[----:B------:R-:W-:Y:S01]  /*b260*/  @P3 IMAD.MOV.U32 R5, RZ, RZ, 0x40004040 ;  /* 0x40004040ff053424 */ /* 0x000fe200078e00ff */
[----:B--2---:R-:W-:Y:S02]  /*b270*/  R2UR UR72, R8 ;  /* 0x00000000084872ca */ /* 0x004fe400000e0000 */
[----:B------:R-:W2:Y:S01]  /*b280*/  LDL R8, [R1+0x274] ;  /* 0x0002740001087983 */ /* 0x000ea20000100800 */
[----:B---3--:R-:W-:Y:S02]  /*b290*/  R2UR UR70, R4 ;  /* 0x00000000044672ca */ /* 0x008fe400000e0000 */
[----:B------:R-:W-:-:S11]  /*b2a0*/  @P3 R2UR UR71, R5 ;  /* 0x00000000054732ca */ /* 0x000fd600000e0000 */
[----:B------:R-:W-:-:S04]  /*b2b0*/  MOV R4, UR70 ;  /* 0x0000004600047c02 */ /* 0x000fc80008000f00 */
[----:B------:R-:W-:Y:S01]  /*b2c0*/  @P3 R2UR UR70, R4 ;  /* 0x00000000044632ca */ /* 0x000fe200000e0000 */
[----:B------:R-:W-:Y:S01]  /*b2d0*/  IMAD.U32 R4, RZ, RZ, UR72 ;  /* 0x00000048ff047e24 */ /* 0x000fe2000f8e00ff */
[----:B------:R-:W-:-:S04]  /*b2e0*/  @P3 R2UR UR73, R5 ;  /* 0x00000000054932ca */ /* 0x000fc800000e0000 */
[----:B------:R-:W-:Y:S02]  /*b2f0*/  @P3 R2UR UR72, R4 ;  /* 0x00000000044832ca */ /* 0x000fe400000e0000 */
[----:B------:R-:W-:Y:S01]  /*b300*/  MOV.SPILL R6, UR5 ;  /* 0x0000000500067c02 */ /* 0x000fe20009000f00 */
[----:B------:R-:W-:Y:S01]  /*b310*/  UMOV UR5, 0x8108490 ;  /* 0x0810849000057882 */ /* 0x000fe20000000000 */
[----:B------:R-:W-:Y:S01]  /*b320*/  MOV.SPILL R7, UR4 ;  /* 0x0000000400077c02 */ /* 0x000fe20009000f00 */
[----:B------:R-:W-:-:S08]  /*b330*/  UMOV UR4, 0x0 ;  /* 0x0000000000047882 */ /* 0x000fd00000000000 */
[----:B------:R0:W-:Y:S01]  /*b340*/  UTCHMMA gdesc[UR70], gdesc[UR72], tmem[UR74], tmem[UR4], idesc[UR5], !UPT ;  /* 0x00ff0448460075ea */ /* 0x0001e2000f80004a */
[----:B------:R-:W-:Y:S01]  /*b350*/  IMAD.MOV.U32 R5, RZ, RZ, RZ ;  /* 0x000000ffff057224 */ /* 0x000fe200078e00ff */
[----:B0-----:R-:W-:Y:S01]  /*b360*/  UMOV UR70, 0x0 ;  /* 0x0000000000467882 */ /* 0x001fe20000000000 */
[----:B------:R-:W-:Y:S01]  /*b370*/  UMOV UR71, 0x8108490 ;  /* 0x0810849000477882 */ /* 0x000fe20000000000 */
[----:B------:R-:W-:Y:S01]  /*b380*/  UMOV UR72, 0x0 ;  /* 0x0000000000487882 */ /* 0x000fe20000000000 */
[----:B------:R-:W-:Y:S01]  /*b390*/  UMOV UR73, 0x8108490 ;  /* 0x0810849000497882 */ /* 0x000fe20000000000 */
[----:B------:R-:W-:Y:S01]  /*b3a0*/  UTCHMMA gdesc[UR38], gdesc[UR10], tmem[UR74], tmem[UR70], idesc[UR71], UPT ;  /* 0x00ff460a260075ea */ /* 0x000fe2000b80004a */
        /* <DEDUP_REMOVED lines=13> */
[----:B------:R0:W-:Y:S01]  /*b480*/  UTCHMMA gdesc[UR40], gdesc[UR68], tmem[UR74], tmem[UR70], idesc[UR71], UPT ;  /* 0x00ff4644280075ea */ /* 0x0001e2000b80004a */
[----:B------:R-:W-:-:S02]  /*b490*/  R2UR.FILL UR5, R6 ;  /* 0x00000000060572ca */ /* 0x000fc400004e0000 */
[----:B------:R-:W-:Y:S02]  /*b4a0*/  R2UR.FILL UR4, R7 ;  /* 0x00000000070472ca */ /* 0x000fe400004e0000 */
[----:B--2---:R-:W-:-:S04]  /*b4b0*/  IADD3 R4, PT, PT, R8, 0x28010, RZ ;  /* 0x0002801008047810 */ /* 0x004fc80007ffe0ff */
[----:B------:R-:W-:-:S04]  /*b4c0*/  @P3 MOV R4, R4 ;  /* 0x0000000400043202 */ /* 0x000fc80000000f00 */
[----:B0-----:R-:W-:-:S13]  /*b4d0*/  @P3 R2UR UR70, R4 ;  /* 0x00000000044632ca */ /* 0x001fda00000e0000 */
[----:B------:R0:W-:Y:S01]  /*b4e0*/  UTCBAR [UR70], URZ ;  /* 0x000000ff460073e9 */ /* 0x0001e200080000ff */
[----:B------:R-:W-:Y:S01]  /*b4f0*/  NOP ;  /* 0x0000000000007918 */ /* 0x000fe20000000000 */
.L_x_13:
[----:B------:R-:W1:Y:S01]  /*b500*/  SYNCS.PHASECHK.TRANS64.TRYWAIT P3, [UR4+0x28010], RZ ;  /* 0x028010ffff0075a7 */ /* 0x000e620008061104 */
[----:B------:R-:W2:Y:S01]  /*b510*/  LDC R39, c[0x0][0x3a8] ;  /* 0x0000ea00ff277b82 */ /* 0x000ea20000000800 */
[----:B-1----:R-:W-:Y:S05]  /*b520*/  @!P3 BRA `(.L_x_14) ;  /* 0x00000070008cb947 */ /* 0x002fea0003800000 */
.L_x_23:
[----:B------:R-:W3:Y:S04]  /*b530*/  LDL R4, [R1+0x26c] ;  /* 0x00026c0001047983 */ /* 0x000ee80000100800 */
[----:B------:R-:W4:Y:S04]  /*b540*/  LDL R44, [R1+0x270] ;  /* 0x00027000012c7983 */ /* 0x000f280000100800 */
[----:B------:R-:W5:Y:S01]  /*b550*/  LDL R43, [R1+0x268] ;  /* 0x00026800012b7983 */ /* 0x000f620000100800 */
[----:B------:R-:W-:Y:S06]  /*b560*/  BAR.SYNC.DEFER_BLOCKING 0x0 ;  /* 0x0000000000007b1d */ /* 0x000fec0000010000 */
[----:B------:R-:W4:Y:S01]  /*b570*/  @!P1 SYNCS.CCTL.IV [UR4+0x28010] ;  /* 0x02801000ff0099b1 */ /* 0x000f220008000004 */
[----:B0--3--:R-:W-:-:S13]  /*b580*/  R2UR UR70, R4 ;  /* 0x00000000044672ca */ /* 0x009fda00000e0000 */
[----:B------:R-:W-:Y:S01]  /*b590*/  LDTM.16dp32bit_t0_t15.x32 R4, tmem[UR70] ;  /* 0x00000046000479ee */ /* 0x000fe20008a80000 */
[----:B------:R-:W0:Y:S01]  /*b5a0*/  LDTM.16dp32bit_t16_t31.x32 R4, tmem[UR70+0x20] ;  /* 0x00002046000479ee */ /* 0x000e220008aa0000 */
[----:B------:R-:W-:Y:S01]  /*b5b0*/  NOP ;  /* 0x0000000000007918 */ /* 0x000fe20000000000 */
[-C--:B0-2---:R-:W-:Y:S01]  /*b5c0*/  FMUL R40, R4, R39.reuse ;  /* 0x0000002704287220 */ /* 0x085fe20000400000 */
[-C--:B------:R-:W-:Y:S01]  /*b5d0*/  FMUL R41, R5, R39.reuse ;  /* 0x0000002705297220 */ /* 0x080fe20000400000 */
[-C--:B------:R-:W-:Y:S01]  /*b5e0*/  FMUL R42, R6, R39.reuse ;  /* 0x00000027062a7220 */ /* 0x080fe20000400000 */
[-C--:B------:R-:W-:Y:S01]  /*b5f0*/  FMUL R38, R7, R39.reuse ;  /* 0x0000002707267220 */ /* 0x080fe20000400000 */
[----:B------:R-:W-:-:S03]  /*b600*/  FMUL R36, R8, R39 ;  /* 0x0000002708247220 */ /* 0x000fc60000400000 */
[----:B------:R-:W-:Y:S01]  /*b610*/  FMNMX3 R42, R40, R41, R42, !PT ;  /* 0x00000029282a7276 */ /* 0x000fe2000780002a */
[-C--:B------:R-:W-:Y:S01]  /*b620*/  FMUL R41, R9, R39.reuse ;  /* 0x0000002709297220 */ /* 0x080fe20000400000 */
[-C--:B------:R-:W-:Y:S02]  /*b630*/  FMUL R40, R10, R39.reuse ;  /* 0x000000270a287220 */ /* 0x080fe40000400000 */
[----:B------:R-:W-:Y:S01]  /*b640*/  FMNMX3 R42, R42, R38, R36, !PT ;  /* 0x000000262a2a7276 */ /* 0x000fe20007800024 */
[-C--:B------:R-:W-:Y:S01]  /*b650*/  FMUL R38, R11, R39.reuse ;  /* 0x000000270b267220 */ /* 0x080fe20000400000 */
[----:B------:R-:W-:Y:S02]  /*b660*/  FMUL R36, R12, R39 ;  /* 0x000000270c247220 */ /* 0x000fe40000400000 */
[----:B------:R-:W-:Y:S01]  /*b670*/  FMNMX3 R42, R42, R41, R40, !PT ;  /* 0x000000292a2a7276 */ /* 0x000fe20007800028 */
[-C--:B------:R-:W-:Y:S01]  /*b680*/  FMUL R41, R13, R39.reuse ;  /* 0x000000270d297220 */ /* 0x080fe20000400000 */
[----:B------:R-:W-:-:S02]  /*b690*/  FMUL R40, R14, R39 ;  /* 0x000000270e287220 */ /* 0x000fc40000400000 */
[----:B------:R-:W-:Y:S01]  /*b6a0*/  FMNMX3 R42, R42, R38, R36, !PT ;  /* 0x000000262a2a7276 */ /* 0x000fe20007800024 */
[-C--:B------:R-:W-:Y:S01]  /*b6b0*/  FMUL R38, R15, R39.reuse ;  /* 0x000000270f267220 */ /* 0x080fe20000400000 */
[----:B------:R-:W-:Y:S02]  /*b6c0*/  FMUL R36, R16, R39 ;  /* 0x0000002710247220 */ /* 0x000fe40000400000 */
[----:B------:R-:W-:Y:S01]  /*b6d0*/  FMNMX3 R42, R42, R41, R40, !PT ;  /* 0x000000292a2a7276 */ /* 0x000fe20007800028 */
[-C--:B------:R-:W-:Y:S01]  /*b6e0*/  FMUL R41, R17, R39.reuse ;  /* 0x0000002711297220 */ /* 0x080fe20000400000 */
[-C--:B------:R-:W-:Y:S02]  /*b6f0*/  FMUL R40, R18, R39.reuse ;  /* 0x0000002712287220 */ /* 0x080fe40000400000 */
[----:B------:R-:W-:Y:S01]  /*b700*/  FMNMX3 R42, R42, R38, R36, !PT ;  /* 0x000000262a2a7276 */ /* 0x000fe20007800024 */
[-C--:B------:R-:W-:Y:S01]  /*b710*/  FMUL R38, R19, R39.reuse ;  /* 0x0000002713267220 */ /* 0x080fe20000400000 */
[----:B------:R-:W-:-:S02]  /*b720*/  FMUL R36, R20, R39 ;  /* 0x0000002714247220 */ /* 0x000fc40000400000 */
        /* <DEDUP_REMOVED lines=22> */
[----:B------:R-:W-:-:S03]  /*b890*/  FMUL R38, R35, R39 ;  /* 0x0000002723267220 */ /* 0x000fc60000400000 */
[----:B------:R-:W-:-:S04]  /*b8a0*/  FMNMX3 R36, R36, R41, R42, !PT ;  /* 0x0000002924247276 */ /* 0x000fc8000780002a */
[----:B------:R-:W-:-:S05]  /*b8b0*/  FMNMX R36, R38, R36, !PT ;  /* 0x0000002426247209 */ /* 0x000fca0007800000 */
[----:B------:R-:W0:Y:S02]  /*b8c0*/  SHFL.BFLY PT, R132, R36, 0x10, 0x1f ;  /* 0x0e001f0024847f89 */ /* 0x000e2400000e0000 */
[----:B0-----:R-:W-:-:S05]  /*b8d0*/  FMNMX3 R132, R36, R132, R37, !PT ;  /* 0x0000008424847276 */ /* 0x001fca0007800025 */
[-CC-:B------:R-:W-:Y:S01]  /*b8e0*/  FFMA R4, R4, R39.reuse, -R132.reuse ;  /* 0x0000002704047223 */ /* 0x180fe20000000884 */
[-CC-:B------:R-:W-:Y:S01]  /*b8f0*/  FFMA R5, R5, R39.reuse, -R132.reuse ;  /* 0x0000002705057223 */ /* 0x180fe20000000884 */
[-CC-:B------:R-:W-:Y:S02]  /*b900*/  FFMA R6, R6, R39.reuse, -R132.reuse ;  /* 0x0000002706067223 */ /* 0x180fe40000000884 */
[----:B------:R-:W-:Y:S01]  /*b910*/  FMUL R4, R4, 1.4426950216293334961 ;  /* 0x3fb8aa3b04047820 */ /* 0x000fe20000400000 */
[----:B------:R-:W-:Y:S01]  /*b920*/  FMUL R5, R5, 1.4426950216293334961 ;  /* 0x3fb8aa3b05057820 */ /* 0x000fe20000400000 */
[-CC-:B------:R-:W-:Y:S01]  /*b930*/  FFMA R7, R7, R39.reuse, -R132.reuse ;  /* 0x0000002707077223 */ /* 0x180fe20000000884 */
[----:B------:R-:W-:Y:S01]  /*b940*/  FMUL R6, R6, 1.4426950216293334961 ;  /* 0x3fb8aa3b06067820 */ /* 0x000fe20000400000 */
[-CC-:B------:R-:W-:Y:S02]  /*b950*/  FFMA R36, R8, R39.reuse, -R132.reuse ;  /* 0x0000002708247223 */ /* 0x180fe40000000884 */
[----:B------:R-:W-:Y:S01]  /*b960*/  MUFU.EX2 R4, R4 ;  /* 0x0000000400047308 */ /* 0x000fe20000000800 */
[----:B------:R-:W-:Y:S01]  /*b970*/  FMUL R7, R7, 1.4426950216293334961 ;  /* 0x3fb8aa3b07077820 */ /* 0x000fe20000400000 */
[----:B------:R-:W-:-:S06]  /*b980*/  FFMA R9, R9, R39, -R132 ;  /* 0x0000002709097223 */ /* 0x000fcc0000000884 */
[----:B------:R-:W0:Y:S01]  /*b990*/  MUFU.EX2 R5, R5 ;  /* 0x0000000500057308 */ /* 0x000e220000000800 */
[----:B------:R-:W-:Y:S01]  /*b9a0*/  FMUL R9, R9, 1.4426950216293334961 ;  /* 0x3fb8aa3b09097820 */ /* 0x000fe20000400000 */
[----:B------:R-:W-:-:S06]  /*b9b0*/  FFMA R11, R11, R39, -R132 ;  /* 0x000000270b0b7223 */ /* 0x000fcc0000000884 */
[----:B------:R-:W1:Y:S01]  /*b9c0*/  MUFU.EX2 R6, R6 ;  /* 0x0000000600067308 */ /* 0x000e620000000800 */
[----:B------:R-:W-:-:S07]  /*b9d0*/  FMUL R11, R11, 1.4426950216293334961 ;  /* 0x3fb8aa3b0b0b7820 */ /* 0x000fce0000400000 */
[----:B------:R2:W3:Y:S02]  /*b9e0*/  MUFU.EX2 R8, R7 ;  /* 0x0000000700087308 */ /* 0x0004e40000000800 */
[----:B--2---:R-:W-:Y:S01]  /*b9f0*/  FMUL R7, R36, 1.4426950216293334961 ;  /* 0x3fb8aa3b24077820 */ /* 0x004fe20000400000 */
[----:B------:R-:W-:-:S05]  /*ba00*/  FFMA R36, R10, R39, -R132 ;  /* 0x000000270a247223 */ /* 0x000fca0000000884 */
[----:B------:R2:W-:Y:S08]  /*ba10*/  MUFU.EX2 R10, R9 ;  /* 0x00000009000a7308 */ /* 0x0005f00000000800 */
[----:B------:R-:W0:Y:S01]  /*ba20*/  MUFU.EX2 R7, R7 ;  /* 0x0000000700077308 */ /* 0x000e220000000800 */
[----:B--2---:R-:W-:Y:S01]  /*ba30*/  FMUL R9, R36, 1.4426950216293334961 ;  /* 0x3fb8aa3b24097820 */ /* 0x004fe20000400000 */
[----:B------:R-:W-:-:S06]  /*ba40*/  FFMA R36, R12, R39, -R132 ;  /* 0x000000270c247223 */ /* 0x000fcc0000000884 */
[----:B------:R2:W-:Y:S01]  /*ba50*/  MUFU.EX2 R12, R11 ;  /* 0x0000000b000c7308 */ /* 0x0005e20000000800 */
[----:B------:R-:W-:Y:S01]  /*ba60*/  FFMA R13, R13, R39, -R132 ;  /* 0x000000270d0d7223 */ /* 0x000fe20000000884 */
[----:B--2---:R-:W-:Y:S01]  /*ba70*/  FMUL R11, R36, 1.4426950216293334961 ;  /* 0x3fb8aa3b240b7820 */ /* 0x004fe20000400000 */
[----:B0-----:R-:W-:-:S05]  /*ba80*/  FADD R36, R4, R5 ;  /* 0x0000000504247221 */ /* 0x001fca0000000000 */
[----:B------:R-:W0:Y:S01]  /*ba90*/  MUFU.EX2 R9, R9 ;  /* 0x0000000900097308 */ /* 0x000e220000000800 */
[----:B-1----:R-:W-:Y:S01]  /*baa0*/  FADD R36, R6, R36 ;  /* 0x0000002406247221 */ /* 0x002fe20000000000 */
[----:B------:R-:W-:Y:S01]  /*bab0*/  FMUL R13, R13, 1.4426950216293334961 ;  /* 0x3fb8aa3b0d0d7820 */ /* 0x000fe20000400000 */
[----:B------:R-:W-:Y:S02]  /*bac0*/  FFMA R14, R14, R39, -R132 ;  /* 0x000000270e0e7223 */ /* 0x000fe40000000884 */
[----:B---3--:R-:W-:-:S03]  /*bad0*/  FADD R36, R8, R36 ;  /* 0x0000002408247221 */ /* 0x008fc60000000000 */
[----:B------:R-:W1:Y:S01]  /*bae0*/  MUFU.EX2 R11, R11 ;  /* 0x0000000b000b7308 */ /* 0x000e620000000800 */
[----:B------:R-:W-:Y:S01]  /*baf0*/  FMUL R14, R14, 1.4426950216293334961 ;  /* 0x3fb8aa3b0e0e7820 */ /* 0x000fe20000400000 */
[-C--:B------:R-:W-:Y:S01]  /*bb00*/  FFMA R15, R15, R39.reuse, -R132 ;  /* 0x000000270f0f7223 */ /* 0x080fe20000000884 */
[----:B------:R-:W-:Y:S01]  /*bb10*/  FADD R36, R7, R36 ;  /* 0x0000002407247221 */ /* 0x000fe20000000000 */
[----:B------:R-:W-:Y:S02]  /*bb20*/  FFMA R16, R16, R39, -R132 ;  /* 0x0000002710107223 */ /* 0x000fe40000000884 */
[----:B------:R-:W-:Y:S01]  /*bb30*/  FMUL R15, R15, 1.4426950216293334961 ;  /* 0x3fb8aa3b0f0f7820 */ /* 0x000fe20000400000 */
[----:B------:R-:W-:Y:S01]  /*bb40*/  FADD R36, R10, R36 ;  /* 0x000000240a247221 */ /* 0x000fe20000000000 */
[----:B------:R-:W2:Y:S01]  /*bb50*/  MUFU.EX2 R13, R13 ;  /* 0x0000000d000d7308 */ /* 0x000ea20000000800 */
[----:B------:R-:W-:Y:S02]  /*bb60*/  FMUL R16, R16, 1.4426950216293334961 ;  /* 0x3fb8aa3b10107820 */ /* 0x000fe40000400000 */
[----:B0-----:R-:W-:-:S05]  /*bb70*/  FADD R36, R9, R36 ;  /* 0x0000002409247221 */ /* 0x001fca0000000000 */
[----:B------:R-:W0:Y:S01]  /*bb80*/  MUFU.EX2 R14, R14 ;  /* 0x0000000e000e7308 */ /* 0x000e220000000800 */
[----:B------:R-:W-:-:S07]  /*bb90*/  FADD R36, R12, R36 ;  /* 0x000000240c247221 */ /* 0x000fce0000000000 */
[----:B------:R-:W3:Y:S01]  /*bba0*/  MUFU.EX2 R15, R15 ;  /* 0x0000000f000f7308 */ /* 0x000ee20000000800 */
[----:B-1----:R-:W-:Y:S01]  /*bbb0*/  FADD R36, R11, R36 ;  /* 0x000000240b247221 */ /* 0x002fe20000000000 */
[----:B------:R-:W-:-:S06]  /*bbc0*/  FFMA R17, R17, R39, -R132 ;  /* 0x0000002711117223 */ /* 0x000fcc0000000884 */
[----:B------:R-:W1:Y:S01]  /*bbd0*/  MUFU.EX2 R16, R16 ;  /* 0x0000001000107308 */ /* 0x000e620000000800 */
[----:B--2---:R-:W-:Y:S01]  /*bbe0*/  FADD R36, R13, R36 ;  /* 0x000000240d247221 */ /* 0x004fe20000000000 */
[----:B------:R-:W-:Y:S01]  /*bbf0*/  FMUL R17, R17, 1.4426950216293334961 ;  /* 0x3fb8aa3b11117820 */ /* 0x000fe20000400000 */
[-C--:B------:R-:W-:Y:S02]  /*bc00*/  FFMA R18, R18, R39.reuse, -R132 ;  /* 0x0000002712127223 */ /* 0x080fe40000000884 */
[----:B0-----:R-:W-:Y:S01]  /*bc10*/  FADD R36, R14, R36 ;  /* 0x000000240e247221 */ /* 0x001fe20000000000 */
[-C--:B------:R-:W-:Y:S01]  /*bc20*/  FFMA R29, R29, R39.reuse, -R132 ;  /* 0x000000271d1d7223 */ /* 0x080fe20000000884 */
[----:B------:R-:W-:Y:S02]  /*bc30*/  FMUL R18, R18, 1.4426950216293334961 ;  /* 0x3fb8aa3b12127820 */ /* 0x000fe40000400000 */
[----:B---3--:R-:W-:Y:S01]  /*bc40*/  FADD R36, R15, R36 ;  /* 0x000000240f247221 */ /* 0x008fe20000000000 */
[-CC-:B------:R-:W-:Y:S01]  /*bc50*/  FFMA R19, R19, R39.reuse, -R132.reuse ;  /* 0x0000002713137223 */ /* 0x180fe20000000884 */
[----:B------:R-:W-:Y:S01]  /*bc60*/  FMUL R29, R29, 1.4426950216293334961 ;  /* 0x3fb8aa3b1d1d7820 */ /* 0x000fe20000400000 */
[-CC-:B------:R-:W-:Y:S01]  /*bc70*/  FFMA R31, R31, R39.reuse, -R132.reuse ;  /* 0x000000271f1f7223 */ /* 0x180fe20000000884 */
[----:B------:R-:W0:Y:S01]  /*bc80*/  MUFU.EX2 R17, R17 ;  /* 0x0000001100117308 */ /* 0x000e220000000800 */
[----:B------:R-:W-:Y:S01]  /*bc90*/  FMUL R19, R19, 1.4426950216293334961 ;  /* 0x3fb8aa3b13137820 */ /* 0x000fe20000400000 */
[----:B------:R-:W-:Y:S01]  /*bca0*/  FFMA R20, R20, R39, -R132 ;  /* 0x0000002714147223 */ /* 0x000fe20000000884 */
[----:B-1----:R-:W-:-:S05]  /*bcb0*/  FADD R38, R16, R36 ;  /* 0x0000002410267221 */ /* 0x002fca0000000000 */
[----:B------:R1:W-:Y:S01]  /*bcc0*/  MUFU.EX2 R36, R29 ;  /* 0x0000001d00247308 */ /* 0x0003e20000000800 */
[----:B------:R-:W-:Y:S01]  /*bcd0*/  FMUL R20, R20, 1.4426950216293334961 ;  /* 0x3fb8aa3b14147820 */ /* 0x000fe20000400000 */
[----:B------:R-:W-:-:S06]  /*bce0*/  FFMA R21, R21, R39, -R132 ;  /* 0x0000002715157223 */ /* 0x000fcc0000000884 */
[----:B------:R-:W2:Y:S01]  /*bcf0*/  MUFU.EX2 R18, R18 ;  /* 0x0000001200127308 */ /* 0x000ea20000000800 */
[----:B-1----:R-:W-:Y:S01]  /*bd00*/  FMUL R29, R31, 1.4426950216293334961 ;  /* 0x3fb8aa3b1f1d7820 */ /* 0x002fe20000400000 */
[----:B------:R-:W-:Y:S01]  /*bd10*/  FADD R31, -R132, R37 ;  /* 0x00000025841f7221 */ /* 0x000fe20000000100 */
[----:B------:R-:W-:Y:S01]  /*bd20*/  FMUL R21, R21, 1.4426950216293334961 ;  /* 0x3fb8aa3b15157820 */ /* 0x000fe20000400000 */
[-CC-:B------:R-:W-:Y:S02]  /*bd30*/  FFMA R22, R22, R39.reuse, -R132.reuse ;  /* 0x0000002716167223 */ /* 0x180fe40000000884 */
[----:B------:R-:W-:Y:S02]  /*bd40*/  FMUL R31, R31, 1.4426950216293334961 ;  /* 0x3fb8aa3b1f1f7820 */ /* 0x000fe40000400000 */
[----:B------:R-:W1:Y:S01]  /*bd50*/  MUFU.EX2 R19, R19 ;  /* 0x0000001300137308 */ /* 0x000e620000000800 */
[----:B------:R-:W-:Y:S01]  /*bd60*/  FMUL R22, R22, 1.4426950216293334961 ;  /* 0x3fb8aa3b16167820 */ /* 0x000fe20000400000 */
[----:B------:R-:W-:Y:S01]  /*bd70*/  FFMA R23, R23, R39, -R132 ;  /* 0x0000002717177223 */ /* 0x000fe20000000884 */
[----:B0-----:R-:W-:-:S05]  /*bd80*/  FADD R38, R17, R38 ;  /* 0x0000002611267221 */ /* 0x001fca0000000000 */
[----:B------:R-:W0:Y:S01]  /*bd90*/  MUFU.EX2 R20, R20 ;  /* 0x0000001400147308 */ /* 0x000e220000000800 */
[----:B------:R-:W-:Y:S01]  /*bda0*/  FMUL R23, R23, 1.4426950216293334961 ;  /* 0x3fb8aa3b17177820 */ /* 0x000fe20000400000 */
[----:B------:R-:W-:-:S06]  /*bdb0*/  FFMA R24, R24, R39, -R132 ;  /* 0x0000002718187223 */ /* 0x000fcc0000000884 */
[----:B------:R-:W4:Y:S01]  /*bdc0*/  MUFU.EX2 R135, R31 ;  /* 0x0000001f00877308 */ /* 0x000f220000000800 */
[----:B--2---:R-:W-:Y:S01]  /*bdd0*/  FADD R38, R18, R38 ;  /* 0x0000002612267221 */ /* 0x004fe20000000000 */
[----:B------:R-:W-:-:S06]  /*bde0*/  FMUL R24, R24, 1.4426950216293334961 ;  /* 0x3fb8aa3b18187820 */ /* 0x000fcc0000400000 */
[----:B------:R-:W2:Y:S01]  /*bdf0*/  MUFU.EX2 R21, R21 ;  /* 0x0000001500157308 */ /* 0x000ea20000000800 */
[----:B------:R-:W-:Y:S01]  /*be00*/  FFMA R25, R25, R39, -R132 ;  /* 0x0000002719197223 */ /* 0x000fe20000000884 */
[----:B-1----:R-:W-:-:S06]  /*be10*/  FADD R38, R19, R38 ;  /* 0x0000002613267221 */ /* 0x002fcc0000000000 */
[----:B------:R-:W1:Y:S01]  /*be20*/  MUFU.EX2 R22, R22 ;  /* 0x0000001600167308 */ /* 0x000e620000000800 */
[----:B------:R-:W-:Y:S01]  /*be30*/  FMUL R25, R25, 1.4426950216293334961 ;  /* 0x3fb8aa3b19197820 */ /* 0x000fe20000400000 */
[----:B------:R-:W-:Y:S01]  /*be40*/  FFMA R26, R26, R39, -R132 ;  /* 0x000000271a1a7223 */ /* 0x000fe20000000884 */
[----:B0-----:R-:W-:-:S05]  /*be50*/  FADD R38, R20, R38 ;  /* 0x0000002614267221 */ /* 0x001fca0000000000 */
[----:B------:R-:W0:Y:S01]  /*be60*/  MUFU.EX2 R23, R23 ;  /* 0x0000001700177308 */ /* 0x000e220000000800 */
[----:B----4-:R3:W-:Y:S01]  /*be70*/  STSM.16.M88 [R44+0x18000], R135 ;  /* 0x018000872c007844 */ /* 0x0107e20000000000 */
[----:B------:R-:W-:Y:S01]  /*be80*/  FMUL R26, R26, 1.4426950216293334961 ;  /* 0x3fb8aa3b1a1a7820 */ /* 0x000fe20000400000 */
[----:B------:R-:W-:-:S05]  /*be90*/  FFMA R27, R27, R39, -R132 ;  /* 0x000000271b1b7223 */ /* 0x000fca0000000884 */
[----:B------:R-:W4:Y:S01]  /*bea0*/  MUFU.EX2 R24, R24 ;  /* 0x0000001800187308 */ /* 0x000f220000000800 */
[----:B--2---:R-:W-:Y:S01]  /*beb0*/  FADD R38, R21, R38 ;  /* 0x0000002615267221 */ /* 0x004fe20000000000 */
[----:B------:R-:W-:Y:S01]  /*bec0*/  FMUL R27, R27, 1.4426950216293334961 ;  /* 0x3fb8aa3b1b1b7820 */ /* 0x000fe20000400000 */
[-CC-:B------:R-:W-:Y:S01]  /*bed0*/  FFMA R28, R28, R39.reuse, -R132.reuse ;  /* 0x000000271c1c7223 */ /* 0x180fe20000000884 */
[----:B------:R-:W-:-:S04]  /*bee0*/  FFMA R62, R32, R39, -R132 ;  /* 0x00000027203e7223 */ /* 0x000fc80000000884 */
[----:B------:R-:W2:Y:S01]  /*bef0*/  MUFU.EX2 R25, R25 ;  /* 0x0000001900197308 */ /* 0x000ea20000000800 */
[----:B-1----:R-:W-:Y:S01]  /*bf00*/  FADD R32, R22, R38 ;  /* 0x0000002616207221 */ /* 0x002fe20000000000 */
[----:B------:R-:W-:-:S06]  /*bf10*/  FMUL R28, R28, 1.4426950216293334961 ;  /* 0x3fb8aa3b1c1c7820 */ /* 0x000fcc0000400000 */
[----:B------:R-:W1:Y:S01]  /*bf20*/  MUFU.EX2 R26, R26 ;  /* 0x0000001a001a7308 */ /* 0x000e620000000800 */
[----:B0-----:R-:W-:Y:S01]  /*bf30*/  FADD R32, R23, R32 ;  /* 0x0000002017207221 */ /* 0x001fe20000000000 */
[----:B------:R-:W-:-:S06]  /*bf40*/  FFMA R30, R30, R39, -R132 ;  /* 0x000000271e1e7223 */ /* 0x000fcc0000000884 */
[----:B------:R-:W0:Y:S01]  /*bf50*/  MUFU.EX2 R27, R27 ;  /* 0x0000001b001b7308 */ /* 0x000e220000000800 */
[----:B----4-:R-:W-:Y:S01]  /*bf60*/  FADD R32, R24, R32 ;  /* 0x0000002018207221 */ /* 0x010fe20000000000 */
[----:B------:R-:W-:-:S06]  /*bf70*/  FMUL R30, R30, 1.4426950216293334961 ;  /* 0x3fb8aa3b1e1e7820 */ /* 0x000fcc0000400000 */
[----:B------:R-:W4:Y:S01]  /*bf80*/  MUFU.EX2 R28, R28 ;  /* 0x0000001c001c7308 */ /* 0x000f220000000800 */
[----:B--2---:R-:W-:Y:S01]  /*bf90*/  FADD R32, R25, R32 ;  /* 0x0000002019207221 */ /* 0x004fe20000000000 */
[----:B------:R-:W-:Y:S01]  /*bfa0*/  IMAD.U32 R31, R0, -0x80000000, RZ ;  /* 0x80000000001f7824 */ /* 0x000fe200078e00ff */
[----:B------:R-:W-:Y:S01]  /*bfb0*/  BAR.SYNC.DEFER_BLOCKING 0x0 ;  /* 0x0000000000007b1d */ /* 0x000fe20000010000 */
[----:B------:R-:W-:Y:S01]  /*bfc0*/  FMUL R62, R62, 1.4426950216293334961 ;  /* 0x3fb8aa3b3e3e7820 */ /* 0x000fe20000400000 */
[----:B-1----:R-:W-:-:S04]  /*bfd0*/  FADD R32, R26, R32 ;  /* 0x000000201a207221 */ /* 0x002fc80000000000 */
[----:B------:R-:W1:Y:S01]  /*bfe0*/  MUFU.EX2 R30, R30 ;  /* 0x0000001e001e7308 */ /* 0x000e620000000800 */
[-C--:B------:R-:W-:Y:S01]  /*bff0*/  FFMA R33, R33, R39.reuse, -R132 ;  /* 0x0000002721217223 */ /* 0x080fe20000000884 */
[----:B0-----:R-:W-:Y:S01]  /*c000*/  FADD R32, R27, R32 ;  /* 0x000000201b207221 */ /* 0x001fe20000000000 */
[----:B------:R-:W-:-:S05]  /*c010*/  FFMA R65, R34, R39, -R132 ;  /* 0x0000002722417223 */ /* 0x000fca0000000884 */
[----:B------:R-:W0:Y:S01]  /*c020*/  MUFU.EX2 R29, R29 ;  /* 0x0000001d001d7308 */ /* 0x000e220000000800 */
[----:B------:R-:W-:Y:S01]  /*c030*/  FMUL R33, R33, 1.4426950216293334961 ;  /* 0x3fb8aa3b21217820 */ /* 0x000fe20000400000 */
[----:B----4-:R-:W-:Y:S01]  /*c040*/  FADD R32, R28, R32 ;  /* 0x000000201c207221 */ /* 0x010fe20000000000 */
[----:B-----5:R3:W2:Y:S01]  /*c050*/  LDSM.16.M88 R0, [R43+UR4+0x18000] ;  /* 0x018000042b00783b */ /* 0x0206a20008000000 */
[----:B------:R-:W4:Y:S04]  /*c060*/  SYNCS.PHASECHK.TRANS64.TRYWAIT P3, [UR6], R31 ;  /* 0x0000001fff0075a7 */ /* 0x000f280008061106 */
[----:B------:R-:W5:Y:S01]  /*c070*/  MUFU.EX2 R62, R62 ;  /* 0x0000003e003e7308 */ /* 0x000f620000000800 */
[----:B------:R-:W-:Y:S01]  /*c080*/  FMUL R65, R65, 1.4426950216293334961 ;  /* 0x3fb8aa3b41417820 */ /* 0x000fe20000400000 */
[----:B------:R-:W-:Y:S01]  /*c090*/  FFMA R35, R35, R39, -R132 ;  /* 0x0000002723237223 */ /* 0x000fe20000000884 */
[----:B------:R-:W-:-:S05]  /*c0a0*/  FADD R32, R36, R32 ;  /* 0x0000002024207221 */ /* 0x000fca0000000000 */
[----:B------:R-:W3:Y:S01]  /*c0b0*/  MUFU.EX2 R76, R33 ;  /* 0x00000021004c7308 */ /* 0x000ee20000000800 */
[----:B------:R-:W-:Y:S01]  /*c0c0*/  FMUL R35, R35, 1.4426950216293334961 ;  /* 0x3fb8aa3b23237820 */ /* 0x000fe20000400000 */
[----:B-1----:R-:W-:-:S06]  /*c0d0*/  FADD R32, R30, R32 ;  /* 0x000000201e207221 */ /* 0x002fcc0000000000 */
[----:B------:R-:W1:Y:S01]  /*c0e0*/  MUFU.EX2 R65, R65 ;  /* 0x0000004100417308 */ /* 0x000e620000000800 */
[----:B0-----:R-:W-:-:S07]  /*c0f0*/  FADD R32, R29, R32 ;  /* 0x000000201d207221 */ /* 0x001fce0000000000 */
[----:B------:R-:W0:Y:S01]  /*c100*/  MUFU.EX2 R64, R35 ;  /* 0x0000002300407308 */ /* 0x000e220000000800 */
[----:B-----5:R-:W-:-:S04]  /*c110*/  FADD R32, R62, R32 ;  /* 0x000000203e207221 */ /* 0x020fc80000000000 */
[----:B---3--:R-:W-:-:S04]  /*c120*/  FADD R32, R76, R32 ;  /* 0x000000204c207221 */ /* 0x008fc80000000000 */
[----:B-1----:R-:W-:-:S04]  /*c130*/  FADD R32, R65, R32 ;  /* 0x0000002041207221 */ /* 0x002fc80000000000 */
[----:B0-----:R-:W-:-:S05]  /*c140*/  FADD R63, R64, R32 ;  /* 0x00000020403f7221 */ /* 0x001fca0000000000 */
[----:B------:R0:W1:Y:S01]  /*c150*/  SHFL.BFLY PT, R140, R63, 0x10, 0x1f ;  /* 0x0e001f003f8c7f89 */ /* 0x00006200000e0000 */
[----:B--2-4-:R-:W-:Y:S05]  /*c160*/  @!P3 BRA `(.L_x_15) ;  /* 0x000000640088b947 */ /* 0x014fea0003800000 */
.L_x_24:
[----:B------:R-:W2:Y:S04]  /*c170*/  LDL.64 R32, [R1+0x50] ;  /* 0x0000500001207983 */ /* 0x000ea80000100a00 */
[----:B------:R-:W3:Y:S04]  /*c180*/  LDL.64 R34, [R1+0x30] ;  /* 0x0000300001227983 */ /* 0x000ee80000100a00 */
[----:B------:R-:W4:Y:S04]  /*c190*/  LDL.64 R40, [R1+0x40] ;  /* 0x0000400001287983 */ /* 0x000f280000100a00 */
[----:B------:R-:W5:Y:S04]  /*c1a0*/  LDL.64 R38, [R1+0x20] ;  /* 0x0000200001267983 */ /* 0x000f680000100a00 */
[----:B------:R-:W5:Y:S04]  /*c1b0*/  LDL.64 R42, [R1+0x60] ;  /* 0x00006000012a7983 */ /* 0x000f680000100a00 */
[----:B------:R-:W5:Y:S04]  /*c1c0*/  LDL.64 R44, [R1] ;  /* 0x00000000012c7983 */ /* 0x000f680000100a00 */
[----:B------:R-:W5:Y:S04]  /*c1d0*/  LDL.64 R46, [R1+0x10] ;  /* 0x00001000012e7983 */ /* 0x000f680000100a00 */
[----:B------:R-:W5:Y:S04]  /*c1e0*/  LDL R37, [R1+0x264] ;  /* 0x0002640001257983 */ /* 0x000f680000100800 */
[----:B------:R-:W5:Y:S04]  /*c1f0*/  LDL.64 R78, [R1+0x58] ;  /* 0x00005800014e7983 */ /* 0x000f680000100a00 */
[----:B------:R-:W5:Y:S04]  /*c200*/  LDL.64 R72, [R1+0x48] ;  /* 0x0000480001487983 */ /* 0x000f680000100a00 */
[----:B------:R-:W5:Y:S04]  /*c210*/  LDL.64 R74, [R1+0x38] ;  /* 0x00003800014a7983 */ /* 0x000f680000100a00 */
[----:B------:R-:W5:Y:S04]  /*c220*/  LDL.64 R86, [R1+0x28] ;  /* 0x0000280001567983 */ /* 0x000f680000100a00 */
[----:B------:R-:W5:Y:S04]  /*c230*/  LDL.64 R84, [R1+0x18] ;  /* 0x0000180001547983 */ /* 0x000f680000100a00 */
[----:B------:R-:W5:Y:S01]  /*c240*/  LDL.64 R82, [R1+0x8] ;  /* 0x0000080001527983 */ /* 0x000f620000100a00 */
[----:B------:R-:W-:-:S04]  /*c250*/  IMAD.WIDE R50, R2, 0x2, R232 ;  /* 0x0000000202327825 */ /* 0x000fc800078e02e8 */
        /* <DEDUP_REMOVED lines=9> */
[----:B--2---:R-:W-:-:S04]  /*c2f0*/  IMAD.WIDE R32, R2, 0x2, R32 ;  /* 0x0000000202207825 */ /* 0x004fc800078e0220 */
[C---:B---3--:R-:W-:Y:S02]  /*c300*/  IMAD.WIDE R34, R2.reuse, 0x2, R34 ;  /* 0x0000000202227825 */ /* 0x048fe400078e0222 */
[----:B------:R-:W2:Y:S02]  /*c310*/  LDG.E.U16 R32, desc[UR8][R32.64] ;  /* 0x0000000820207981 */ /* 0x000ea4000c1e1500 */
[C---:B----4-:R-:W-:Y:S02]  /*c320*/  IMAD.WIDE R40, R2.reuse, 0x2, R40 ;  /* 0x0000000202287825 */ /* 0x050fe400078e0228 */
[----:B------:R-:W3:Y:S02]  /*c330*/  LDG.E.U16 R34, desc[UR8][R34.64] ;  /* 0x0000000822227981 */ /* 0x000ee4000c1e1500 */
[----:B-----5:R-:W-:-:S04]  /*c340*/  IMAD.WIDE R38, R2, 0x2, R38 ;  /* 0x0000000202267825 */ /* 0x020fc800078e0226 */
[C---:B------:R-:W-:Y:S01]  /*c350*/  IMAD.WIDE R42, R2.reuse, 0x2, R42 ;  /* 0x00000002022a7825 */ /* 0x040fe200078e022a */
[----:B------:R4:W5:Y:S04]  /*c360*/  LDG.E.U16 R33, desc[UR8][R40.64] ;  /* 0x0000000828217981 */ /* 0x000968000c1e1500 */
[----:B------:R0:W2:Y:S04]  /*c370*/  LDG.E.U16 R35, desc[UR8][R38.64] ;  /* 0x0000000826237981 */ /* 0x0000a8000c1e1500 */
[----:B------:R1:W2:Y:S01]  /*c380*/  LDG.E.U16 R31, desc[UR8][R42.64] ;  /* 0x000000082a1f7981 */ /* 0x0002a2000c1e1500 */
[----:B----4-:R-:W-:-:S04]  /*c390*/  IMAD.WIDE R40, R2, 0x2, R244 ;  /* 0x0000000202287825 */ /* 0x010fc800078e02f4 */
[C---:B0-----:R-:W-:Y:S02]  /*c3a0*/  IMAD.WIDE R38, R2.reuse, 0x2, R44 ;  /* 0x0000000202267825 */ /* 0x041fe400078e022c */
[----:B------:R-:W4:Y:S02]  /*c3b0*/  LDG.E.U16 R40, desc[UR8][R40.64] ;  /* 0x0000000828287981 */ /* 0x000f24000c1e1500 */
[C---:B------:R-:W-:Y:S02]  /*c3c0*/  IMAD.WIDE R44, R2.reuse, 0x2, R248 ;  /* 0x00000002022c7825 */ /* 0x040fe400078e02f8 */
[----:B------:R-:W3:Y:S02]  /*c3d0*/  LDG.E.U16 R38, desc[UR8][R38.64] ;  /* 0x0000000826267981 */ /* 0x000ee4000c1e1500 */
[----:B-1----:R-:W-:-:S05]  /*c3e0*/  IMAD.WIDE R42, R2, 0x2, R240 ;  /* 0x00000002022a7825 */ /* 0x002fca00078e02f0 */
[----:B------:R0:W4:Y:S04]  /*c3f0*/  LDG.E.U16 R41, desc[UR8][R42.64] ;  /* 0x000000082a297981 */ /* 0x000128000c1e1500 */
[----:B------:R1:W4:Y:S01]  /*c400*/  LDG.E.U16 R39, desc[UR8][R44.64] ;  /* 0x000000082c277981 */ /* 0x000322000c1e1500 */
[----:B0-----:R-:W-:-:S04]  /*c410*/  IMAD.WIDE R42, R2, 0x2, R236 ;  /* 0x00000002022a7825 */ /* 0x001fc800078e02ec */
[C---:B-1----:R-:W-:Y:S02]  /*c420*/  IMAD.WIDE R44, R2.reuse, 0x2, R228 ;  /* 0x00000002022c7825 */ /* 0x042fe400078e02e4 */
[----:B------:R-:W4:Y:S04]  /*c430*/  LDG.E.U16 R42, desc[UR8][R42.64] ;  /* 0x000000082a2a7981 */ /* 0x000f28000c1e1500 */
[----:B------:R-:W4:Y:S01]  /*c440*/  LDG.E.U16 R44, desc[UR8][R44.64] ;  /* 0x000000082c2c7981 */ /* 0x000f22000c1e1500 */
[----:B------:R-:W-:-:S03]  /*c450*/  IMAD.WIDE R46, R2, 0x2, R46 ;  /* 0x00000002022e7825 */ /* 0x000fc600078e022e */
[----:B------:R0:W4:Y:S04]  /*c460*/  LDG.E.U16 R43, desc[UR8][R50.64] ;  /* 0x00000008322b7981 */ /* 0x000128000c1e1500 */
[----:B------:R1:W4:Y:S01]  /*c470*/  LDG.E.U16 R45, desc[UR8][R48.64] ;  /* 0x00000008302d7981 */ /* 0x000322000c1e1500 */
[----:B0-----:R-:W-:-:S04]  /*c480*/  IMAD.WIDE R50, R2, 0x2, R204 ;  /* 0x0000000202327825 */ /* 0x001fc800078e02cc */
[C---:B-1----:R-:W-:Y:S01]  /*c490*/  IMAD.WIDE R48, R2.reuse, 0x2, R212 ;  /* 0x0000000202307825 */ /* 0x042fe200078e02d4 */
[----:B------:R-:W-:Y:S01]  /*c4a0*/  R2UR UR6, R37 ;  /* 0x00000000250672ca */ /* 0x000fe200000e0000 */
[----:B------:R-:W4:Y:S04]  /*c4b0*/  LDG.E.U16 R50, desc[UR8][R50.64] ;  /* 0x0000000832327981 */ /* 0x000f28000c1e1500 */
[----:B------:R-:W4:Y:S04]  /*c4c0*/  LDG.E.U16 R48, desc[UR8][R48.64] ;  /* 0x0000000830307981 */ /* 0x000f28000c1e1500 */
[----:B------:R0:W4:Y:S04]  /*c4d0*/  LDG.E.U16 R37, desc[UR8][R46.64] ;  /* 0x000000082e257981 */ /* 0x000128000c1e1500 */
[----:B------:R1:W4:Y:S04]  /*c4e0*/  LDG.E.U16 R51, desc[UR8][R52.64] ;  /* 0x0000000834337981 */ /* 0x000328000c1e1500 */
[----:B------:R1:W4:Y:S01]  /*c4f0*/  LDG.E.U16 R49, desc[UR8][R54.64] ;  /* 0x0000000836317981 */ /* 0x000322000c1e1500 */
[----:B0-----:R-:W-:-:S04]  /*c500*/  IMAD.WIDE R46, R2, 0x2, R220 ;  /* 0x00000002022e7825 */ /* 0x001fc800078e02dc */
[C---:B-1----:R-:W-:Y:S02]  /*c510*/  IMAD.WIDE R52, R2.reuse, 0x2, R196 ;  /* 0x0000000202347825 */ /* 0x042fe400078e02c4 */
[----:B------:R-:W4:Y:S02]  /*c520*/  LDG.E.U16 R46, desc[UR8][R46.64] ;  /* 0x000000082e2e7981 */ /* 0x000f24000c1e1500 */
[C---:B------:R-:W-:Y:S02]  /*c530*/  IMAD.WIDE R54, R2.reuse, 0x2, R188 ;  /* 0x0000000202367825 */ /* 0x040fe400078e02bc */
        /* <DEDUP_REMOVED lines=9> */
[----:B------:R-:W4:Y:S02]  /*c5d0*/  LDG.E.U16 R60, desc[UR8][R60.64] ;  /* 0x000000083c3c7981 */ /* 0x000f24000c1e1500 */
[C---:B------:R-:W-:Y:S02]  /*c5e0*/  IMAD.WIDE R72, R2.reuse, 0x2, R72 ;  /* 0x0000000202487825 */ /* 0x040fe400078e0248 */
[----:B------:R-:W4:Y:S04]  /*c5f0*/  LDG.E.U16 R58, desc[UR8][R58.64] ;  /* 0x000000083a3a7981 */ /* 0x000f28000c1e1500 */
[----:B------:R0:W4:Y:S04]  /*c600*/  LDG.E.U16 R57, desc[UR8][R70.64] ;  /* 0x0000000846397981 */ /* 0x000128000c1e1500 */
[----:B------:R1:W4:Y:S04]  /*c610*/  LDG.E.U16 R61, desc[UR8][R66.64] ;  /* 0x00000008423d7981 */ /* 0x000328000c1e1500 */
[----:B------:R1:W4:Y:S01]  /*c620*/  LDG.E.U16 R59, desc[UR8][R68.64] ;  /* 0x00000008443b7981 */ /* 0x000322000c1e1500 */
[----:B0-----:R-:W-:-:S03]  /*c630*/  IMAD.WIDE R70, R2, 0x2, R78 ;  /* 0x0000000202467825 */ /* 0x001fc600078e024e */
[----:B------:R-:W4:Y:S01]  /*c640*/  LDG.E.U16 R80, desc[UR8][R72.64] ;  /* 0x0000000848507981 */ /* 0x000f22000c1e1500 */
[----:B-1----:R-:W-:-:S03]  /*c650*/  IMAD.WIDE R66, R2, 0x2, R156 ;  /* 0x0000000202427825 */ /* 0x002fc600078e029c */
[----:B------:R0:W4:Y:S01]  /*c660*/  LDG.E.U16 R79, desc[UR8][R70.64] ;  /* 0x00000008464f7981 */ /* 0x000122000c1e1500 */
[----:B------:R-:W-:-:S03]  /*c670*/  IMAD.WIDE R68, R2, 0x2, R152 ;  /* 0x0000000202447825 */ /* 0x000fc600078e0298 */
[----:B------:R1:W4:Y:S01]  /*c680*/  LDG.E.U16 R77, desc[UR8][R66.64] ;  /* 0x00000008424d7981 */ /* 0x000322000c1e1500 */
[----:B------:R-:W-:-:S03]  /*c690*/  IMAD.WIDE R74, R2, 0x2, R74 ;  /* 0x00000002024a7825 */ /* 0x000fc600078e024a */
[----:B------:R1:W4:Y:S01]  /*c6a0*/  LDG.E.U16 R78, desc[UR8][R68.64] ;  /* 0x00000008444e7981 */ /* 0x000322000c1e1500 */
[----:B0-----:R-:W-:-:S03]  /*c6b0*/  IMAD.WIDE R70, R2, 0x2, R82 ;  /* 0x0000000202467825 */ /* 0x001fc600078e0252 */
[----:B------:R0:W4:Y:S01]  /*c6c0*/  LDG.E.U16 R81, desc[UR8][R74.64] ;  /* 0x000000084a517981 */ /* 0x000122000c1e1500 */
[----:B-1----:R-:W-:-:S04]  /*c6d0*/  IMAD.WIDE R66, R2, 0x2, R86 ;  /* 0x0000000202427825 */ /* 0x002fc800078e0256 */
[C---:B------:R-:W-:Y:S01]  /*c6e0*/  IMAD.WIDE R68, R2.reuse, 0x2, R84 ;  /* 0x0000000202447825 */ /* 0x040fe200078e0254 */
[----:B------:R1:W4:Y:S03]  /*c6f0*/  LDG.E.U16 R82, desc[UR8][R66.64] ;  /* 0x0000000842527981 */ /* 0x000326000c1e1500 */
[C---:B------:R-:W-:Y:S01]  /*c700*/  IMAD.WIDE R72, R2.reuse, 0x2, R250 ;  /* 0x0000000202487825 */ /* 0x040fe200078e02fa */
[----:B------:R1:W4:Y:S03]  /*c710*/  LDG.E.U16 R83, desc[UR8][R68.64] ;  /* 0x0000000844537981 */ /* 0x000326000c1e1500 */
[C---:B0-----:R-:W-:Y:S01]  /*c720*/  IMAD.WIDE R74, R2.reuse, 0x2, R246 ;  /* 0x00000002024a7825 */ /* 0x041fe200078e02f6 */
[----:B------:R0:W4:Y:S03]  /*c730*/  LDG.E.U16 R84, desc[UR8][R70.64] ;  /* 0x0000000846547981 */ /* 0x000126000c1e1500 */
[C---:B-1----:R-:W-:Y:S01]  /*c740*/  IMAD.WIDE R66, R2.reuse, 0x2, R242 ;  /* 0x0000000202427825 */ /* 0x042fe200078e02f2 */
        /* <DEDUP_REMOVED lines=42> */
[----:B------:R-:W4:Y:S03]  /*c9f0*/  LDG.E.U16 R74, desc[UR8][R74.64] ;  /* 0x000000084a4a7981 */ /* 0x000f26000c1e1500 */
[C---:B------:R-:W-:Y:S01]  /*ca00*/  IMAD.WIDE R70, R2.reuse, 0x2, R154 ;  /* 0x0000000202467825 */ /* 0x040fe200078e029a */
[----:B------:R-:W4:Y:S03]  /*ca10*/  LDG.E.U16 R66, desc[UR8][R66.64] ;  /* 0x0000000842427981 */ /* 0x000f26000c1e1500 */
[----:B0-----:R-:W-:Y:S01]  /*ca20*/  IMAD.WIDE R72, R2, 0x2, R150 ;  /* 0x0000000202487825 */ /* 0x001fe200078e0296 */
[----:B------:R-:W4:Y:S04]  /*ca30*/  LDG.E.U16 R68, desc[UR8][R68.64] ;  /* 0x0000000844447981 */ /* 0x000f28000c1e1500 */
[----:B------:R-:W4:Y:S04]  /*ca40*/  LDG.E.U16 R70, desc[UR8][R70.64] ;  /* 0x0000000846467981 */ /* 0x000f28000c1e1500 */
[----:B------:R-:W4:Y:S01]  /*ca50*/  LDG.E.U16 R72, desc[UR8][R72.64] ;  /* 0x0000000848487981 */ /* 0x000f22000c1e1500 */
[----:B------:R-:W-:-:S02]  /*ca60*/  F2FP.BF16.F32.PACK_AB R4, R5, R4 ;  /* 0x000000040504723e */ /* 0x000fc400000010ff */
[----:B------:R-:W-:Y:S02]  /*ca70*/  F2FP.BF16.F32.PACK_AB R5, R8, R6 ;  /* 0x000000060805723e */ /* 0x000fe400000010ff */
[----:B------:R-:W-:Y:S02]  /*ca80*/  F2FP.BF16.F32.PACK_AB R6, R10, R7 ;  /* 0x000000070a06723e */ /* 0x000fe400000010ff */
[----:B------:R-:W-:Y:S02]  /*ca90*/  F2FP.BF16.F32.PACK_AB R7, R12, R9 ;  /* 0x000000090c07723e */ /* 0x000fe400000010ff */
[----:B------:R-:W-:Y:S02]  /*caa0*/  F2FP.BF16.F32.PACK_AB R8, R13, R11 ;  /* 0x0000000b0d08723e */ /* 0x000fe400000010ff */
[----:B------:R-:W-:Y:S02]  /*cab0*/  F2FP.BF16.F32.PACK_AB R9, R15, R14 ;  /* 0x0000000e0f09723e */ /* 0x000fe400000010ff */
        /* <DEDUP_REMOVED lines=9> */
[----:B------:R-:W-:Y:S01]  /*cb50*/  F2FP.BF16.F32.PACK_AB R19, R64, R65 ;  /* 0x000000414013723e */ /* 0x000fe200000010ff */
[----:B--2---:R-:W-:Y:S01]  /*cb60*/  STS.U16 [R133+UR4+0x20000], R31 ;  /* 0x0200001f85007988 */ /* 0x004fe20008000404 */
[----:B------:R-:W-:-:S03]  /*cb70*/  FADD R140, R63, R140 ;  /* 0x0000008c3f8c7221 */ /* 0x000fc60000000000 */
[----:B------:R-:W-:Y:S04]  /*cb80*/  STS.U16 [R133+UR4+0x20400], R32 ;  /* 0x0204002085007988 */ /* 0x000fe80008000404 */
[----:B-----5:R-:W-:Y:S04]  /*cb90*/  STS.U16 [R133+UR4+0x20800], R33 ;  /* 0x0208002185007988 */ /* 0x020fe80008000404 */
[----:B---3--:R-:W-:Y:S04]  /*cba0*/  STS.U16 [R133+UR4+0x20c00], R34 ;  /* 0x020c002285007988 */ /* 0x008fe80008000404 */
[----:B------:R-:W-:Y:S04]  /*cbb0*/  STS.U16 [R133+UR4+0x21000], R35 ;  /* 0x0210002385007988 */ /* 0x000fe80008000404 */
[----:B------:R-:W-:Y:S04]  /*cbc0*/  STS.U16 [R133+UR4+0x21800], R38 ;  /* 0x0218002685007988 */ /* 0x000fe80008000404 */
[----:B----4-:R-:W-:Y:S04]  /*cbd0*/  STS.U16 [R133+UR4+0x21c00], R39 ;  /* 0x021c002785007988 */ /* 0x010fe80008000404 */
[----:B------:R-:W-:Y:S04]  /*cbe0*/  STS.U16 [R133+UR4+0x22000], R40 ;  /* 0x0220002885007988 */ /* 0x000fe80008000404 */
[----:B------:R-:W-:Y:S04]  /*cbf0*/  STS.U16 [R133+UR4+0x22400], R41 ;  /* 0x0224002985007988 */ /* 0x000fe80008000404 */
[----:B------:R-:W-:Y:S04]  /*cc00*/  STS.U16 [R133+UR4+0x22800], R42 ;  /* 0x0228002a85007988 */ /* 0x000fe80008000404 */
[----:B------:R-:W-:Y:S04]  /*cc10*/  STS.U16 [R133+UR4+0x23000], R44 ;  /* 0x0230002c85007988 */ /* 0x000fe80008000404 */
[----:B------:R-:W-:Y:S04]  /*cc20*/  STS.U16 [R133+UR4+0x22c00], R43 ;  /* 0x022c002b85007988 */ /* 0x000fe80008000404 */
[----:B------:R-:W-:Y:S01]  /*cc30*/  STS.U16 [R133+UR4+0x23400], R45 ;  /* 0x0234002d85007988 */ /* 0x000fe20008000404 */
[----:B------:R-:W-:Y:S01]  /*cc40*/  STTM.16dp32bit_t0_t15.x16 tmem[UR6], R4 ;  /* 0x00000004000079ed */ /* 0x000fe20008a00006 */
[----:B------:R-:W-:Y:S02]  /*cc50*/  STTM.16dp32bit_t16_t31.x16 tmem[UR6+0x10], R4 ;  /* 0x00001004000079ed */ /* 0x000fe40008a20006 */
        /* <DEDUP_REMOVED lines=51> */
[----:B------:R-:W1:Y:S02]  /*cf90*/  FENCE.VIEW.ASYNC.T ;  /* 0x00000000000073c6 */ /* 0x000e640000000200 */
[----:B-1----:R-:W-:Y:S06]  /*cfa0*/  BAR.SYNC.DEFER_BLOCKING 0x0 ;  /* 0x0000000000007b1d */ /* 0x002fec0000010000 */
[----:B0-----:R-:W0:Y:S01]  /*cfb0*/  LDTM.x128 R4, tmem[UR7] ;  /* 0x00000007000479ee */ /* 0x001e2200083c0000 */
[----:B------:R-:W-:Y:S01]  /*cfc0*/  NOP ;  /* 0x0000000000007918 */ /* 0x000fe20000000000 */
        /* <DEDUP_REMOVED lines=128> */
[----:B------:R0:W-:Y:S01]  /*d7d0*/  STTM.x128 tmem[UR7], R4 ;  /* 0x00000004000079ed */ /* 0x0001e200083c0007 */
[----:B------:R-:W1:Y:S02]  /*d7e0*/  FENCE.VIEW.ASYNC.T ;  /* 0x00000000000073c6 */ /* 0x000e640000000200 */
[----:B-1----:R-:W-:Y:S01]  /*d7f0*/  BAR.SYNC.DEFER_BLOCKING 0x0 ;  /* 0x0000000000007b1d */ /* 0x002fe20000010000 */
[----:B------:R-:W-:-:S05]  /*d800*/  LEA R252, R139, UR4, 0x3 ;  /* 0x000000048bfc7c11 */ /* 0x000fca000f8e18ff */
[----:B------:R1:W-:Y:S06]  /*d810*/  MEMBAR.ALL.CTA ;  /* 0x0000000000007992 */ /* 0x0003ec0000008000 */
[----:B-1----:R-:W1:Y:S01]  /*d820*/  FENCE.VIEW.ASYNC.S ;  /* 0x00000000000073c6 */ /* 0x002e620000000000 */
[----:B------:R-:W-:Y:S01]  /*d830*/  IADD3 R252, PT, PT, R252, 0x28000, RZ ;  /* 0x00028000fcfc7810 */ /* 0x000fe20007ffe0ff */
[----:B------:R-:W-:-:S03]  /*d840*/  IMAD.MOV.U32 R0, RZ, RZ, R142 ;  /* 0x000000ffff007224 */ /* 0x000fc600078e008e */
[----:B------:R-:W-:Y:S01]  /*d850*/  R2UR UR6, R252 ;  /* 0x00000000fc0672ca */ /* 0x000fe200000e0000 */
[----:B-1----:R-:W-:Y:S06]  /*d860*/  BAR.SYNC.DEFER_BLOCKING 0x0 ;  /* 0x0000000000007b1d */ /* 0x002fec0000010000 */
[----:B------:R-:W-:Y:S08]  /*d870*/  @P2 BRA `(.L_x_16) ;  /* 0x00000000008c2947 */ /* 0x000ff00003800000 */
[----:B0-----:R-:W2:Y:S01]  /*d880*/  LDL R131, [R1+0x258] ;  /* 0x0002580001837983 */ /* 0x001ea20000100800 */
[----:B------:R-:W-:Y:S02]  /*d890*/  ELECT P3, URZ, PT ;  /* 0x0000000000ff782f */ /* 0x000fe40003860000 */
[----:B------:R-:W-:Y:S01]  /*d8a0*/  MOV.SPILL R6, UR11 ;  /* 0x0000000b00067c02 */ /* 0x000fe20009000f00 */
[----:B------:R-:W-:Y:S01]  /*d8b0*/  UMOV UR72, 0x0 ;  /* 0x0000000000487882 */ /* 0x000fe20000000000 */
[----:B------:R-:W-:Y:S01]  /*d8c0*/  MOV.SPILL R7, UR10 ;  /* 0x0000000a00077c02 */ /* 0x000fe20009000f00 */
[----:B------:R-:W-:Y:S01]  /*d8d0*/  UMOV UR73, 0x8400490 ;  /* 0x0840049000497882 */ /* 0x000fe20000000000 */
[----:B------:R-:W-:Y:S02]  /*d8e0*/  R2UR UR10, R146 ;  /* 0x00000000920a72ca */ /* 0x000fe400000e0000 */
[----:B------:R-:W-:Y:S02]  /*d8f0*/  R2UR UR11, R147 ;  /* 0x00000000930b72ca */ /* 0x000fe400000e0000 */
[----:B------:R-:W-:-:S02]  /*d900*/  MOV.SPILL R8, UR9 ;  /* 0x0000000900087c02 */ /* 0x000fc40009000f00 */
[----:B------:R-:W-:Y:S02]  /*d910*/  MOV.SPILL R9, UR8 ;  /* 0x0000000800097c02 */ /* 0x000fe40009000f00 */
[----:B------:R-:W-:Y:S02]  /*d920*/  @P3 MOV R5, 0x40004040 ;  /* 0x4000404000053802 */ /* 0x000fe40000000f00 */
[----:B------:R-:W-:Y:S02]  /*d930*/  R2UR UR8, R144 ;  /* 0x00000000900872ca */ /* 0x000fe400000e0000 */
[----:B------:R-:W-:Y:S01]  /*d940*/  @P3 R2UR UR71, R5 ;  /* 0x00000000054732ca */ /* 0x000fe200000e0000 */
[----:B------:R-:W-:Y:S01]  /*d950*/  IMAD.MOV.U32 R5, RZ, RZ, RZ ;  /* 0x000000ffff057224 */ /* 0x000fe200078e00ff */
[----:B------:R-:W-:Y:S02]  /*d960*/  R2UR UR9, R145 ;  /* 0x00000000910972ca */ /* 0x000fe400000e0000 */
[----:B--2---:R-:W-:-:S13]  /*d970*/  R2UR UR70, R131 ;  /* 0x00000000834672ca */ /* 0x004fda00000e0000 */
[----:B------:R-:W-:-:S05]  /*d980*/  IMAD.U32 R4, RZ, RZ, UR70 ;  /* 0x00000046ff047e24 */ /* 0x000fca000f8e00ff */
[----:B------:R-:W-:Y:S01]  /*d990*/  @P3 R2UR UR70, R4 ;  /* 0x00000000044632ca */ /* 0x000fe200000e0000 */
[----:B------:R-:W-:-:S05]  /*d9a0*/  IMAD.U32 R4, RZ, RZ, UR6 ;  /* 0x00000006ff047e24 */ /* 0x000fca000f8e00ff */
[----:B------:R-:W-:-:S07]  /*d9b0*/  @P3 MOV R4, R4 ;  /* 0x0000000400043202 */ /* 0x000fce0000000f00 */
[----:B------:R0:W-:Y:S02]  /*d9c0*/  UTCHMMA tmem[UR75], gdesc[UR70], tmem[UR5], tmem[UR72], idesc[UR73], UPT ;  /* 0x00ff48464b0079ea */ /* 0x0001e4000b800005 */
[----:B0-----:R-:W-:Y:S02]  /*d9d0*/  UIADD3 UR72, UPT, UPT, UR5, 0x148, URZ ;  /* 0x0000014805487890 */ /* 0x001fe4000fffe0ff */
[----:B------:R-:W-:Y:S01]  /*d9e0*/  UIADD3 UR73, UPT, UPT, UR5, 0x150, URZ ;  /* 0x0000015005497890 */ /* 0x000fe2000fffe0ff */
[----:B------:R-:W-:Y:S01]  /*d9f0*/  UMOV UR70, 0x0 ;  /* 0x0000000000467882 */ /* 0x000fe20000000000 */
[----:B------:R-:W-:-:S05]  /*da00*/  UMOV UR71, 0x8400490 ;  /* 0x0840049000477882 */ /* 0x000fca0000000000 */
[----:B------:R0:W-:Y:S02]  /*da10*/  UTCHMMA tmem[UR72], gdesc[UR42], tmem[UR5], tmem[UR70], idesc[UR71], UPT ;  /* 0x00ff462a480079ea */ /* 0x0001e4000b800005 */
[----:B------:R1:W-:Y:S01]  /*da20*/  UTCHMMA tmem[UR73], gdesc[UR10], tmem[UR5], tmem[UR70], idesc[UR71], UPT ;  /* 0x00ff460a490079ea */ /* 0x0003e2000b800005 */
[----:B0-----:R-:W-:Y:S01]  /*da30*/  UIADD3 UR72, UPT, UPT, UR5, 0x158, URZ ;  /* 0x0000015805487890 */ /* 0x001fe2000fffe0ff */
[----:B-1----:R-:W-:Y:S02]  /*da40*/  @P3 R2UR UR73, R4 ;  /* 0x00000000044932ca */ /* 0x002fe400000e0000 */
[----:B------:R-:W-:Y:S02]  /*da50*/  R2UR.FILL UR11, R6 ;  /* 0x00000000060b72ca */ /* 0x000fe400004e0000 */
[----:B------:R-:W-:-:S04]  /*da60*/  R2UR.FILL UR10, R7 ;  /* 0x00000000070a72ca */ /* 0x000fc800004e0000 */
[----:B------:R0:W-:Y:S05]  /*da70*/  UTCHMMA tmem[UR72], gdesc[UR8], tmem[UR5], tmem[UR70], idesc[UR71], UPT ;  /* 0x00ff4608480079ea */ /* 0x0001ea000b800005 */
[----:B------:R1:W-:Y:S01]  /*da80*/  UTCBAR [UR73], URZ ;  /* 0x000000ff490073e9 */ /* 0x0003e200080000ff */
[----:B0-----:R-:W-:Y:S02]  /*da90*/  R2UR.FILL UR9, R8 ;  /* 0x00000000080972ca */ /* 0x001fe400004e0000 */
[----:B------:R-:W-:-:S15]  /*daa0*/  R2UR.FILL UR8, R9 ;  /* 0x00000000090872ca */ /* 0x000fde00004e0000 */
.L_x_16:
[----:B0-----:R-:W0:Y:S01]  /*dab0*/  LDC R5, c[0x0][0x3f0] ;  /* 0x0000fc00ff057b82 */ /* 0x001e220000000800 */
[----:B------:R-:W-:Y:S01]  /*dac0*/  VIADD R138, R138, 0x40 ;  /* 0x000000408a8a7836 */ /* 0x000fe20000000000 */
[----:B------:R-:W-:Y:S01]  /*dad0*/  IADD3 R139, PT, PT, R139, 0x1, RZ ;  /* 0x000000018b8b7810 */ /* 0x000fe20007ffe0ff */
[----:B------:R-:W-:Y:S01]  /*dae0*/  FFMA R141, R135, R141, R140 ;  /* 0x0000008d878d7223 */ /* 0x000fe2000000008c */
[----:B------:R-:W-:Y:S02]  /*daf0*/  IMAD.MOV.U32 R37, RZ, RZ, R132 ;  /* 0x000000ffff257224 */ /* 0x000fe400078e0084 */
[----:B------:R-:W-:Y:S02]  /*db00*/  ISETP.GT.AND P3, PT, R139, 0x1, PT ;  /* 0x000000018b00780c */ /* 0x000fe40003f64270 */
[----:B------:R-:W2:Y:S02]  /*db10*/  LDC R4, c[0x0][0x3c4] ;  /* 0x0000f100ff047b82 */ /* 0x000ea40000000800 */
[----:B------:R-:W-:-:S02]  /*db20*/  SEL R142, RZ, 0x1, !P3 ;  /* 0x00000001ff8e7807 */ /* 0x000fc40005800000 */
[----:B------:R-:W-:Y:S02]  /*db30*/  SEL R139, R139, RZ, !P3 ;  /* 0x000000ff8b8b7207 */ /* 0x000fe40005800000 */
[----:B------:R-:W-:Y:S02]  /*db40*/  LOP3.LUT R142, R0, R142, RZ, 0x3c, !PT ;  /* 0x0000008e008e7212 */ /* 0x000fe400078e3cff */
[----:B------:R-:W3:Y:S01]  /*db50*/  LDC R6, c[0x0][0x3d4] ;  /* 0x0000f500ff067b82 */ /* 0x000ee20000000800 */
[----:B0-----:R-:W-:-:S04]  /*db60*/  IADD3 R5, PT, PT, R5, -0x40, RZ ;  /* 0xffffffc005057810 */ /* 0x001fc80007ffe0ff */
[----:B------:R-:W-:Y:S01]  /*db70*/  ISETP.GE.AND P4, PT, R138, R5, PT ;  /* 0x000000058a00720c */ /* 0x000fe20003f86270 */
[----:B--2---:R-:W-:-:S05]  /*db80*/  IMAD.SHL.U32 R4, R4, 0x40, RZ ;  /* 0x0000004004047824 */ /* 0x004fca00078e00ff */
[----:B------:R-:W-:Y:S01]  /*db90*/  IADD3 R3, PT, PT, R4, R3, RZ ;  /* 0x0000000304037210 */ /* 0x000fe20007ffe0ff */
[----:B---3--:R-:W-:-:S04]  /*dba0*/  IMAD.SHL.U32 R6, R6, 0x40, RZ ;  /* 0x0000004006067824 */ /* 0x008fc800078e00ff */
[----:B------:R-:W-:Y:S02]  /*dbb0*/  IMAD.IADD R2, R6, 0x1, R2 ;  /* 0x0000000106027824 */ /* 0x000fe400078e0202 */
[----:B------:R-:W-:Y:S05]  /*dbc0*/  @!P4 BRA `(.L_x_17) ;  /* 0xffffffc40050c947 */ /* 0x000fea000383ffff */
.L_x_12:
[----:B------:R-:W2:Y:S01]  /*dbd0*/  LDC R2, c[0x0][0x3f0] ;  /* 0x0000fc00ff027b82 */ /* 0x000ea20000000800 */
[----:B------:R-:W-:Y:S02]  /*dbe0*/  FSETP.GEU.AND P3, PT, R141, 1.175494350822287508e-38, PT ;  /* 0x008000008d00780b */ /* 0x000fe40003f6e000 */
[----:B--2---:R-:W-:-:S13]  /*dbf0*/  ISETP.GE.AND P2, PT, R2, 0x1, PT ;  /* 0x000000010200780c */ /* 0x004fda0003f46270 */
[----:B------:R-:W-:Y:S05]  /*dc00*/  @!P2 BRA `(.L_x_18) ;  /* 0x00000000000ca947 */ /* 0x000fea0003800000 */
[----:B------:R-:W-:-:S04]  /*dc10*/  IMAD.U32 R0, R0, -0x80000000, RZ ;  /* 0x8000000000007824 */ /* 0x000fc800078e00ff */
[----:B------:R-:W2:Y:S02]  /*dc20*/  SYNCS.PHASECHK.TRANS64.TRYWAIT P2, [UR6], R0 ;  /* 0x00000000ff0075a7 */ /* 0x000ea40008041106 */
[----:B--2---:R-:W-:Y:S05]  /*dc30*/  @!P2 BRA `(.L_x_19) ;  /* 0x0000004800e0a947 */ /* 0x004fea0003800000 */
.L_x_18:
[----:B------:R-:W2:Y:S04]  /*dc40*/  LDL.LU R243, [R1+0x270] ;  /* 0x0002700001f37983 */ /* 0x000ea80000300800 */
[----:B------:R-:W3:Y:S01]  /*dc50*/  LDL.LU R242, [R1+0x268] ;  /* 0x0002680001f27983 */ /* 0x000ee20000300800 */
[----:B------:R-:W-:Y:S01]  /*dc60*/  IMAD.MOV.U32 R5, RZ, RZ, 0x3dc6b27f ;  /* 0x3dc6b27fff057424 */ /* 0x000fe200078e00ff */
[----:B------:R-:W-:Y:S06]  /*dc70*/  BAR.SYNC.DEFER_BLOCKING 0x0 ;  /* 0x0000000000007b1d */ /* 0x000fec0000010000 */
[----:B------:R-:W4:Y:S01]  /*dc80*/  S2R R155, SR_TID.X ;  /* 0x00000000009b7919 */ /* 0x000f220000002100 */
[----:B------:R-:W5:Y:S01]  /*dc90*/  S2R R235, SR_CTAID.X ;  /* 0x0000000000eb7919 */ /* 0x000f620000002500 */
[----:B------:R-:W0:Y:S01]  /*dca0*/  S2R R241, SR_CTAID.Y ;  /* 0x0000000000f17919 */ /* 0x000e220000002600 */
[----:B------:R-:W1:Y:S02]  /*dcb0*/  @!P1 SYNCS.CCTL.IV [UR4+0x28000] ;  /* 0x02800000ff0099b1 */ /* 0x000e640008000004 */
[----:B-1----:R-:W-:Y:S01]  /*dcc0*/  BAR.SYNC.DEFER_BLOCKING 0x0 ;  /* 0x0000000000007b1d */ /* 0x002fe20000010000 */
[----:B----4-:R-:W-:-:S02]  /*dcd0*/  LOP3.LUT R239, R155, 0xff, RZ, 0xc0, !PT ;  /* 0x000000ff9bef7812 */ /* 0x010fc400078ec0ff */
[----:B------:R-:W-:-:S05]  /*dce0*/  LOP3.LUT R237, R155, 0x7f, RZ, 0xc0, !PT ;  /* 0x0000007f9bed7812 */ /* 0x000fca00078ec0ff */
[----:B-----5:R-:W-:Y:S01]  /*dcf0*/  IMAD R235, R235, 0x80, R237 ;  /* 0x00000080ebeb7824 */ /* 0x020fe200078e02ed */
[----:B------:R-:W2:Y:S02]  /*dd00*/  @!P1 SYNCS.CCTL.IV [UR4+0x28008] ;  /* 0x02800800ff0099b1 */ /* 0x000ea40008000004 */
[----:B--2---:R1:W-:Y:S01]  /*dd10*/  STSM.16.M88 [R243], R141 ;  /* 0x0000008df3007844 */ /* 0x0043e20000000000 */
[----:B------:R-:W-:Y:S01]  /*dd20*/  BAR.SYNC.DEFER_BLOCKING 0x0 ;  /* 0x0000000000007b1d */ /* 0x000fe20000010000 */
[----:B-1----:R-:W-:-:S05]  /*dd30*/  @!P3 FMUL R141, R141, 8388608 ;  /* 0x4b0000008d8db820 */ /* 0x002fca0000400000 */
[C---:B------:R-:W-:Y:S02]  /*dd40*/  IADD3 R0, PT, PT, R141.reuse, -0x3f3504f3, RZ ;  /* 0xc0cafb0d8d007810 */ /* 0x040fe40007ffe0ff */
[----:B------:R-:W-:Y:S02]  /*dd50*/  ISETP.GE.U32.AND P2, PT, R141, 0x7f800000, PT ;  /* 0x7f8000008d00780c */ /* 0x000fe40003f46070 */
[----:B------:R-:W-:-:S05]  /*dd60*/  LOP3.LUT R0, R0, 0xff800000, RZ, 0xc0, !PT ;  /* 0xff80000000007812 */ /* 0x000fca00078ec0ff */
[----:B------:R-:W-:Y:S01]  /*dd70*/  IMAD.IADD R2, R141, 0x1, -R0 ;  /* 0x000000018d027824 */ /* 0x000fe200078e0a00 */
[----:B---3--:R-:W1:Y:S03]  /*dd80*/  LDSM.16.M88 R3, [R242+UR4] ;  /* 0x00000004f203783b */ /* 0x008e660008000000 */
[----:B------:R-:W-:Y:S01]  /*dd90*/  FADD R134, R2, -1 ;  /* 0xbf80000002867421 */ /* 0x000fe20000000000 */
[----:B------:R-:W-:-:S03]  /*dda0*/  FSEL R2, RZ, -23, P3 ;  /* 0xc1b80000ff027808 */ /* 0x000fc60001800000 */
[----:B------:R-:W-:-:S04]  /*ddb0*/  FFMA.FTZ R5, R134, R5, -0.16845393180847167969 ;  /* 0xbe2c7f3086057423 */ /* 0x000fc80000010005 */
[----:B------:R-:W-:-:S04]  /*ddc0*/  FFMA.FTZ R5, R134, R5, 0.1716887056827545166 ;  /* 0x3e2fcf2a86057423 */ /* 0x000fc80000010005 */
[----:B------:R-:W-:-:S04]  /*ddd0*/  FFMA.FTZ R5, R134, R5, -0.17900948226451873779 ;  /* 0xbe374e4386057423 */ /* 0x000fc80000010005 */
[----:B------:R-:W-:-:S04]  /*dde0*/  FFMA.FTZ R5, R134, R5, 0.20512372255325317383 ;  /* 0x3e520bf486057423 */ /* 0x000fc80000010005 */
[----:B------:R-:W-:-:S04]  /*ddf0*/  FFMA.FTZ R5, R134, R5, -0.24046532809734344482 ;  /* 0xbe763c8b86057423 */ /* 0x000fc80000010005 */
[----:B------:R-:W-:-:S04]  /*de00*/  FFMA.FTZ R5, R134, R5, 0.28857114911079406738 ;  /* 0x3e93bf9986057423 */ /* 0x000fc80000010005 */
[C---:B------:R-:W-:Y:S02]  /*de10*/  FFMA.FTZ R133, R134.reuse, R5, -0.36067417263984680176 ;  /* 0xbeb8aa4986857423 */ /* 0x040fe40000010005 */
[----:B------:R-:W2:Y:S01]  /*de20*/  LDTM.x128 R4, tmem[UR7] ;  /* 0x00000007000479ee */ /* 0x000ea200083c0000 */
[----:B------:R-:W-:Y:S01]  /*de30*/  NOP ;  /* 0x0000000000007918 */ /* 0x000fe20000000000 */
[----:B------:R-:W-:-:S04]  /*de40*/  FFMA.FTZ R133, R134, R133, 0.48089820146560668945 ;  /* 0x3ef6384a86857423 */ /* 0x000fc80000010085 */
[C---:B------:R-:W-:Y:S01]  /*de50*/  FFMA.FTZ R135, R134.reuse, R133, -0.72134751081466674805 ;  /* 0xbf38aa3b86877423 */ /* 0x040fe20000010085 */
[----:B------:R-:W-:Y:S01]  /*de60*/  I2FP.F32.S32 R133, R0 ;  /* 0x0000000000857245 */ /* 0x000fe20000201400 */
[----:B--2---:R-:W-:Y:S01]  /*de70*/  BAR.SYNC.DEFER_BLOCKING 0x0 ;  /* 0x0000000000007b1d */ /* 0x004fe20000010000 */
[C---:B-1----:R-:W-:Y:S01]  /*de80*/  FSETP.GT.AND P1, PT, |R3|.reuse, 8.50705917302346158658e+37, PT ;  /* 0x7e8000000300780b */ /* 0x042fe20003f24200 */
[C---:B------:R-:W-:Y:S01]  /*de90*/  FMUL R135, R134.reuse, R135 ;  /* 0x0000008786877220 */ /* 0x040fe20000400000 */
[----:B------:R-:W-:Y:S01]  /*dea0*/  FSETP.GEU.AND P3, PT, |R3|, 1.175494350822287508e-38, PT ;  /* 0x008000000300780b */ /* 0x000fe20003f6e200 */
[----:B------:R-:W-:Y:S01]  /*deb0*/  FFMA.FTZ R2, R133, 1.1920928955078125e-07, R2 ;  /* 0x3400000085027823 */ /* 0x000fe20000010002 */
[C---:B------:R-:W-:Y:S01]  /*dec0*/  LOP3.LUT R0, R155.reuse, 0x80, RZ, 0xc0, !PT ;  /* 0x000000809b007812 */ /* 0x040fe200078ec0ff */
[----:B------:R-:W-:Y:S01]  /*ded0*/  FMUL R135, R134, R135 ;  /* 0x0000008786877220 */ /* 0x000fe20000400000 */
[----:B------:R-:W-:Y:S02]  /*dee0*/  LOP3.LUT R133, R155, 0x7f, RZ, 0xc0, !PT ;  /* 0x0000007f9b857812 */ /* 0x000fe400078ec0ff */
[----:B------:R-:W-:Y:S01]  /*def0*/  LEA R0, R0, UR4, 0x5 ;  /* 0x0000000400007c11 */ /* 0x000fe2000f8e28ff */
[----:B------:R-:W-:Y:S01]  /*df00*/  FFMA.FTZ R135, R134, 1.4426950216293334961, R135 ;  /* 0x3fb8aa3b86877823 */ /* 0x000fe20000010087 */
[----:B------:R-:W-:-:S02]  /*df10*/  @P2 IMAD.MOV.U32 R134, RZ, RZ, 0x7f800000 ;  /* 0x7f800000ff862424 */ /* 0x000fc400078e00ff */
[----:B------:R-:W-:Y:S01]  /*df20*/  LEA R0, R133, R0, 0x4 ;  /* 0x0000000085007211 */ /* 0x000fe200078e20ff */
[----:B------:R-:W-:Y:S01]  /*df30*/  @P1 FMUL R3, R3, 0.25 ;  /* 0x3e80000003031820 */ /* 0x000fe20000400000 */
[----:B------:R-:W-:Y:S01]  /*df40*/  FADD R2, R2, R135 ;  /* 0x0000008702027221 */ /* 0x000fe20000000000 */
[----:B------:R-:W-:Y:S01]  /*df50*/  @P1 FMUL R6, R6, 0.25 ;  /* 0x3e80000006061820 */ /* 0x000fe20000400000 */
[----:B------:R-:W-:Y:S01]  /*df60*/  @P1 FMUL R5, R5, 0.25 ;  /* 0x3e80000005051820 */ /* 0x000fe20000400000 */
[----:B------:R-:W-:Y:S01]  /*df70*/  @!P3 FMUL R3, R3, 16777216 ;  /* 0x4b8000000303b820 */ /* 0x000fe20000400000 */
[----:B------:R-:W-:Y:S01]  /*df80*/  @P1 FMUL R7, R7, 0.25 ;  /* 0x3e80000007071820 */ /* 0x000fe20000400000 */
[----:B------:R-:W-:Y:S01]  /*df90*/  @P1 FMUL R11, R11, 0.25 ;  /* 0x3e8000000b0b1820 */ /* 0x000fe20000400000 */
[----:B------:R-:W-:Y:S01]  /*dfa0*/  @P1 FMUL R8, R8, 0.25 ;  /* 0x3e80000008081820 */ /* 0x000fe20000400000 */
[----:B------:R-:W-:Y:S01]  /*dfb0*/  @P1 FMUL R10, R10, 0.25 ;  /* 0x3e8000000a0a1820 */ /* 0x000fe20000400000 */
[----:B------:R-:W-:Y:S01]  /*dfc0*/  @P1 FMUL R12, R12, 0.25 ;  /* 0x3e8000000c0c1820 */ /* 0x000fe20000400000 */
[----:B------:R-:W1:Y:S01]  /*dfd0*/  MUFU.RCP R3, R3 ;  /* 0x0000000300037308 */ /* 0x000e620000001000 */
[----:B------:R-:W-:Y:S01]  /*dfe0*/  @P1 FMUL R14, R14, 0.25 ;  /* 0x3e8000000e0e1820 */ /* 0x000fe20000400000 */
        /* <DEDUP_REMOVED lines=8> */
[----:B------:R-:W-:Y:S01]  /*e070*/  @!P3 FMUL R6, R6, 16777216 ;  /* 0x4b8000000606b820 */ /* 0x000fe20000400000 */
        /* <DEDUP_REMOVED lines=15> */
[C---:B-1----:R-:W-:Y:S01]  /*e170*/  FMUL R133, R3.reuse, R6 ;  /* 0x0000000603857220 */ /* 0x042fe20000400000 */
        /* <DEDUP_REMOVED lines=14> */
[----:B------:R-:W-:Y:S01]  /*e260*/  FMUL R18, R3, R19 ;  /* 0x0000001303127220 */ /* 0x000fe20000400000 */
[----:B------:R-:W-:Y:S01]  /*e270*/  F2FP.BF16.F32.PACK_AB R8, R6, R5 ;  /* 0x000000050608723e */ /* 0x000fe200000010ff */
[----:B------:R-:W-:Y:S01]  /*e280*/  @P1 FMUL R29, R29, 0.25 ;  /* 0x3e8000001d1d1820 */ /* 0x000fe20000400000 */
        /* <DEDUP_REMOVED lines=14> */
[----:B------:R-:W-:Y:S01]  /*e370*/  @P1 FMUL R30, R30, 0.25 ;  /* 0x3e8000001e1e1820 */ /* 0x000fe20000400000 */
[----:B------:R-:W-:Y:S01]  /*e380*/  STS.128 [R0], R4 ;  /* 0x0000000400007388 */ /* 0x000fe20000000c00 */
[----:B------:R-:W-:Y:S01]  /*e390*/  @P1 FMUL R31, R31, 0.25 ;  /* 0x3e8000001f1f1820 */ /* 0x000fe20000400000 */
[----:B------:R-:W-:Y:S01]  /*e3a0*/  @P1 FMUL R32, R32, 0.25 ;  /* 0x3e80000020201820 */ /* 0x000fe20000400000 */
[----:B------:R-:W-:Y:S01]  /*e3b0*/  @P1 FMUL R33, R33, 0.25 ;  /* 0x3e80000021211820 */ /* 0x000fe20000400000 */
[----:B------:R-:W-:Y:S01]  /*e3c0*/  STS.128 [R0+0x800], R8 ;  /* 0x0008000800007388 */ /* 0x000fe20000000c00 */
        /* <DEDUP_REMOVED lines=152> */
[----:B------:R-:W-:Y:S01]  /*ed50*/  FMUL R140, R3, R29 ;  /* 0x0000001d038c7220 */ /* 0x000fe20000400000 */
        /* <DEDUP_REMOVED lines=60> */
[C---:B------:R-:W-:Y:S01]  /*f120*/  FMUL R142, R3.reuse, R26 ;  /* 0x0000001a038e7220 */ /* 0x040fe20000400000 */
[----:B------:R-:W-:Y:S01]  /*f130*/  FMUL R29, R3, R54 ;  /* 0x00000036031d7220 */ /* 0x000fe20000400000 */
[----:B------:R-:W-:Y:S01]  /*f140*/  @P2 FFMA.FTZ R2, R141, R134, +INF ;  /* 0x7f8000008d022423 */ /* 0x000fe20000010086 */
        /* <DEDUP_REMOVED lines=11> */
[----:B------:R-:W-:Y:S01]  /*f200*/  FSETP.NEU.AND P1, PT, R141, RZ, PT ;  /* 0x000000ff8d00720b */ /* 0x000fe20003f2d000 */
        /* <DEDUP_REMOVED lines=98> */
[----:B------:R-:W-:-:S02]  /*f830*/  FSEL R3, R2, -INF , P1 ;  /* 0xff80000002037808 */ /* 0x000fc40000800000 */
[----:B------:R-:W-:Y:S01]  /*f840*/  LEA R2, R239, UR4, 0x4 ;  /* 0x00000004ef027c11 */ /* 0x000fe2000f8e20ff */
[----:B------:R-:W-:Y:S01]  /*f850*/  BAR.SYNC.DEFER_BLOCKING 0x0 ;  /* 0x0000000000007b1d */ /* 0x000fe20000010000 */
[----:B------:R-:W-:Y:S01]  /*f860*/  F2FP.BF16.F32.PACK_AB R12, R22, R15 ;  /* 0x0000000f160c723e */ /* 0x000fe200000010ff */
[----:B------:R-:W-:Y:S01]  /*f870*/  FFMA R132, R3, 0.69314718246459960938, R132 ;  /* 0x3f31721803847823 */ /* 0x000fe20000000084 */
[----:B------:R-:W-:Y:S02]  /*f880*/  F2FP.BF16.F32.PACK_AB R17, R144, R19 ;  /* 0x000000139011723e */ /* 0x000fe400000010ff */
[----:B------:R-:W-:-:S03]  /*f890*/  F2FP.BF16.F32.PACK_AB R16, R138, R21 ;  /* 0x000000158a10723e */ /* 0x000fc600000010ff */
[----:B------:R-:W1:Y:S01]  /*f8a0*/  LDC R3, c[0x0][0x3e8] ;  /* 0x0000fa00ff037b82 */ /* 0x000e620000000800 */
        /* <DEDUP_REMOVED lines=9> */
[----:B------:R-:W2:Y:S01]  /*f940*/  LDS.128 R4, [R2] ;  /* 0x0000000002047984 */ /* 0x000ea20000000c00 */
[----:B------:R-:W-:Y:S02]  /*f950*/  F2FP.BF16.F32.PACK_AB R22, R148, R139 ;  /* 0x0000008b9416723e */ /* 0x000fe400000010ff */
[----:B------:R-:W-:Y:S01]  /*f960*/  F2FP.BF16.F32.PACK_AB R26, R146, R35 ;  /* 0x00000023921a723e */ /* 0x000fe200000010ff */
[----:B------:R-:W-:Y:S01]  /*f970*/  LDS.128 R8, [R2+0x1000] ;  /* 0x0010000002087984 */ /* 0x000fe20000000c00 */
[----:B------:R-:W-:-:S02]  /*f980*/  F2FP.BF16.F32.PACK_AB R23, R154, R149 ;  /* 0x000000959a17723e */ /* 0x000fc400000010ff */
[----:B------:R-:W-:Y:S01]  /*f990*/  F2FP.BF16.F32.PACK_AB R27, R156, R147 ;  /* 0x000000939c1b723e */ /* 0x000fe200000010ff */
[----:B------:R-:W-:Y:S01]  /*f9a0*/  BAR.SYNC.DEFER_BLOCKING 0x0 ;  /* 0x0000000000007b1d */ /* 0x000fe20000010000 */
[----:B------:R-:W-:Y:S02]  /*f9b0*/  F2FP.BF16.F32.PACK_AB R28, R29, R28 ;  /* 0x0000001c1d1c723e */ /* 0x000fe400000010ff */
[----:B------:R-:W-:Y:S02]  /*f9c0*/  F2FP.BF16.F32.PACK_AB R29, R31, R56 ;  /* 0x000000381f1d723e */ /* 0x000fe400000010ff */
[----:B------:R-:W-:Y:S02]  /*f9d0*/  F2FP.BF16.F32.PACK_AB R33, R34, R33 ;  /* 0x000000212221723e */ /* 0x000fe400000010ff */
[----:B------:R-:W-:Y:S02]  /*f9e0*/  F2FP.BF16.F32.PACK_AB R32, R55, R32 ;  /* 0x000000203720723e */ /* 0x000fe400000010ff */
[----:B------:R-:W-:-:S02]  /*f9f0*/  F2FP.BF16.F32.PACK_AB R30, R57, R60 ;  /* 0x0000003c391e723e */ /* 0x000fc400000010ff */
[----:B------:R-:W-:Y:S02]  /*fa00*/  F2FP.BF16.F32.PACK_AB R34, R54, R61 ;  /* 0x0000003d3622723e */ /* 0x000fe400000010ff */
[----:B------:R-:W-:Y:S01]  /*fa10*/  F2FP.BF16.F32.PACK_AB R31, R63, R64 ;  /* 0x000000403f1f723e */ /* 0x000fe200000010ff */
[----:B------:R-:W0:Y:S01]  /*fa20*/  LDC.64 R54, c[0x0][0x3e0] ;  /* 0x0000f800ff367b82 */ /* 0x000e220000000a00 */
[----:B------:R-:W-:Y:S02]  /*fa30*/  F2FP.BF16.F32.PACK_AB R35, R66, R65 ;  /* 0x000000414223723e */ /* 0x000fe400000010ff */
[----:B------:R-:W-:Y:S02]  /*fa40*/  F2FP.BF16.F32.PACK_AB R36, R37, R36 ;  /* 0x000000242524723e */ /* 0x000fe400000010ff */
[----:B------:R-:W-:Y:S02]  /*fa50*/  F2FP.BF16.F32.PACK_AB R37, R43, R72 ;  /* 0x000000482b25723e */ /* 0x000fe400000010ff */
[----:B------:R-:W-:Y:S01]  /*fa60*/  F2FP.BF16.F32.PACK_AB R41, R38, R41 ;  /* 0x000000292629723e */ /* 0x000fe200000010ff */
[----:B------:R-:W3:Y:S01]  /*fa70*/  LDC.64 R64, c[0x0][0x398] ;  /* 0x0000e600ff407b82 */ /* 0x000ee20000000a00 */
[----:B------:R-:W-:Y:S01]  /*fa80*/  F2FP.BF16.F32.PACK_AB R40, R71, R40 ;  /* 0x000000284728723e */ /* 0x000fe200000010ff */
[----:B------:R-:W-:Y:S01]  /*fa90*/  STS.128 [R0], R12 ;  /* 0x0000000c00007388 */ /* 0x000fe20000000c00 */
[----:B------:R-:W-:-:S02]  /*faa0*/  F2FP.BF16.F32.PACK_AB R38, R53, R76 ;  /* 0x0000004c3526723e */ /* 0x000fc400000010ff */
[----:B------:R-:W-:Y:S01]  /*fab0*/  F2FP.BF16.F32.PACK_AB R42, R79, R42 ;  /* 0x0000002a4f2a723e */ /* 0x000fe200000010ff */
[----:B------:R-:W-:Y:S01]  /*fac0*/  STS.128 [R0+0x800], R16 ;  /* 0x0008001000007388 */ /* 0x000fe20000000c00 */
[----:B------:R-:W-:Y:S02]  /*fad0*/  F2FP.BF16.F32.PACK_AB R39, R69, R80 ;  /* 0x000000504527723e */ /* 0x000fe400000010ff */
[----:B------:R-:W-:Y:S01]  /*fae0*/  F2FP.BF16.F32.PACK_AB R43, R58, R81 ;  /* 0x000000513a2b723e */ /* 0x000fe200000010ff */
[----:B------:R-:W-:Y:S01]  /*faf0*/  BAR.SYNC.DEFER_BLOCKING 0x0 ;  /* 0x0000000000007b1d */ /* 0x000fe20000010000 */
[----:B------:R-:W-:Y:S02]  /*fb00*/  F2FP.BF16.F32.PACK_AB R56, R44, R85 ;  /* 0x000000552c38723e */ /* 0x000fe400000010ff */
[----:B------:R-:W-:Y:S02]  /*fb10*/  F2FP.BF16.F32.PACK_AB R86, R59, R92 ;  /* 0x0000005c3b56723e */ /* 0x000fe400000010ff */
[----:B------:R-:W-:Y:S01]  /*fb20*/  F2FP.BF16.F32.PACK_AB R84, R45, R84 ;  /* 0x000000542d54723e */ /* 0x000fe200000010ff */
[----:B0-----:R-:W-:Y:S01]  /*fb30*/  IMAD R61, R241, R54, RZ ;  /* 0x00000036f13d7224 */ /* 0x001fe200078e02ff */
[----:B------:R-:W-:Y:S01]  /*fb40*/  F2FP.BF16.F32.PACK_AB R85, R49, R88 ;  /* 0x000000583155723e */ /* 0x000fe200000010ff */
[----:B------:R-:W-:Y:S01]  /*fb50*/  IMAD R63, R235, R55, RZ ;  /* 0x00000037eb3f7224 */ /* 0x000fe200078e02ff */
[----:B------:R-:W-:Y:S01]  /*fb60*/  F2FP.BF16.F32.PACK_AB R57, R48, R89 ;  /* 0x000000593039723e */ /* 0x000fe200000010ff */
[----:B------:R-:W-:Y:S01]  /*fb70*/  IMAD.SHL.U32 R45, R61, 0x2, RZ ;  /* 0x000000023d2d7824 */ /* 0x000fe200078e00ff */
[----:B------:R-:W-:Y:S01]  /*fb80*/  F2FP.BF16.F32.PACK_AB R58, R52, R93 ;  /* 0x0000005d343a723e */ /* 0x000fe200000010ff */
[----:B------:R-:W-:Y:S01]  /*fb90*/  IMAD.SHL.U32 R60, R63, 0x2, RZ ;  /* 0x000000023f3c7824 */ /* 0x000fe200078e00ff */
[----:B------:R-:W-:-:S02]  /*fba0*/  F2FP.BF16.F32.PACK_AB R87, R98, R87 ;  /* 0x000000576257723e */ /* 0x000fc400000010ff */
[----:B------:R-:W-:Y:S02]  /*fbb0*/  F2FP.BF16.F32.PACK_AB R59, R62, R97 ;  /* 0x000000613e3b723e */ /* 0x000fe400000010ff */
[----:B------:R-:W-:Y:S02]  /*fbc0*/  SHF.R.U32.HI R66, RZ, 0x7, R155 ;  /* 0x00000007ff427819 */ /* 0x000fe4000001169b */
[----:B------:R-:W-:Y:S02]  /*fbd0*/  F2FP.BF16.F32.PACK_AB R52, R46, R101 ;  /* 0x000000652e34723e */ /* 0x000fe400000010ff */
[----:B------:R-:W-:Y:S02]  /*fbe0*/  SGXT.U32 R66, R66, 0x1 ;  /* 0x000000014242781a */ /* 0x000fe40000000000 */
[----:B---3--:R-:W-:Y:S01]  /*fbf0*/  IADD3 R60, P1, P2, R60, R64, R45 ;  /* 0x000000403c3c7210 */ /* 0x008fe20007a3e02d */
[----:B------:R-:W0:Y:S01]  /*fc00*/  LDS.128 R12, [R2] ;  /* 0x00000000020c7984 */ /* 0x000e220000000c00 */
[----:B------:R-:W-:Y:S01]  /*fc10*/  F2FP.BF16.F32.PACK_AB R100, R47, R100 ;  /* 0x000000642f64723e */ /* 0x000fe200000010ff */
[----:B-1----:R-:W-:Y:S01]  /*fc20*/  IMAD R66, R66, R3, RZ ;  /* 0x0000000342427224 */ /* 0x002fe200078e02ff */
[----:B------:R-:W-:Y:S01]  /*fc30*/  F2FP.BF16.F32.PACK_AB R101, R51, R104 ;  /* 0x000000683365723e */ /* 0x000fe200000010ff */
[----:B------:R-:W-:Y:S01]  /*fc40*/  LDS.128 R16, [R2+0x1000] ;  /* 0x0010000002107984 */ /* 0x000fe20000000c00 */
[----:B------:R-:W-:-:S02]  /*fc50*/  F2FP.BF16.F32.PACK_AB R53, R50, R105 ;  /* 0x000000693235723e */ /* 0x000fc400000010ff */
[----:B------:R-:W-:Y:S01]  /*fc60*/  LEA R72, R3, R66, 0x1 ;  /* 0x0000004203487211 */ /* 0x000fe200078e08ff */
[----:B------:R-:W-:Y:S01]  /*fc70*/  BAR.SYNC.DEFER_BLOCKING 0x0 ;  /* 0x0000000000007b1d */ /* 0x000fe20000010000 */
[----:B------:R-:W-:Y:S02]  /*fc80*/  F2FP.BF16.F32.PACK_AB R102, R73, R108 ;  /* 0x0000006c4966723e */ /* 0x000fe400000010ff */
[----:B------:R-:W-:Y:S01]  /*fc90*/  F2FP.BF16.F32.PACK_AB R54, R70, R109 ;  /* 0x0000006d4636723e */ /* 0x000fe200000010ff */
[----:B------:R-:W-:Y:S01]  /*fca0*/  IMAD R76, R3, 0x2, R72 ;  /* 0x00000002034c7824 */ /* 0x000fe200078e0248 */
[----:B------:R-:W-:Y:S02]  /*fcb0*/  F2FP.BF16.F32.PACK_AB R103, R77, R112 ;  /* 0x000000704d67723e */ /* 0x000fe400000010ff */
[----:B------:R-:W-:Y:S01]  /*fcc0*/  F2FP.BF16.F32.PACK_AB R55, R78, R113 ;  /* 0x000000714e37723e */ /* 0x000fe200000010ff */
[----:B------:R-:W-:Y:S01]  /*fcd0*/  IMAD R80, R3, 0x2, R76 ;  /* 0x0000000203507824 */ /* 0x000fe200078e024c */
[----:B------:R-:W-:-:S02]  /*fce0*/  F2FP.BF16.F32.PACK_AB R109, R74, R121 ;  /* 0x000000794a6d723e */ /* 0x000fc400000010ff */
[----:B------:R-:W-:Y:S02]  /*fcf0*/  F2FP.BF16.F32.PACK_AB R110, R82, R125 ;  /* 0x0000007d526e723e */ /* 0x000fe400000010ff */
[C---:B------:R-:W-:Y:S02]  /*fd00*/  LEA R88, R3.reuse, R80, 0x1 ;  /* 0x0000005003587211 */ /* 0x040fe400078e08ff */
[----:B------:R-:W-:Y:S02]  /*fd10*/  F2FP.BF16.F32.PACK_AB R108, R68, R117 ;  /* 0x00000075446c723e */ /* 0x000fe400000010ff */
[----:B------:R-:W-:Y:S02]  /*fd20*/  LEA R92, R3, R88, 0x1 ;  /* 0x00000058035c7211 */ /* 0x000fe400078e08ff */
[----:B------:R-:W-:Y:S02]  /*fd30*/  F2FP.BF16.F32.PACK_AB R116, R67, R116 ;  /* 0x000000744374723e */ /* 0x000fe400000010ff */
[----:B------:R-:W-:Y:S01]  /*fd40*/  F2FP.BF16.F32.PACK_AB R117, R75, R120 ;  /* 0x000000784b75723e */ /* 0x000fe200000010ff */
[----:B------:R-:W-:Y:S01]  /*fd50*/  IMAD R94, R3, 0x2, R92 ;  /* 0x00000002035e7824 */ /* 0x000fe200078e025c */
[----:B------:R-:W-:Y:S01]  /*fd60*/  F2FP.BF16.F32.PACK_AB R118, R83, R124 ;  /* 0x0000007c5376723e */ /* 0x000fe200000010ff */
[----:B------:R-:W-:Y:S01]  /*fd70*/  STS.128 [R0], R20 ;  /* 0x0000001400007388 */ /* 0x000fe20000000c00 */
[----:B------:R-:W-:Y:S01]  /*fd80*/  F2FP.BF16.F32.PACK_AB R119, R91, R128 ;  /* 0x000000805b77723e */ /* 0x000fe200000010ff */
[C---:B------:R-:W-:Y:S01]  /*fd90*/  IMAD R96, R3.reuse, 0x2, R94 ;  /* 0x0000000203607824 */ /* 0x040fe200078e025e */
[----:B------:R-:W-:Y:S01]  /*fda0*/  F2FP.BF16.F32.PACK_AB R111, R90, R129 ;  /* 0x000000815a6f723e */ /* 0x000fe200000010ff */
[----:B------:R-:W-:Y:S03]  /*fdb0*/  STS.128 [R0+0x800], R24 ;  /* 0x0008001800007388 */ /* 0x000fe60000000c00 */
[C---:B------:R-:W-:Y:S01]  /*fdc0*/  LEA R98, R3.reuse, R96, 0x1 ;  /* 0x0000006003627211 */ /* 0x040fe200078e08ff */
[----:B------:R-:W-:Y:S06]  /*fdd0*/  BAR.SYNC.DEFER_BLOCKING 0x0 ;  /* 0x0000000000007b1d */ /* 0x000fec0000010000 */
[----:B------:R-:W1:Y:S04]  /*fde0*/  LDS.128 R20, [R2] ;  /* 0x0000000002147984 */ /* 0x000e680000000c00 */
[----:B------:R-:W-:Y:S01]  /*fdf0*/  LDS.128 R24, [R2+0x1000] ;  /* 0x0010000002187984 */ /* 0x000fe20000000c00 */
[----:B------:R-:W-:Y:S06]  /*fe00*/  BAR.SYNC.DEFER_BLOCKING 0x0 ;  /* 0x0000000000007b1d */ /* 0x000fec0000010000 */
[----:B------:R-:W-:Y:S04]  /*fe10*/  STS.128 [R0], R28 ;  /* 0x0000001c00007388 */ /* 0x000fe80000000c00 */
[----:B------:R-:W-:Y:S01]  /*fe20*/  STS.128 [R0+0x800], R32 ;  /* 0x0008002000007388 */ /* 0x000fe20000000c00 */
[----:B------:R-:W-:Y:S06]  /*fe30*/  BAR.SYNC.DEFER_BLOCKING 0x0 ;  /* 0x0000000000007b1d */ /* 0x000fec0000010000 */
[----:B------:R-:W3:Y:S04]  /*fe40*/  LDS.128 R28, [R2] ;  /* 0x00000000021c7984 */ /* 0x000ee80000000c00 */
[----:B------:R-:W-:Y:S01]  /*fe50*/  LDS.128 R32, [R2+0x1000] ;  /* 0x0010000002207984 */ /* 0x000fe20000000c00 */
[----:B------:R-:W-:Y:S06]  /*fe60*/  BAR.SYNC.DEFER_BLOCKING 0x0 ;  /* 0x0000000000007b1d */ /* 0x000fec0000010000 */
[----:B------:R-:W-:Y:S04]  /*fe70*/  STS.128 [R0], R36 ;  /* 0x0000002400007388 */ /* 0x000fe80000000c00 */
[----:B------:R-:W-:Y:S01]  /*fe80*/  STS.128 [R0+0x800], R40 ;  /* 0x0008002800007388 */ /* 0x000fe20000000c00 */
[----:B------:R-:W-:Y:S06]  /*fe90*/  BAR.SYNC.DEFER_BLOCKING 0x0 ;  /* 0x0000000000007b1d */ /* 0x000fec0000010000 */
[----:B------:R-:W4:Y:S04]  /*fea0*/  LDS.128 R40, [R2] ;  /* 0x0000000002287984 */ /* 0x000f280000000c00 */
[----:B------:R-:W-:Y:S01]  /*feb0*/  LDS.128 R36, [R2+0x1000] ;  /* 0x0010000002247984 */ /* 0x000fe20000000c00 */
[----:B------:R-:W-:Y:S06]  /*fec0*/  BAR.SYNC.DEFER_BLOCKING 0x0 ;  /* 0x0000000000007b1d */ /* 0x000fec0000010000 */
[----:B------:R5:W-:Y:S04]  /*fed0*/  STS.128 [R0], R84 ;  /* 0x0000005400007388 */ /* 0x000be80000000c00 */
[----:B------:R0:W-:Y:S01]  /*fee0*/  STS.128 [R0+0x800], R56 ;  /* 0x0008003800007388 */ /* 0x0001e20000000c00 */
[----:B------:R-:W-:Y:S01]  /*fef0*/  BAR.SYNC.DEFER_BLOCKING 0x0 ;  /* 0x0000000000007b1d */ /* 0x000fe20000010000 */
[----:B-----5:R-:W-:-:S02]  /*ff00*/  IMAD R84, R3, 0x2, R98 ;  /* 0x0000000203547824 */ /* 0x020fc400078e0262 */
[----:B0-----:R-:W-:-:S04]  /*ff10*/  IMAD.HI R56, R61, 0x2, RZ ;  /* 0x000000023d387827 */ /* 0x001fc800078e02ff */
[----:B------:R-:W-:-:S04]  /*ff20*/  IMAD.HI R61, R63, 0x2, RZ ;  /* 0x000000023f3d7827 */ /* 0x000fc800078e02ff */
[----:B------:R-:W-:Y:S01]  /*ff30*/  IMAD R78, R3, 0x2, R84 ;  /* 0x00000002034e7824 */ /* 0x000fe200078e0254 */
[----:B------:R-:W-:Y:S02]  /*ff40*/  IADD3.X R61, PT, PT, R61, R65, R56, P1, P2 ;  /* 0x000000413d3d7210 */ /* 0x000fe40000fe4438 */
[----:B------:R-:W-:Y:S01]  /*ff50*/  LEA R62, P1, R66, R60, 0x1 ;  /* 0x0000003c423e7211 */ /* 0x000fe200078208ff */
[----:B------:R-:W0:Y:S01]  /*ff60*/  LDS.128 R48, [R2] ;  /* 0x0000000002307984 */ /* 0x000e220000000c00 */
[C---:B------:R-:W-:Y:S02]  /*ff70*/  LEA R86, R3.reuse, R78, 0x1 ;  /* 0x0000004e03567211 */ /* 0x040fe400078e08ff */
[-C--:B------:R-:W-:Y:S01]  /*ff80*/  LEA R64, P2, R72, R60.reuse, 0x1 ;  /* 0x0000003c48407211 */ /* 0x080fe200078408ff */
[----:B------:R-:W-:Y:S01]  /*ff90*/  LDS.128 R44, [R2+0x1000] ;  /* 0x00100000022c7984 */ /* 0x000fe20000000c00 */
[-C--:B------:R-:W-:Y:S01]  /*ffa0*/  LEA.HI.X.SX32 R63, R66, R61.reuse, 0x1, P1 ;  /* 0x0000003d423f7211 */ /* 0x080fe200008f0eff */
[C---:B------:R-:W-:Y:S01]  /*ffb0*/  IMAD R104, R3.reuse, 0x2, R86 ;  /* 0x0000000203687824 */ /* 0x040fe200078e0256 */
[----:B------:R-:W-:Y:S01]  /*ffc0*/  LEA.HI.X.SX32 R65, R72, R61, 0x1, P2 ;  /* 0x0000003d48417211 */ /* 0x000fe200010f0eff */
[----:B------:R-:W-:Y:S01]  /*ffd0*/  BAR.SYNC.DEFER_BLOCKING 0x0 ;  /* 0x0000000000007b1d */ /* 0x000fe20000010000 */
[----:B------:R-:W-:Y:S01]  /*ffe0*/  LEA R66, P1, R76, R60, 0x1 ;  /* 0x0000003c4c427211 */ /* 0x000fe200078208ff */
[----:B------:R-:W-:-:S03]  /*fff0*/  IMAD R74, R3, 0x2, R104 ;  /* 0x00000002034a7824 */ /* 0x000fc600078e0268 */
[----:B------:R-:W-:Y:S02]  /*10000*/  LEA.HI.X.SX32 R67, R76, R61, 0x1, P1 ;  /* 0x0000003d4c437211 */ /* 0x000fe400008f0eff */
[----:B------:R-:W-:Y:S02]  /*10010*/  LEA R82, R3, R74, 0x1 ;  /* 0x0000004a03527211 */ /* 0x000fe400078e08ff */
[----:B------:R-:W-:-:S03]  /*10020*/  LEA R68, P1, R80, R60, 0x1 ;  /* 0x0000003c50447211 */ /* 0x000fc600078208ff */
[----:B------:R-:W-:Y:S01]  /*10030*/  IMAD R90, R3, 0x2, R82 ;  /* 0x00000002035a7824 */ /* 0x000fe200078e0252 */
[----:B------:R-:W-:Y:S02]  /*10040*/  LEA.HI.X.SX32 R69, R80, R61, 0x1, P1 ;  /* 0x0000003d50457211 */ /* 0x000fe400008f0eff */
[----:B------:R-:W-:-:S04]  /*10050*/  LEA R70, P1, R88, R60, 0x1 ;  /* 0x0000003c58467211 */ /* 0x000fc800078208ff */
[----:B------:R-:W-:Y:S01]  /*10060*/  LEA.HI.X.SX32 R71, R88, R61, 0x1, P1 ;  /* 0x0000003d58477211 */ /* 0x000fe200008f0eff */
[----:B------:R5:W-:Y:S04]  /*10070*/  STS.128 [R0], R100 ;  /* 0x0000006400007388 */ /* 0x000be80000000c00 */
[----:B------:R-:W-:Y:S01]  /*10080*/  STS.128 [R0+0x800], R52 ;  /* 0x0008003400007388 */ /* 0x000fe20000000c00 */
[----:B------:R-:W-:Y:S01]  /*10090*/  BAR.SYNC.DEFER_BLOCKING 0x0 ;  /* 0x0000000000007b1d */ /* 0x000fe20000010000 */
[----:B-----5:R-:W-:-:S05]  /*100a0*/  IMAD R100, R3, 0x2, R90 ;  /* 0x0000000203647824 */ /* 0x020fca00078e025a */
[----:B------:R-:W-:-:S05]  /*100b0*/  LEA R72, R3, R100, 0x1 ;  /* 0x0000006403487211 */ /* 0x000fca00078e08ff */
[C---:B------:R-:W-:Y:S01]  /*100c0*/  IMAD R76, R3.reuse, 0x2, R72 ;  /* 0x00000002034c7824 */ /* 0x040fe200078e0248 */
[----:B------:R-:W5:Y:S04]  /*100d0*/  LDS.128 R56, [R2] ;  /* 0x0000000002387984 */ /* 0x000f680000000c00 */
[----:B------:R-:W-:Y:S01]  /*100e0*/  LDS.128 R52, [R2+0x1000] ;  /* 0x0010000002347984 */ /* 0x000fe20000000c00 */
[----:B------:R-:W-:Y:S06]  /*100f0*/  BAR.SYNC.DEFER_BLOCKING 0x0 ;  /* 0x0000000000007b1d */ /* 0x000fec0000010000 */
[----:B------:R-:W-:Y:S04]  /*10100*/  STS.128 [R0], R116 ;  /* 0x0000007400007388 */ /* 0x000fe80000000c00 */
[----:B------:R0:W-:Y:S01]  /*10110*/  STS.128 [R0+0x800], R108 ;  /* 0x0008006c00007388 */ /* 0x0001e20000000c00 */
[----:B------:R-:W-:Y:S01]  /*10120*/  BAR.SYNC.DEFER_BLOCKING 0x0 ;  /* 0x0000000000007b1d */ /* 0x000fe20000010000 */
[----:B0-----:R-:W-:-:S05]  /*10130*/  IMAD R0, R3, 0x2, R76 ;  /* 0x0000000203007824 */ /* 0x001fca00078e024c */
[----:B------:R-:W-:-:S05]  /*10140*/  LEA R80, R3, R0, 0x1 ;  /* 0x0000000003507211 */ /* 0x000fca00078e08ff */
[C---:B------:R-:W-:Y:S01]  /*10150*/  IMAD R88, R3.reuse, 0x2, R80 ;  /* 0x0000000203587824 */ /* 0x040fe200078e0250 */
[----:B--2---:R0:W-:Y:S03]  /*10160*/  STG.E.U16 desc[UR8][R62.64], R4 ;  /* 0x000000043e007986 */ /* 0x0041e6000c101508 */
[----:B------:R-:W-:Y:S01]  /*10170*/  IMAD R102, R3, 0x2, R88 ;  /* 0x0000000203667824 */ /* 0x000fe200078e0258 */
[----:B0-----:R-:W-:Y:S02]  /*10180*/  PRMT R63, R4, 0x7632, R63 ;  /* 0x00007632043f7816 */ /* 0x001fe4000000003f */
[----:B------:R-:W-:-:S03]  /*10190*/  LEA R62, P1, R92, R60, 0x1 ;  /* 0x0000003c5c3e7211 */ /* 0x000fc600078208ff */
[----:B------:R0:W-:Y:S04]  /*101a0*/  STG.E.U16 desc[UR8][R64.64], R63 ;  /* 0x0000003f40007986 */ /* 0x0001e8000c101508 */
[----:B------:R2:W-:Y:S01]  /*101b0*/  STG.E.U16 desc[UR8][R66.64], R5 ;  /* 0x0000000542007986 */ /* 0x0005e2000c101508 */
[----:B0-----:R-:W-:Y:S02]  /*101c0*/  PRMT R65, R5, 0x7632, R65 ;  /* 0x0000763205417816 */ /* 0x001fe40000000041 */
[----:B------:R-:W-:Y:S02]  /*101d0*/  LEA.HI.X.SX32 R63, R92, R61, 0x1, P1 ;  /* 0x0000003d5c3f7211 */ /* 0x000fe400008f0eff */
[----:B------:R-:W-:Y:S01]  /*101e0*/  LEA R64, P1, R94, R60, 0x1 ;  /* 0x0000003c5e407211 */ /* 0x000fe200078208ff */
[----:B------:R0:W-:Y:S01]  /*101f0*/  STG.E.U16 desc[UR8][R68.64], R65 ;  /* 0x0000004144007986 */ /* 0x0001e2000c101508 */
[----:B------:R-:W-:-:S02]  /*10200*/  LEA R92, R3, R102, 0x1 ;  /* 0x00000066035c7211 */ /* 0x000fc400078e08ff */
[----:B--2---:R-:W-:Y:S01]  /*10210*/  PRMT R5, R6, 0x7632, R5 ;  /* 0x0000763206057816 */ /* 0x004fe20000000005 */
[----:B------:R-:W-:Y:S04]  /*10220*/  STG.E.U16 desc[UR8][R70.64], R6 ;  /* 0x0000000646007986 */ /* 0x000fe8000c101508 */
[----:B------:R2:W-:Y:S01]  /*10230*/  STG.E.U16 desc[UR8][R62.64], R5 ;  /* 0x000000053e007986 */ /* 0x0005e2000c101508 */
[----:B0-----:R-:W-:Y:S01]  /*10240*/  LEA.HI.X.SX32 R65, R94, R61, 0x1, P1 ;  /* 0x0000003d5e417211 */ /* 0x001fe200008f0eff */
[----:B------:R-:W-:Y:S01]  /*10250*/  IMAD R94, R3, 0x2, R92 ;  /* 0x00000002035e7824 */ /* 0x000fe200078e025c */
[----:B------:R-:W-:-:S03]  /*10260*/  LEA R4, P1, R96, R60, 0x1 ;  /* 0x0000003c60047211 */ /* 0x000fc600078208ff */
[----:B------:R-:W-:Y:S01]  /*10270*/  IMAD R106, R3, 0x2, R94 ;  /* 0x00000002036a7824 */ /* 0x000fe200078e025e */
[----:B------:R-:W-:Y:S01]  /*10280*/  STG.E.U16 desc[UR8][R64.64], R7 ;  /* 0x0000000740007986 */ /* 0x000fe2000c101508 */
[----:B--2---:R-:W-:-:S03]  /*10290*/  LEA.HI.X.SX32 R5, R96, R61, 0x1, P1 ;  /* 0x0000003d60057211 */ /* 0x004fc600008f0eff */
[----:B------:R-:W-:Y:S02]  /*102a0*/  LEA R96, R3, R106, 0x1 ;  /* 0x0000006a03607211 */ /* 0x000fe400078e08ff */
[CC--:B------:R-:W-:Y:S02]  /*102b0*/  LEA R66, P1, R98.reuse, R60.reuse, 0x1 ;  /* 0x0000003c62427211 */ /* 0x0c0fe400078208ff */
[----:B------:R-:W-:Y:S01]  /*102c0*/  PRMT R63, R7, 0x7632, R63 ;  /* 0x00007632073f7816 */ /* 0x000fe2000000003f */
[C---:B------:R-:W-:Y:S01]  /*102d0*/  IMAD R70, R3.reuse, 0x2, R96 ;  /* 0x0000000203467824 */ /* 0x040fe200078e0260 */
[-C--:B------:R-:W-:Y:S02]  /*102e0*/  LEA.HI.X.SX32 R67, R98, R61.reuse, 0x1, P1 ;  /* 0x0000003d62437211 */ /* 0x080fe400008f0eff */
[C---:B------:R-:W-:Y:S01]  /*102f0*/  LEA R68, P1, R84.reuse, R60, 0x1 ;  /* 0x0000003c54447211 */ /* 0x040fe200078208ff */
[----:B------:R-:W-:Y:S01]  /*10300*/  IMAD R98, R3, 0x2, R70 ;  /* 0x0000000203627824 */ /* 0x000fe200078e0246 */
[----:B------:R0:W-:Y:S02]  /*10310*/  STG.E.U16 desc[UR8][R4.64], R63 ;  /* 0x0000003f04007986 */ /* 0x0001e4000c101508 */
[----:B------:R-:W-:-:S02]  /*10320*/  LEA.HI.X.SX32 R69, R84, R61, 0x1, P1 ;  /* 0x0000003d54457211 */ /* 0x000fc400008f0eff */
[C---:B------:R-:W-:Y:S01]  /*10330*/  LEA R62, P1, R78.reuse, R60, 0x1 ;  /* 0x0000003c4e3e7211 */ /* 0x040fe200078208ff */
[----:B------:R-:W-:Y:S01]  /*10340*/  STG.E.U16 desc[UR8][R66.64], R12 ;  /* 0x0000000c42007986 */ /* 0x000fe2000c101508 */
[----:B------:R-:W-:Y:S02]  /*10350*/  LEA R84, R3, R98, 0x1 ;  /* 0x0000006203547211 */ /* 0x000fe400078e08ff */
[----:B0-----:R-:W-:-:S03]  /*10360*/  LEA.HI.X.SX32 R63, R78, R61, 0x1, P1 ;  /* 0x0000003d4e3f7211 */ /* 0x001fc600008f0eff */
[C---:B------:R-:W-:Y:S01]  /*10370*/  IMAD R78, R3.reuse, 0x2, R84 ;  /* 0x00000002034e7824 */ /* 0x040fe200078e0254 */
[-C--:B------:R-:W-:Y:S02]  /*10380*/  LEA R6, P1, R86, R60.reuse, 0x1 ;  /* 0x0000003c56067211 */ /* 0x080fe400078208ff */
[----:B------:R-:W-:Y:S01]  /*10390*/  PRMT R5, R12, 0x7632, R5 ;  /* 0x000076320c057816 */ /* 0x000fe20000000005 */
[C---:B------:R-:W-:Y:S01]  /*103a0*/  IMAD R108, R3.reuse, 0x2, R78 ;  /* 0x00000002036c7824 */ /* 0x040fe200078e024e */
[----:B------:R-:W-:Y:S02]  /*103b0*/  LEA.HI.X.SX32 R7, R86, R61, 0x1, P1 ;  /* 0x0000003d56077211 */ /* 0x000fe400008f0eff */
[----:B------:R-:W-:Y:S01]  /*103c0*/  LEA R4, P1, R104, R60, 0x1 ;  /* 0x0000003c68047211 */ /* 0x000fe200078208ff */
[----:B------:R0:W-:Y:S01]  /*103d0*/  STG.E.U16 desc[UR8][R68.64], R5 ;  /* 0x0000000544007986 */ /* 0x0001e2000c101508 */
[----:B------:R-:W-:-:S03]  /*103e0*/  LEA R86, R3, R108, 0x1 ;  /* 0x0000006c03567211 */ /* 0x000fc600078e08ff */
[----:B------:R2:W-:Y:S01]  /*103f0*/  STG.E.U16 desc[UR8][R62.64], R13 ;  /* 0x0000000d3e007986 */ /* 0x0005e2000c101508 */
[-C--:B0-----:R-:W-:Y:S01]  /*10400*/  LEA.HI.X.SX32 R5, R104, R61.reuse, 0x1, P1 ;  /* 0x0000003d68057211 */ /* 0x081fe200008f0eff */
[----:B------:R-:W-:Y:S01]  /*10410*/  IMAD R104, R3, 0x2, R86 ;  /* 0x0000000203687824 */ /* 0x000fe200078e0256 */
[CC--:B------:R-:W-:Y:S02]  /*10420*/  LEA R64, P1, R74.reuse, R60.reuse, 0x1 ;  /* 0x0000003c4a407211 */ /* 0x0c0fe400078208ff */
[----:B--2---:R-:W-:Y:S01]  /*10430*/  PRMT R63, R13, 0x7632, R63 ;  /* 0x000076320d3f7816 */ /* 0x004fe2000000003f */
[C---:B------:R-:W-:Y:S01]  /*10440*/  IMAD R68, R3.reuse, 0x2, R104 ;  /* 0x0000000203447824 */ /* 0x040fe200078e0268 */
[----:B------:R-:W-:Y:S02]  /*10450*/  LEA.HI.X.SX32 R65, R74, R61, 0x1, P1 ;  /* 0x0000003d4a417211 */ /* 0x000fe400008f0eff */
[----:B------:R-:W-:Y:S01]  /*10460*/  LEA R66, P1, R82, R60, 0x1 ;  /* 0x0000003c52427211 */ /* 0x000fe200078208ff */
[----:B------:R0:W-:Y:S01]  /*10470*/  STG.E.U16 desc[UR8][R6.64], R63 ;  /* 0x0000003f06007986 */ /* 0x0001e2000c101508 */
[----:B------:R-:W-:-:S02]  /*10480*/  LEA R74, R3, R68, 0x1 ;  /* 0x00000044034a7211 */ /* 0x000fc400078e08ff */
[----:B------:R-:W-:Y:S01]  /*10490*/  LEA.HI.X.SX32 R67, R82, R61, 0x1, P1 ;  /* 0x0000003d52437211 */ /* 0x000fe200008f0eff */
[----:B------:R2:W-:Y:S01]  /*104a0*/  STG.E.U16 desc[UR8][R4.64], R14 ;  /* 0x0000000e04007986 */ /* 0x0005e2000c101508 */
[----:B------:R-:W-:Y:S01]  /*104b0*/  LEA R12, P1, R90, R60, 0x1 ;  /* 0x0000003c5a0c7211 */ /* 0x000fe200078208ff */
[----:B------:R-:W-:-:S03]  /*104c0*/  IMAD R82, R3, 0x2, R74 ;  /* 0x0000000203527824 */ /* 0x000fc600078e024a */
[-C--:B------:R-:W-:Y:S01]  /*104d0*/  LEA.HI.X.SX32 R13, R90, R61.reuse, 0x1, P1 ;  /* 0x0000003d5a0d7211 */ /* 0x080fe200008f0eff */
[----:B------:R-:W-:Y:S01]  /*104e0*/  IMAD R110, R3, 0x2, R82 ;  /* 0x00000002036e7824 */ /* 0x000fe200078e0252 */
[----:B0-----:R-:W-:Y:S02]  /*104f0*/  LEA R6, P1, R100, R60, 0x1 ;  /* 0x0000003c64067211 */ /* 0x001fe400078208ff */
[----:B------:R-:W-:Y:S02]  /*10500*/  PRMT R63, R15, 0x7632, R63 ;  /* 0x000076320f3f7816 */ /* 0x000fe4000000003f */
[C---:B------:R-:W-:Y:S02]  /*10510*/  LEA R90, R3.reuse, R110, 0x1 ;  /* 0x0000006e035a7211 */ /* 0x040fe400078e08ff */
[----:B--2---:R-:W-:Y:S02]  /*10520*/  PRMT R5, R14, 0x7632, R5 ;  /* 0x000076320e057816 */ /* 0x004fe40000000005 */
[-C--:B------:R-:W-:Y:S01]  /*10530*/  LEA.HI.X.SX32 R7, R100, R61.reuse, 0x1, P1 ;  /* 0x0000003d64077211 */ /* 0x080fe200008f0eff */
[C---:B------:R-:W-:Y:S01]  /*10540*/  IMAD R100, R3.reuse, 0x2, R90 ;  /* 0x0000000203647824 */ /* 0x040fe200078e025a */
[C---:B------:R-:W-:Y:S01]  /*10550*/  LEA R4, P1, R72.reuse, R60, 0x1 ;  /* 0x0000003c48047211 */ /* 0x040fe200078208ff */
[----:B------:R0:W-:Y:S04]  /*10560*/  STG.E.U16 desc[UR8][R64.64], R5 ;  /* 0x0000000540007986 */ /* 0x0001e8000c101508 */
[----:B------:R-:W-:Y:S04]  /*10570*/  STG.E.U16 desc[UR8][R66.64], R15 ;  /* 0x0000000f42007986 */ /* 0x000fe8000c101508 */
[----:B------:R2:W-:Y:S01]  /*10580*/  STG.E.U16 desc[UR8][R12.64], R63 ;  /* 0x0000003f0c007986 */ /* 0x0005e2000c101508 */
[----:B0-----:R-:W-:Y:S01]  /*10590*/  IMAD R64, R3, 0x2, R100 ;  /* 0x0000000203407824 */ /* 0x001fe200078e0264 */
[----:B------:R-:W-:-:S02]  /*105a0*/  LEA.HI.X.SX32 R5, R72, R61, 0x1, P1 ;  /* 0x0000003d48057211 */ /* 0x000fc400008f0eff */
[----:B-1----:R0:W-:Y:S01]  /*105b0*/  STG.E.U16 desc[UR8][R6.64], R20 ;  /* 0x0000001406007986 */ /* 0x0021e2000c101508 */
[C---:B------:R-:W-:Y:S02]  /*105c0*/  LEA R62, P1, R76.reuse, R60, 0x1 ;  /* 0x0000003c4c3e7211 */ /* 0x040fe400078208ff */
[----:B------:R-:W-:Y:S02]  /*105d0*/  LEA R72, R3, R64, 0x1 ;  /* 0x0000004003487211 */ /* 0x000fe400078e08ff */
[----:B--2---:R-:W-:-:S03]  /*105e0*/  LEA.HI.X.SX32 R63, R76, R61, 0x1, P1 ;  /* 0x0000003d4c3f7211 */ /* 0x004fc600008f0eff */
[----:B------:R-:W-:Y:S01]  /*105f0*/  IMAD R66, R3, 0x2, R72 ;  /* 0x0000000203427824 */ /* 0x000fe200078e0248 */
[----:B------:R-:W-:-:S03]  /*10600*/  LEA R14, P1, R0, R60, 0x1 ;  /* 0x0000003c000e7211 */ /* 0x000fc600078208ff */
[C---:B------:R-:W-:Y:S01]  /*10610*/  IMAD R76, R3.reuse, 0x2, R66 ;  /* 0x00000002034c7824 */ /* 0x040fe200078e0242 */
[-C--:B------:R-:W-:Y:S02]  /*10620*/  LEA.HI.X.SX32 R15, R0, R61.reuse, 0x1, P1 ;  /* 0x0000003d000f7211 */ /* 0x080fe400008f0eff */
[C---:B------:R-:W-:Y:S02]  /*10630*/  LEA R12, P1, R80.reuse, R60, 0x1 ;  /* 0x0000003c500c7211 */ /* 0x040fe400078208ff */
[C---:B------:R-:W-:Y:S02]  /*10640*/  LEA R112, R3.reuse, R76, 0x1 ;  /* 0x0000004c03707211 */ /* 0x040fe400078e08ff */
[----:B------:R-:W-:Y:S02]  /*10650*/  LEA.HI.X.SX32 R13, R80, R61, 0x1, P1 ;  /* 0x0000003d500d7211 */ /* 0x000fe400008f0eff */
[----:B0-----:R-:W-:Y:S01]  /*10660*/  PRMT R7, R20, 0x7632, R7 ;  /* 0x0000763214077816 */ /* 0x001fe20000000007 */
[----:B------:R-:W-:Y:S01]  /*10670*/  IMAD R80, R3, 0x2, R112 ;  /* 0x0000000203507824 */ /* 0x000fe200078e0270 */
[----:B------:R-:W-:-:S02]  /*10680*/  LEA R6, P1, R88, R60, 0x1 ;  /* 0x0000003c58067211 */ /* 0x000fc400078208ff */
[----:B------:R-:W-:Y:S01]  /*10690*/  PRMT R0, R21, 0x7632, R0 ;  /* 0x0000763215007816 */ /* 0x000fe20000000000 */
[----:B------:R-:W-:Y:S01]  /*106a0*/  IMAD R114, R3, 0x2, R80 ;  /* 0x0000000203727824 */ /* 0x000fe200078e0250 */
[----:B------:R0:W-:Y:S04]  /*106b0*/  STG.E.U16 desc[UR8][R4.64], R7 ;  /* 0x0000000704007986 */ /* 0x0001e8000c101508 */
[----:B------:R-:W-:Y:S04]  /*106c0*/  STG.E.U16 desc[UR8][R62.64], R21 ;  /* 0x000000153e007986 */ /* 0x000fe8000c101508 */
[----:B------:R1:W-:Y:S01]  /*106d0*/  STG.E.U16 desc[UR8][R14.64], R0 ;  /* 0x000000000e007986 */ /* 0x0003e2000c101508 */
[----:B0-----:R-:W-:-:S03]  /*106e0*/  LEA.HI.X.SX32 R7, R88, R61, 0x1, P1 ;  /* 0x0000003d58077211 */ /* 0x001fc600008f0eff */
[----:B------:R0:W-:Y:S01]  /*106f0*/  STG.E.U16 desc[UR8][R12.64], R22 ;  /* 0x000000160c007986 */ /* 0x0001e2000c101508 */
[C---:B------:R-:W-:Y:S02]  /*10700*/  LEA R4, P1, R102.reuse, R60, 0x1 ;  /* 0x0000003c66047211 */ /* 0x040fe400078208ff */
[C---:B------:R-:W-:Y:S02]  /*10710*/  LEA R88, R3.reuse, R114, 0x1 ;  /* 0x0000007203587211 */ /* 0x040fe400078e08ff */
[-C--:B------:R-:W-:Y:S02]  /*10720*/  LEA.HI.X.SX32 R5, R102, R61.reuse, 0x1, P1 ;  /* 0x0000003d66057211 */ /* 0x080fe400008f0eff */
[CC--:B------:R-:W-:Y:S01]  /*10730*/  LEA R20, P1, R92.reuse, R60.reuse, 0x1 ;  /* 0x0000003c5c147211 */ /* 0x0c0fe200078208ff */
[----:B------:R-:W-:Y:S01]  /*10740*/  IMAD R102, R3, 0x2, R88 ;  /* 0x0000000203667824 */ /* 0x000fe200078e0258 */
[----:B-1----:R-:W-:Y:S02]  /*10750*/  PRMT R0, R23, 0x7632, R0 ;  /* 0x0000763217007816 */ /* 0x002fe40000000000 */
[----:B------:R-:W-:Y:S01]  /*10760*/  LEA.HI.X.SX32 R21, R92, R61, 0x1, P1 ;  /* 0x0000003d5c157211 */ /* 0x000fe200008f0eff */
[----:B------:R-:W-:Y:S01]  /*10770*/  IMAD R116, R3, 0x2, R102 ;  /* 0x0000000203747824 */ /* 0x000fe200078e0266 */
[----:B------:R-:W-:-:S02]  /*10780*/  LEA R14, P1, R94, R60, 0x1 ;  /* 0x0000003c5e0e7211 */ /* 0x000fc400078208ff */
[----:B0-----:R-:W-:Y:S02]  /*10790*/  PRMT R13, R22, 0x7632, R13 ;  /* 0x00007632160d7816 */ /* 0x001fe4000000000d */
[C---:B------:R-:W-:Y:S02]  /*107a0*/  LEA R92, R3.reuse, R116, 0x1 ;  /* 0x00000074035c7211 */ /* 0x040fe400078e08ff */
[----:B------:R-:W-:Y:S01]  /*107b0*/  LEA.HI.X.SX32 R15, R94, R61, 0x1, P1 ;  /* 0x0000003d5e0f7211 */ /* 0x000fe200008f0eff */
[----:B------:R0:W-:Y:S01]  /*107c0*/  STG.E.U16 desc[UR8][R6.64], R13 ;  /* 0x0000000d06007986 */ /* 0x0001e2000c101508 */
[----:B------:R-:W-:Y:S01]  /*107d0*/  LEA R12, P1, R106, R60, 0x1 ;  /* 0x0000003c6a0c7211 */ /* 0x000fe200078208ff */
[C---:B------:R-:W-:Y:S02]  /*107e0*/  IMAD R94, R3.reuse, 0x2, R92 ;  /* 0x00000002035e7824 */ /* 0x040fe400078e025c */
[----:B------:R1:W-:Y:S02]  /*107f0*/  STG.E.U16 desc[UR8][R4.64], R23 ;  /* 0x0000001704007986 */ /* 0x0003e4000c101508 */
[----:B------:R-:W-:-:S02]  /*10800*/  IMAD R118, R3, 0x2, R94 ;  /* 0x0000000203767824 */ /* 0x000fc400078e025e */
[----:B------:R2:W-:Y:S01]  /*10810*/  STG.E.U16 desc[UR8][R20.64], R0 ;  /* 0x0000000014007986 */ /* 0x0005e2000c101508 */
[----:B0-----:R-:W-:-:S03]  /*10820*/  LEA.HI.X.SX32 R13, R106, R61, 0x1, P1 ;  /* 0x0000003d6a0d7211 */ /* 0x001fc600008f0eff */
[----:B---3--:R-:W-:Y:S01]  /*10830*/  STG.E.U16 desc[UR8][R14.64], R28 ;  /* 0x0000001c0e007986 */ /* 0x008fe2000c101508 */
[C---:B------:R-:W-:Y:S02]  /*10840*/  LEA R6, P1, R96.reuse, R60, 0x1 ;  /* 0x0000003c60067211 */ /* 0x040fe400078208ff */
[C---:B------:R-:W-:Y:S02]  /*10850*/  LEA R106, R3.reuse, R118, 0x1 ;  /* 0x00000076036a7211 */ /* 0x040fe400078e08ff */
[-C--:B------:R-:W-:Y:S02]  /*10860*/  LEA.HI.X.SX32 R7, R96, R61.reuse, 0x1, P1 ;  /* 0x0000003d60077211 */ /* 0x080fe400008f0eff */
[----:B-1----:R-:W-:Y:S01]  /*10870*/  PRMT R5, R28, 0x7632, R5 ;  /* 0x000076321c057816 */ /* 0x002fe20000000005 */
[----:B------:R-:W-:Y:S01]  /*10880*/  IMAD R96, R3, 0x2, R106 ;  /* 0x0000000203607824 */ /* 0x000fe200078e026a */
[C---:B------:R-:W-:Y:S02]  /*10890*/  LEA R4, P1, R70.reuse, R60, 0x1 ;  /* 0x0000003c46047211 */ /* 0x040fe400078208ff */
[----:B--2---:R-:W-:Y:S01]  /*108a0*/  PRMT R0, R29, 0x7632, R0 ;  /* 0x000076321d007816 */ /* 0x004fe20000000000 */
[C---:B------:R-:W-:Y:S01]  /*108b0*/  IMAD R120, R3.reuse, 0x2, R96 ;  /* 0x0000000203787824 */ /* 0x040fe200078e0260 */
[----:B------:R0:W-:Y:S04]  /*108c0*/  STG.E.U16 desc[UR8][R12.64], R5 ;  /* 0x000000050c007986 */ /* 0x0001e8000c101508 */
[----:B------:R-:W-:Y:S01]  /*108d0*/  LEA R122, R3, R120, 0x1 ;  /* 0x00000078037a7211 */ /* 0x000fe200078e08ff */
[----:B------:R1:W-:Y:S01]  /*108e0*/  STG.E.U16 desc[UR8][R6.64], R29 ;  /* 0x0000001d06007986 */ /* 0x0003e2000c101508 */
[----:B0-----:R-:W-:-:S02]  /*108f0*/  LEA.HI.X.SX32 R5, R70, R61, 0x1, P1 ;  /* 0x0000003d46057211 */ /* 0x001fc400008f0eff */
[-C--:B------:R-:W-:Y:S02]  /*10900*/  LEA R20, P1, R98, R60.reuse, 0x1 ;  /* 0x0000003c62147211 */ /* 0x080fe400078208ff */
[-C--:B------:R-:W-:Y:S01]  /*10910*/  LEA R12, P2, R108, R60.reuse, 0x1 ;  /* 0x0000003c6c0c7211 */ /* 0x080fe200078408ff */
[----:B------:R0:W-:Y:S01]  /*10920*/  STG.E.U16 desc[UR8][R4.64], R0 ;  /* 0x0000000004007986 */ /* 0x0001e2000c101508 */
[-C--:B------:R-:W-:Y:S01]  /*10930*/  LEA.HI.X.SX32 R21, R98, R61.reuse, 0x1, P1 ;  /* 0x0000003d62157211 */ /* 0x080fe200008f0eff */
[C---:B------:R-:W-:Y:S01]  /*10940*/  IMAD R98, R3.reuse, 0x2, R122 ;  /* 0x0000000203627824 */ /* 0x040fe200078e027a */
[-C--:B------:R-:W-:Y:S02]  /*10950*/  LEA.HI.X.SX32 R13, R108, R61.reuse, 0x1, P2 ;  /* 0x0000003d6c0d7211 */ /* 0x080fe400010f0eff */
[----:B------:R-:W-:Y:S01]  /*10960*/  LEA R14, P1, R84, R60, 0x1 ;  /* 0x0000003c540e7211 */ /* 0x000fe200078208ff */
[----:B------:R-:W-:Y:S01]  /*10970*/  IMAD R124, R3, 0x2, R98 ;  /* 0x00000002037c7824 */ /* 0x000fe200078e0262 */
[----:B-1----:R-:W-:Y:S01]  /*10980*/  PRMT R7, R30, 0x7632, R7 ;  /* 0x000076321e077816 */ /* 0x002fe20000000007 */
[----:B------:R-:W-:Y:S01]  /*10990*/  STG.E.U16 desc[UR8][R20.64], R30 ;  /* 0x0000001e14007986 */ /* 0x000fe2000c101508 */
[----:B------:R-:W-:-:S02]  /*109a0*/  LEA.HI.X.SX32 R15, R84, R61, 0x1, P1 ;  /* 0x0000003d540f7211 */ /* 0x000fc400008f0eff */
[----:B------:R-:W-:Y:S02]  /*109b0*/  LEA R126, R3, R124, 0x1 ;  /* 0x0000007c037e7211 */ /* 0x000fe400078e08ff */
[-C--:B------:R-:W-:Y:S01]  /*109c0*/  LEA R6, P1, R78, R60.reuse, 0x1 ;  /* 0x0000003c4e067211 */ /* 0x080fe200078208ff */
[----:B------:R1:W-:Y:S01]  /*109d0*/  STG.E.U16 desc[UR8][R14.64], R7 ;  /* 0x000000070e007986 */ /* 0x0003e2000c101508 */
[----:B0-----:R-:W-:Y:S01]  /*109e0*/  PRMT R0, R31, 0x7632, R0 ;  /* 0x000076321f007816 */ /* 0x001fe20000000000 */
[----:B------:R-:W-:Y:S01]  /*109f0*/  IMAD R128, R3, 0x2, R126 ;  /* 0x0000000203807824 */ /* 0x000fe200078e027e */
[----:B------:R-:W-:-:S03]  /*10a00*/  LEA R62, P2, R68, R60, 0x1 ;  /* 0x0000003c443e7211 */ /* 0x000fc600078408ff */
[----:B------:R-:W-:Y:S01]  /*10a10*/  IMAD R130, R3, 0x2, R128 ;  /* 0x0000000203827824 */ /* 0x000fe200078e0280 */
[----:B------:R-:W-:-:S04]  /*10a20*/  LEA.HI.X.SX32 R63, R68, R61, 0x1, P2 ;  /* 0x0000003d443f7211 */ /* 0x000fc800010f0eff */
[C---:B------:R-:W-:Y:S02]  /*10a30*/  LEA R108, R3.reuse, R130, 0x1 ;  /* 0x00000082036c7211 */ /* 0x040fe400078e08ff */
[-C--:B-1----:R-:W-:Y:S02]  /*10a40*/  LEA.HI.X.SX32 R7, R78, R61.reuse, 0x1, P1 ;  /* 0x0000003d4e077211 */ /* 0x082fe400008f0eff */
[-C--:B------:R-:W-:Y:S01]  /*10a50*/  LEA R4, P1, R86, R60.reuse, 0x1 ;  /* 0x0000003c56047211 */ /* 0x080fe200078208ff */
[C---:B------:R-:W-:Y:S01]  /*10a60*/  IMAD R134, R3.reuse, 0x2, R108 ;  /* 0x0000000203867824 */ /* 0x040fe200078e026c */
[-C--:B------:R-:W-:Y:S01]  /*10a70*/  LEA R14, P2, R82, R60.reuse, 0x1 ;  /* 0x0000003c520e7211 */ /* 0x080fe200078408ff */
[----:B------:R0:W-:Y:S01]  /*10a80*/  STG.E.U16 desc[UR8][R6.64], R31 ;  /* 0x0000001f06007986 */ /* 0x0001e2000c101508 */
[-C--:B------:R-:W-:Y:S01]  /*10a90*/  LEA.HI.X.SX32 R5, R86, R61.reuse, 0x1, P1 ;  /* 0x0000003d56057211 */ /* 0x080fe200008f0eff */
[----:B------:R-:W-:Y:S01]  /*10aa0*/  IMAD R136, R3, 0x2, R134 ;  /* 0x0000000203887824 */ /* 0x000fe200078e0286 */
[----:B------:R-:W-:Y:S01]  /*10ab0*/  LEA R20, P1, R104, R60, 0x1 ;  /* 0x0000003c68147211 */ /* 0x000fe200078208ff */
[----:B------:R1:W-:Y:S01]  /*10ac0*/  STG.E.U16 desc[UR8][R12.64], R0 ;  /* 0x000000000c007986 */ /* 0x0003e2000c101508 */
[----:B------:R-:W-:-:S02]  /*10ad0*/  LEA.HI.X.SX32 R15, R82, R61, 0x1, P2 ;  /* 0x0000003d520f7211 */ /* 0x000fc400010f0eff */
[C---:B------:R-:W-:Y:S01]  /*10ae0*/  LEA R138, R3.reuse, R136, 0x1 ;  /* 0x00000088038a7211 */ /* 0x040fe200078e08ff */
[----:B----4-:R2:W-:Y:S01]  /*10af0*/  STG.E.U16 desc[UR8][R4.64], R40 ;  /* 0x0000002804007986 */ /* 0x0105e2000c101508 */
[-C--:B------:R-:W-:Y:S02]  /*10b00*/  LEA.HI.X.SX32 R21, R104, R61.reuse, 0x1, P1 ;  /* 0x0000003d68157211 */ /* 0x080fe400008f0eff */
[-C--:B------:R-:W-:Y:S01]  /*10b10*/  LEA R28, P2, R90, R60.reuse, 0x1 ;  /* 0x0000003c5a1c7211 */ /* 0x080fe200078408ff */
[C---:B0-----:R-:W-:Y:S01]  /*10b20*/  IMAD R6, R3.reuse, 0x2, R138 ;  /* 0x0000000203067824 */ /* 0x041fe200078e028a */
[----:B------:R-:W-:Y:S02]  /*10b30*/  PRMT R7, R40, 0x7632, R7 ;  /* 0x0000763228077816 */ /* 0x000fe40000000007 */
[----:B------:R-:W-:Y:S01]  /*10b40*/  LEA.HI.X.SX32 R29, R90, R61, 0x1, P2 ;  /* 0x0000003d5a1d7211 */ /* 0x000fe200010f0eff */
[----:B------:R-:W-:Y:S01]  /*10b50*/  IMAD R140, R3, 0x2, R6 ;  /* 0x00000002038c7824 */ /* 0x000fe200078e0206 */
[----:B-1----:R-:W-:Y:S01]  /*10b60*/  LEA R12, P1, R74, R60, 0x1 ;  /* 0x0000003c4a0c7211 */ /* 0x002fe200078208ff */
[----:B------:R0:W-:Y:S01]  /*10b70*/  STG.E.U16 desc[UR8][R20.64], R7 ;  /* 0x0000000714007986 */ /* 0x0001e2000c101508 */
[----:B------:R-:W-:-:S02]  /*10b80*/  PRMT R0, R41, 0x7632, R0 ;  /* 0x0000763229007816 */ /* 0x000fc40000000000 */
[C---:B------:R-:W-:Y:S01]  /*10b90*/  LEA R142, R3.reuse, R140, 0x1 ;  /* 0x0000008c038e7211 */ /* 0x040fe200078e08ff */
[----:B------:R1:W-:Y:S01]  /*10ba0*/  STG.E.U16 desc[UR8][R62.64], R41 ;  /* 0x000000293e007986 */ /* 0x0003e2000c101508 */
[-C--:B--2---:R-:W-:Y:S02]  /*10bb0*/  LEA R40, P2, R72, R60.reuse, 0x1 ;  /* 0x0000003c48287211 */ /* 0x084fe400078408ff */
[----:B------:R-:W-:Y:S01]  /*10bc0*/  LEA.HI.X.SX32 R13, R74, R61, 0x1, P1 ;  /* 0x0000003d4a0d7211 */ /* 0x000fe200008f0eff */
[----:B------:R-:W-:Y:S01]  /*10bd0*/  IMAD R4, R3, 0x2, R142 ;  /* 0x0000000203047824 */ /* 0x000fe200078e028e */
[----:B------:R-:W-:-:S03]  /*10be0*/  LEA R22, P1, R110, R60, 0x1 ;  /* 0x0000003c6e167211 */ /* 0x000fc600078208ff */
[C---:B------:R-:W-:Y:S01]  /*10bf0*/  IMAD R144, R3.reuse, 0x2, R4 ;  /* 0x0000000203907824 */ /* 0x040fe200078e0204 */
[----:B0-----:R-:W-:Y:S01]  /*10c00*/  LEA R20, P3, R100, R60, 0x1 ;  /* 0x0000003c64147211 */ /* 0x001fe200078608ff */
[----:B------:R0:W-:Y:S01]  /*10c10*/  STG.E.U16 desc[UR8][R12.64], R0 ;  /* 0x000000000c007986 */ /* 0x0001e2000c101508 */
[-C--:B------:R-:W-:Y:S02]  /*10c20*/  LEA.HI.X.SX32 R23, R110, R61.reuse, 0x1, P1 ;  /* 0x0000003d6e177211 */ /* 0x080fe400008f0eff */
[C---:B------:R-:W-:Y:S01]  /*10c30*/  LEA R146, R3.reuse, R144, 0x1 ;  /* 0x0000009003927211 */ /* 0x040fe200078e08ff */
[----:B------:R2:W-:Y:S01]  /*10c40*/  STG.E.U16 desc[UR8][R14.64], R42 ;  /* 0x0000002a0e007986 */ /* 0x0005e2000c101508 */
[-C--:B------:R-:W-:Y:S02]  /*10c50*/  LEA.HI.X.SX32 R21, R100, R61.reuse, 0x1, P3 ;  /* 0x0000003d64157211 */ /* 0x080fe400018f0eff */
[----:B-1----:R-:W-:Y:S01]  /*10c60*/  LEA R62, P3, R66, R60, 0x1 ;  /* 0x0000003c423e7211 */ /* 0x002fe200078608ff */
[----:B------:R-:W-:Y:S01]  /*10c70*/  IMAD R148, R3, 0x2, R146 ;  /* 0x0000000203947824 */ /* 0x000fe200078e0292 */
[----:B------:R-:W-:-:S02]  /*10c80*/  LEA.HI.X.SX32 R41, R72, R61, 0x1, P2 ;  /* 0x0000003d48297211 */ /* 0x000fc400010f0eff */
[-C--:B------:R-:W-:Y:S01]  /*10c90*/  LEA.HI.X.SX32 R63, R66, R61.reuse, 0x1, P3 ;  /* 0x0000003d423f7211 */ /* 0x080fe200018f0eff */
[C---:B------:R-:W-:Y:S01]  /*10ca0*/  IMAD R150, R3.reuse, 0x2, R148 ;  /* 0x0000000203967824 */ /* 0x040fe200078e0294 */
[-C--:B------:R-:W-:Y:S02]  /*10cb0*/  LEA R68, P3, R80, R60.reuse, 0x1 ;  /* 0x0000003c50447211 */ /* 0x080fe400078608ff */
[----:B------:R-:W-:Y:S02]  /*10cc0*/  LEA R66, P2, R112, R60, 0x1 ;  /* 0x0000003c70427211 */ /* 0x000fe400078408ff */
[C---:B------:R-:W-:Y:S02]  /*10cd0*/  LEA R152, R3.reuse, R150, 0x1 ;  /* 0x0000009603987211 */ /* 0x040fe400078e08ff */
[-C--:B------:R-:W-:Y:S02]  /*10ce0*/  LEA.HI.X.SX32 R69, R80, R61.reuse, 0x1, P3 ;  /* 0x0000003d50457211 */ /* 0x080fe400018f0eff */
[----:B------:R-:W-:Y:S01]  /*10cf0*/  LEA R74, P3, R102, R60, 0x1 ;  /* 0x0000003c664a7211 */ /* 0x000fe200078608ff */
        /* <DEDUP_REMOVED lines=8> */
[----:B------:R-:W-:Y:S01]  /*10d80*/  LEA.HI.X.SX32 R81, R94, R61, 0x1, P3 ;  /* 0x0000003d5e517211 */ /* 0x000fe200018f0eff */
[----:B------:R-:W-:Y:S01]  /*10d90*/  IMAD R160, R3, 0x2, R158 ;  /* 0x0000000203a07824 */ /* 0x000fe200078e029e */
[----:B------:R-:W-:-:S02]  /*10da0*/  LEA R78, P2, R92, R60, 0x1 ;  /* 0x0000003c5c4e7211 */ /* 0x000fc400078408ff */
[----:B------:R-:W-:Y:S01]  /*10db0*/  LEA R86, P3, R96, R60, 0x1 ;  /* 0x0000003c60567211 */ /* 0x000fe200078608ff */
[C---:B------:R-:W-:Y:S01]  /*10dc0*/  IMAD R162, R3.reuse, 0x2, R160 ;  /* 0x0000000203a27824 */ /* 0x040fe200078e02a0 */
[-C--:B------:R-:W-:Y:S02]  /*10dd0*/  LEA.HI.X.SX32 R79, R92, R61.reuse, 0x1, P2 ;  /* 0x0000003d5c4f7211 */ /* 0x080fe400010f0eff */
[-C--:B------:R-:W-:Y:S02]  /*10de0*/  LEA.HI.X.SX32 R87, R96, R61.reuse, 0x1, P3 ;  /* 0x0000003d60577211 */ /* 0x080fe400018f0eff */
[C---:B------:R-:W-:Y:S02]  /*10df0*/  LEA R164, R3.reuse, R162, 0x1 ;  /* 0x000000a203a47211 */ /* 0x040fe400078e08ff */
[-C--:B------:R-:W-:Y:S02]  /*10e00*/  LEA R92, P3, R98, R60.reuse, 0x1 ;  /* 0x0000003c625c7211 */ /* 0x080fe400078608ff */
[----:B------:R-:W-:Y:S01]  /*10e10*/  LEA R30, P1, R64, R60, 0x1 ;  /* 0x0000003c401e7211 */ /* 0x000fe200078208ff */
[----:B------:R-:W-:Y:S01]  /*10e20*/  IMAD R166, R3, 0x2, R164 ;  /* 0x0000000203a67824 */ /* 0x000fe200078e02a4 */
[----:B------:R-:W-:-:S02]  /*10e30*/  LEA.HI.X.SX32 R93, R98, R61, 0x1, P3 ;  /* 0x0000003d625d7211 */ /* 0x000fc400018f0eff */
[-C--:B------:R-:W-:Y:S01]  /*10e40*/  LEA R98, P3, R128, R60.reuse, 0x1 ;  /* 0x0000003c80627211 */ /* 0x080fe200078608ff */
[C---:B------:R-:W-:Y:S01]  /*10e50*/  IMAD R168, R3.reuse, 0x2, R166 ;  /* 0x0000000203a87824 */ /* 0x040fe200078e02a6 */
[-C--:B------:R-:W-:Y:S02]  /*10e60*/  LEA.HI.X.SX32 R31, R64, R61.reuse, 0x1, P1 ;  /* 0x0000003d401f7211 */ /* 0x080fe400008f0eff */
[----:B------:R-:W-:Y:S02]  /*10e70*/  LEA R64, P1, R76, R60, 0x1 ;  /* 0x0000003c4c407211 */ /* 0x000fe400078208ff */
[C---:B------:R-:W-:Y:S02]  /*10e80*/  LEA R170, R3.reuse, R168, 0x1 ;  /* 0x000000a803aa7211 */ /* 0x040fe400078e08ff */
[-C--:B------:R-:W-:Y:S02]  /*10e90*/  LEA.HI.X.SX32 R99, R128, R61.reuse, 0x1, P3 ;  /* 0x0000003d80637211 */ /* 0x080fe400018f0eff */
        /* <DEDUP_REMOVED lines=34> */
[----:B------:R-:W-:Y:S02]  /*110c0*/  LEA.HI.X.SX32 R95, R124, R61, 0x1, P1 ;  /* 0x0000003d7c5f7211 */ /* 0x000fe400008f0eff */
[----:B------:R-:W-:Y:S02]  /*110d0*/  LEA R190, R3, R188, 0x1 ;  /* 0x000000bc03be7211 */ /* 0x000fe400078e08ff */
[----:B------:R-:W-:-:S02]  /*110e0*/  LEA R100, P1, R130, R60, 0x1 ;  /* 0x0000003c82647211 */ /* 0x000fc400078208ff */
[-C--:B------:R-:W-:Y:S01]  /*110f0*/  LEA.HI.X.SX32 R103, R108, R61.reuse, 0x1, P2 ;  /* 0x0000003d6c677211 */ /* 0x080fe200010f0eff */
[C---:B------:R-:W-:Y:S01]  /*11100*/  IMAD R192, R3.reuse, 0x2, R190 ;  /* 0x0000000203c07824 */ /* 0x040fe200078e02be */
[-C--:B------:R-:W-:Y:S02]  /*11110*/  LEA R108, P2, R138, R60.reuse, 0x1 ;  /* 0x0000003c8a6c7211 */ /* 0x080fe400078408ff */
[-C--:B------:R-:W-:Y:S01]  /*11120*/  LEA.HI.X.SX32 R101, R130, R61.reuse, 0x1, P1 ;  /* 0x0000003d82657211 */ /* 0x080fe200008f0eff */
[----:B------:R-:W-:Y:S01]  /*11130*/  IMAD R194, R3, 0x2, R192 ;  /* 0x0000000203c27824 */ /* 0x000fe200078e02c0 */
[-C--:B------:R-:W-:Y:S02]  /*11140*/  LEA R106, P1, R136, R60.reuse, 0x1 ;  /* 0x0000003c886a7211 */ /* 0x080fe400078208ff */
[----:B------:R-:W-:Y:S02]  /*11150*/  LEA.HI.X.SX32 R109, R138, R61, 0x1, P2 ;  /* 0x0000003d8a6d7211 */ /* 0x000fe400010f0eff */
[----:B------:R-:W-:-:S02]  /*11160*/  LEA R114, P2, R142, R60, 0x1 ;  /* 0x0000003c8e727211 */ /* 0x000fc400078408ff */
[-C--:B------:R-:W-:Y:S02]  /*11170*/  LEA.HI.X.SX32 R107, R136, R61.reuse, 0x1, P1 ;  /* 0x0000003d886b7211 */ /* 0x080fe400008f0eff */
[-C--:B------:R-:W-:Y:S02]  /*11180*/  LEA R112, P1, R140, R60.reuse, 0x1 ;  /* 0x0000003c8c707211 */ /* 0x080fe400078208ff */
[-C--:B------:R-:W-:Y:S02]  /*11190*/  LEA.HI.X.SX32 R115, R142, R61.reuse, 0x1, P2 ;  /* 0x0000003d8e737211 */ /* 0x080fe400010f0eff */
[----:B------:R-:W-:Y:S02]  /*111a0*/  LEA R120, P2, R146, R60, 0x1 ;  /* 0x0000003c92787211 */ /* 0x000fe400078408ff */
[----:B------:R-:W-:Y:S02]  /*111b0*/  LEA R196, R3, R194, 0x1 ;  /* 0x000000c203c47211 */ /* 0x000fe400078e08ff */
[----:B------:R-:W-:-:S02]  /*111c0*/  LEA.HI.X.SX32 R113, R140, R61, 0x1, P1 ;  /* 0x0000003d8c717211 */ /* 0x000fc400008f0eff */
[-C--:B------:R-:W-:Y:S01]  /*111d0*/  LEA R118, P1, R144, R60.reuse, 0x1 ;  /* 0x0000003c90767211 */ /* 0x080fe200078208ff */
[C---:B------:R-:W-:Y:S01]  /*111e0*/  IMAD R198, R3.reuse, 0x2, R196 ;  /* 0x0000000203c67824 */ /* 0x040fe200078e02c4 */
[-C--:B------:R-:W-:Y:S02]  /*111f0*/  LEA.HI.X.SX32 R121, R146, R61.reuse, 0x1, P2 ;  /* 0x0000003d92797211 */ /* 0x080fe400010f0eff */
[-C--:B------:R-:W-:Y:S01]  /*11200*/  LEA R126, P2, R152, R60.reuse, 0x1 ;  /* 0x0000003c987e7211 */ /* 0x080fe200078408ff */
[----:B------:R-:W-:Y:S01]  /*11210*/  IMAD R200, R3, 0x2, R198 ;  /* 0x0000000203c87824 */ /* 0x000fe200078e02c6 */
[-C--:B------:R-:W-:Y:S02]  /*11220*/  LEA.HI.X.SX32 R119, R144, R61.reuse, 0x1, P1 ;  /* 0x0000003d90777211 */ /* 0x080fe400008f0eff */
[----:B------:R-:W-:Y:S02]  /*11230*/  LEA R124, P1, R150, R60, 0x1 ;  /* 0x0000003c967c7211 */ /* 0x000fe400078208ff */
[----:B------:R-:W-:-:S02]  /*11240*/  LEA.HI.X.SX32 R127, R152, R61, 0x1, P2 ;  /* 0x0000003d987f7211 */ /* 0x000fc400010f0eff */
[-C--:B------:R-:W-:Y:S02]  /*11250*/  LEA R134, P2, R158, R60.reuse, 0x1 ;  /* 0x0000003c9e867211 */ /* 0x080fe400078408ff */
[-C--:B------:R-:W-:Y:S02]  /*11260*/  LEA.HI.X.SX32 R125, R150, R61.reuse, 0x1, P1 ;  /* 0x0000003d967d7211 */ /* 0x080fe400008f0eff */
[-C--:B------:R-:W-:Y:S02]  /*11270*/  LEA R130, P1, R156, R60.reuse, 0x1 ;  /* 0x0000003c9c827211 */ /* 0x080fe400078208ff */
[----:B------:R-:W-:Y:S02]  /*11280*/  LEA.HI.X.SX32 R135, R158, R61, 0x1, P2 ;  /* 0x0000003d9e877211 */ /* 0x000fe400010f0eff */
[----:B------:R-:W-:Y:S02]  /*11290*/  LEA R140, P2, R164, R60, 0x1 ;  /* 0x0000003ca48c7211 */ /* 0x000fe400078408ff */
[----:B------:R-:W-:-:S02]  /*112a0*/  LEA R202, R3, R200, 0x1 ;  /* 0x000000c803ca7211 */ /* 0x000fc400078e08ff */
[-C--:B------:R-:W-:Y:S02]  /*112b0*/  LEA.HI.X.SX32 R131, R156, R61.reuse, 0x1, P1 ;  /* 0x0000003d9c837211 */ /* 0x080fe400008f0eff */
[-C--:B------:R-:W-:Y:S01]  /*112c0*/  LEA R138, P1, R162, R60.reuse, 0x1 ;  /* 0x0000003ca28a7211 */ /* 0x080fe200078208ff */
[C---:B------:R-:W-:Y:S01]  /*112d0*/  IMAD R204, R3.reuse, 0x2, R202 ;  /* 0x0000000203cc7824 */ /* 0x040fe200078e02ca */
[-C--:B------:R-:W-:Y:S02]  /*112e0*/  LEA.HI.X.SX32 R141, R164, R61.reuse, 0x1, P2 ;  /* 0x0000003da48d7211 */ /* 0x080fe400010f0eff */
[-C--:B------:R-:W-:Y:S01]  /*112f0*/  LEA R146, P2, R170, R60.reuse, 0x1 ;  /* 0x0000003caa927211 */ /* 0x080fe200078408ff */
[----:B------:R-:W-:Y:S01]  /*11300*/  IMAD R206, R3, 0x2, R204 ;  /* 0x0000000203ce7824 */ /* 0x000fe200078e02cc */
[----:B------:R-:W-:Y:S02]  /*11310*/  LEA R122, P3, R148, R60, 0x1 ;  /* 0x0000003c947a7211 */ /* 0x000fe400078608ff */
[----:B------:R-:W-:-:S02]  /*11320*/  LEA.HI.X.SX32 R139, R162, R61, 0x1, P1 ;  /* 0x0000003da28b7211 */ /* 0x000fc400008f0eff */
[-C--:B------:R-:W-:Y:S02]  /*11330*/  LEA R144, P1, R168, R60.reuse, 0x1 ;  /* 0x0000003ca8907211 */ /* 0x080fe400078208ff */
[-C--:B------:R-:W-:Y:S02]  /*11340*/  LEA.HI.X.SX32 R147, R170, R61.reuse, 0x1, P2 ;  /* 0x0000003daa937211 */ /* 0x080fe400010f0eff */
[-C--:B------:R-:W-:Y:S02]  /*11350*/  LEA.HI.X.SX32 R123, R148, R61.reuse, 0x1, P3 ;  /* 0x0000003d947b7211 */ /* 0x080fe400018f0eff */
[-C--:B------:R-:W-:Y:S02]  /*11360*/  LEA R152, P2, R176, R60.reuse, 0x1 ;  /* 0x0000003cb0987211 */ /* 0x080fe400078408ff */
[----:B------:R-:W-:Y:S02]  /*11370*/  LEA R128, P3, R154, R60, 0x1 ;  /* 0x0000003c9a807211 */ /* 0x000fe400078608ff */
[----:B------:R-:W-:-:S02]  /*11380*/  LEA.HI.X.SX32 R145, R168, R61, 0x1, P1 ;  /* 0x0000003da8917211 */ /* 0x000fc400008f0eff */
[-C--:B------:R-:W-:Y:S02]  /*11390*/  LEA R150, P1, R174, R60.reuse, 0x1 ;  /* 0x0000003cae967211 */ /* 0x080fe400078208ff */
[-C--:B------:R-:W-:Y:S02]  /*113a0*/  LEA.HI.X.SX32 R153, R176, R61.reuse, 0x1, P2 ;  /* 0x0000003db0997211 */ /* 0x080fe400010f0eff */
[----:B------:R-:W-:Y:S02]  /*113b0*/  LEA.HI.X.SX32 R129, R154, R61, 0x1, P3 ;  /* 0x0000003d9a817211 */ /* 0x000fe400018f0eff */
[----:B------:R-:W-:Y:S02]  /*113c0*/  LEA R158, P2, R6, R60, 0x1 ;  /* 0x0000003c069e7211 */ /* 0x000fe400078408ff */
[----:B------:R-:W-:Y:S02]  /*113d0*/  LEA R208, R3, R206, 0x1 ;  /* 0x000000ce03d07211 */ /* 0x000fe400078e08ff */
[----:B------:R-:W-:-:S02]  /*113e0*/  LEA R136, P3, R160, R60, 0x1 ;  /* 0x0000003ca0887211 */ /* 0x000fc400078608ff */
[-C--:B------:R-:W-:Y:S02]  /*113f0*/  LEA.HI.X.SX32 R151, R174, R61.reuse, 0x1, P1 ;  /* 0x0000003dae977211 */ /* 0x080fe400008f0eff */
[-C--:B------:R-:W-:Y:S02]  /*11400*/  LEA R156, P1, R180, R60.reuse, 0x1 ;  /* 0x0000003cb49c7211 */ /* 0x080fe400078208ff */
[-C--:B------:R-:W-:Y:S01]  /*11410*/  LEA.HI.X.SX32 R159, R6, R61.reuse, 0x1, P2 ;  /* 0x0000003d069f7211 */ /* 0x080fe200010f0eff */
[C---:B------:R-:W-:Y:S01]  /*11420*/  IMAD R6, R3.reuse, 0x2, R208 ;  /* 0x0000000203067824 */ /* 0x040fe200078e02d0 */
[-C--:B------:R-:W-:Y:S02]  /*11430*/  LEA.HI.X.SX32 R137, R160, R61.reuse, 0x1, P3 ;  /* 0x0000003da0897211 */ /* 0x080fe400018f0eff */
[----:B------:R-:W-:Y:S01]  /*11440*/  LEA R142, P3, R166, R60, 0x1 ;  /* 0x0000003ca68e7211 */ /* 0x000fe200078608ff */
[----:B------:R-:W-:Y:S01]  /*11450*/  IMAD R210, R3, 0x2, R6 ;  /* 0x0000000203d27824 */ /* 0x000fe200078e0206 */
[----:B------:R-:W-:-:S02]  /*11460*/  LEA.HI.X.SX32 R157, R180, R61, 0x1, P1 ;  /* 0x0000003db49d7211 */ /* 0x000fc400008f0eff */
[-C--:B------:R-:W-:Y:S02]  /*11470*/  LEA R162, P1, R4, R60.reuse, 0x1 ;  /* 0x0000003c04a27211 */ /* 0x080fe400078208ff */
[-C--:B------:R-:W-:Y:S02]  /*11480*/  LEA.HI.X.SX32 R143, R166, R61.reuse, 0x1, P3 ;  /* 0x0000003da68f7211 */ /* 0x080fe400018f0eff */
[----:B------:R-:W-:Y:S02]  /*11490*/  LEA R148, P3, R172, R60, 0x1 ;  /* 0x0000003cac947211 */ /* 0x000fe400078608ff */
[-C--:B------:R-:W-:Y:S02]  /*114a0*/  LEA.HI.X.SX32 R163, R4, R61.reuse, 0x1, P1 ;  /* 0x0000003d04a37211 */ /* 0x080fe400008f0eff */
[----:B------:R-:W-:Y:S02]  /*114b0*/  LEA R4, R3, R210, 0x1 ;  /* 0x000000d203047211 */ /* 0x000fe400078e08ff */
[----:B------:R-:W-:-:S02]  /*114c0*/  LEA.HI.X.SX32 R149, R172, R61, 0x1, P3 ;  /* 0x0000003dac957211 */ /* 0x000fc400018f0eff */
[-C--:B------:R-:W-:Y:S01]  /*114d0*/  LEA R154, P3, R178, R60.reuse, 0x1 ;  /* 0x0000003cb29a7211 */ /* 0x080fe200078608ff */
[C---:B------:R-:W-:Y:S01]  /*114e0*/  IMAD R212, R3.reuse, 0x2, R4 ;  /* 0x0000000203d47824 */ /* 0x040fe200078e0204 */
[-C--:B------:R-:W-:Y:S02]  /*114f0*/  LEA R164, P2, R184, R60.reuse, 0x1 ;  /* 0x0000003cb8a47211 */ /* 0x080fe400078408ff */
[-C--:B------:R-:W-:Y:S01]  /*11500*/  LEA.HI.X.SX32 R155, R178, R61.reuse, 0x1, P3 ;  /* 0x0000003db29b7211 */ /* 0x080fe200018f0eff */
[----:B------:R-:W-:Y:S01]  /*11510*/  IMAD R214, R3, 0x2, R212 ;  /* 0x0000000203d67824 */ /* 0x000fe200078e02d4 */
[----:B------:R-:W-:Y:S02]  /*11520*/  LEA R160, P3, R182, R60, 0x1 ;  /* 0x0000003cb6a07211 */ /* 0x000fe400078608ff */
[-C--:B------:R-:W-:Y:S02]  /*11530*/  LEA.HI.X.SX32 R165, R184, R61.reuse, 0x1, P2 ;  /* 0x0000003db8a57211 */ /* 0x080fe400010f0eff */
[----:B------:R-:W-:-:S02]  /*11540*/  LEA.HI.X.SX32 R161, R182, R61, 0x1, P3 ;  /* 0x0000003db6a17211 */ /* 0x000fc400018f0eff */
[C---:B------:R-:W-:Y:S02]  /*11550*/  LEA R166, P3, R186.reuse, R60, 0x1 ;  /* 0x0000003cbaa67211 */ /* 0x040fe400078608ff */
[C---:B------:R-:W-:Y:S02]  /*11560*/  LEA R216, R3.reuse, R214, 0x1 ;  /* 0x000000d603d87211 */ /* 0x040fe400078e08ff */
[-C--:B------:R-:W-:Y:S02]  /*11570*/  LEA.HI.X.SX32 R167, R186, R61.reuse, 0x1, P3 ;  /* 0x0000003dbaa77211 */ /* 0x080fe400018f0eff */
[-C--:B------:R-:W-:Y:S01]  /*11580*/  LEA R172, P3, R192, R60.reuse, 0x1 ;  /* 0x0000003cc0ac7211 */ /* 0x080fe200078608ff */
[C---:B------:R-:W-:Y:S01]  /*11590*/  IMAD R218, R3.reuse, 0x2, R216 ;  /* 0x0000000203da7824 */ /* 0x040fe200078e02d8 */
[-C--:B------:R-:W-:Y:S02]  /*115a0*/  LEA R170, P2, R190, R60.reuse, 0x1 ;  /* 0x0000003cbeaa7211 */ /* 0x080fe400078408ff */
[----:B------:R-:W-:Y:S01]  /*115b0*/  LEA.HI.X.SX32 R173, R192, R61, 0x1, P3 ;  /* 0x0000003dc0ad7211 */ /* 0x000fe200018f0eff */
[----:B------:R-:W-:Y:S01]  /*115c0*/  IMAD R220, R3, 0x2, R218 ;  /* 0x0000000203dc7824 */ /* 0x000fe200078e02da */
[----:B------:R-:W-:-:S02]  /*115d0*/  LEA R178, P3, R198, R60, 0x1 ;  /* 0x0000003cc6b27211 */ /* 0x000fc400078608ff */
[-C--:B------:R-:W-:Y:S02]  /*115e0*/  LEA.HI.X.SX32 R171, R190, R61.reuse, 0x1, P2 ;  /* 0x0000003dbeab7211 */ /* 0x080fe400010f0eff */
[-C--:B------:R-:W-:Y:S02]  /*115f0*/  LEA.HI.X.SX32 R179, R198, R61.reuse, 0x1, P3 ;  /* 0x0000003dc6b37211 */ /* 0x080fe400018f0eff */
[-C--:B------:R-:W-:Y:S02]  /*11600*/  LEA R176, P2, R196, R60.reuse, 0x1 ;  /* 0x0000003cc4b07211 */ /* 0x080fe400078408ff */
[----:B------:R-:W-:Y:S02]  /*11610*/  LEA R184, P3, R204, R60, 0x1 ;  /* 0x0000003cccb87211 */ /* 0x000fe400078608ff */
[----:B------:R-:W-:Y:S02]  /*11620*/  LEA R222, R3, R220, 0x1 ;  /* 0x000000dc03de7211 */ /* 0x000fe400078e08ff */
[----:B------:R-:W-:-:S02]  /*11630*/  LEA.HI.X.SX32 R177, R196, R61, 0x1, P2 ;  /* 0x0000003dc4b17211 */ /* 0x000fc400010f0eff */
[-C--:B------:R-:W-:Y:S01]  /*11640*/  LEA.HI.X.SX32 R185, R204, R61.reuse, 0x1, P3 ;  /* 0x0000003dccb97211 */ /* 0x080fe200018f0eff */
[----:B------:R-:W-:Y:S01]  /*11650*/  IMAD R224, R3, 0x2, R222 ;  /* 0x0000000203e07824 */ /* 0x000fe200078e02de */
[-C--:B------:R-:W-:Y:S02]  /*11660*/  LEA R168, P1, R188, R60.reuse, 0x1 ;  /* 0x0000003cbca87211 */ /* 0x080fe400078208ff */
[-C--:B------:R-:W-:Y:S02]  /*11670*/  LEA R182, P2, R202, R60.reuse, 0x1 ;  /* 0x0000003ccab67211 */ /* 0x080fe400078408ff */
[----:B------:R-:W-:Y:S02]  /*11680*/  LEA R190, P3, R6, R60, 0x1 ;  /* 0x0000003c06be7211 */ /* 0x000fe400078608ff */
[-C--:B------:R-:W-:Y:S02]  /*11690*/  LEA.HI.X.SX32 R169, R188, R61.reuse, 0x1, P1 ;  /* 0x0000003dbca97211 */ /* 0x080fe400008f0eff */
[----:B------:R-:W-:-:S02]  /*116a0*/  LEA.HI.X.SX32 R183, R202, R61, 0x1, P2 ;  /* 0x0000003dcab77211 */ /* 0x000fc400010f0eff */
[-C--:B------:R-:W-:Y:S01]  /*116b0*/  LEA.HI.X.SX32 R191, R6, R61.reuse, 0x1, P3 ;  /* 0x0000003d06bf7211 */ /* 0x080fe200018f0eff */
[----:B------:R-:W-:Y:S01]  /*116c0*/  IMAD R6, R3, 0x2, R224 ;  /* 0x0000000203067824 */ /* 0x000fe200078e02e0 */
[-C--:B------:R-:W-:Y:S02]  /*116d0*/  LEA R174, P1, R194, R60.reuse, 0x1 ;  /* 0x0000003cc2ae7211 */ /* 0x080fe400078208ff */
[-C--:B------:R-:W-:Y:S02]  /*116e0*/  LEA R188, P2, R208, R60.reuse, 0x1 ;  /* 0x0000003cd0bc7211 */ /* 0x080fe400078408ff */
[-C--:B------:R-:W-:Y:S02]  /*116f0*/  LEA.HI.X.SX32 R175, R194, R61.reuse, 0x1, P1 ;  /* 0x0000003dc2af7211 */ /* 0x080fe400008f0eff */
[----:B------:R-:W-:Y:S02]  /*11700*/  LEA.HI.X.SX32 R189, R208, R61, 0x1, P2 ;  /* 0x0000003dd0bd7211 */ /* 0x000fe400010f0eff */
[----:B------:R-:W-:-:S02]  /*11710*/  LEA R194, P2, R4, R60, 0x1 ;  /* 0x0000003c04c27211 */ /* 0x000fc400078408ff */
[C---:B------:R-:W-:Y:S02]  /*11720*/  LEA R226, R3.reuse, R6, 0x1 ;  /* 0x0000000603e27211 */ /* 0x040fe400078e08ff */
[-C--:B------:R-:W-:Y:S02]  /*11730*/  LEA R180, P1, R200, R60.reuse, 0x1 ;  /* 0x0000003cc8b47211 */ /* 0x080fe400078208ff */
[-C--:B------:R-:W-:Y:S01]  /*11740*/  LEA.HI.X.SX32 R195, R4, R61.reuse, 0x1, P2 ;  /* 0x0000003d04c37211 */ /* 0x080fe200010f0eff */
[C---:B------:R-:W-:Y:S01]  /*11750*/  IMAD R4, R3.reuse, 0x2, R226 ;  /* 0x0000000203047824 */ /* 0x040fe200078e02e2 */
[----:B------:R-:W-:Y:S02]  /*11760*/  LEA.HI.X.SX32 R181, R200, R61, 0x1, P1 ;  /* 0x0000003dc8b57211 */ /* 0x000fe400008f0eff */
[-C--:B------:R-:W-:Y:S01]  /*11770*/  LEA R186, P1, R206, R60.reuse, 0x1 ;  /* 0x0000003cceba7211 */ /* 0x080fe200078208ff */
[----:B------:R-:W-:Y:S01]  /*11780*/  IMAD R228, R3, 0x2, R4 ;  /* 0x0000000203e47824 */ /* 0x000fe200078e0204 */
[----:B------:R-:W-:-:S02]  /*11790*/  LEA R196, P3, R212, R60, 0x1 ;  /* 0x0000003cd4c47211 */ /* 0x000fc400078608ff */
[-C--:B------:R-:W-:Y:S02]  /*117a0*/  LEA.HI.X.SX32 R187, R206, R61.reuse, 0x1, P1 ;  /* 0x0000003dcebb7211 */ /* 0x080fe400008f0eff */
[C---:B------:R-:W-:Y:S02]  /*117b0*/  LEA R192, P1, R210.reuse, R60, 0x1 ;  /* 0x0000003cd2c07211 */ /* 0x040fe400078208ff */
[C---:B------:R-:W-:Y:S02]  /*117c0*/  LEA R230, R3.reuse, R228, 0x1 ;  /* 0x000000e403e67211 */ /* 0x040fe400078e08ff */
[-C--:B------:R-:W-:Y:S02]  /*117d0*/  LEA.HI.X.SX32 R193, R210, R61.reuse, 0x1, P1 ;  /* 0x0000003dd2c17211 */ /* 0x080fe400008f0eff */
[----:B------:R-:W-:Y:S01]  /*117e0*/  LEA.HI.X.SX32 R197, R212, R61, 0x1, P3 ;  /* 0x0000003dd4c57211 */ /* 0x000fe200018f0eff */
[----:B------:R-:W-:Y:S01]  /*117f0*/  IMAD R232, R3, 0x2, R230 ;  /* 0x0000000203e87824 */ /* 0x000fe200078e02e6 */
[----:B------:R-:W-:-:S02]  /*11800*/  LEA R198, P1, R214, R60, 0x1 ;  /* 0x0000003cd6c67211 */ /* 0x000fc400078208ff */
[-C--:B------:R-:W-:Y:S01]  /*11810*/  LEA R202, P3, R218, R60.reuse, 0x1 ;  /* 0x0000003cdaca7211 */ /* 0x080fe200078608ff */
[----:B------:R-:W-:Y:S01]  /*11820*/  IMAD R234, R3, 0x2, R232 ;  /* 0x0000000203ea7824 */ /* 0x000fe200078e02e8 */
[-C--:B------:R-:W-:Y:S02]  /*11830*/  LEA.HI.X.SX32 R199, R214, R61.reuse, 0x1, P1 ;  /* 0x0000003dd6c77211 */ /* 0x080fe400008f0eff */
[-C--:B------:R-:W-:Y:S02]  /*11840*/  LEA.HI.X.SX32 R203, R218, R61.reuse, 0x1, P3 ;  /* 0x0000003ddacb7211 */ /* 0x080fe400018f0eff */
[-C--:B------:R-:W-:Y:S02]  /*11850*/  LEA R204, P1, R220, R60.reuse, 0x1 ;  /* 0x0000003cdccc7211 */ /* 0x080fe400078208ff */
[----:B------:R-:W-:Y:S02]  /*11860*/  LEA R208, P3, R224, R60, 0x1 ;  /* 0x0000003ce0d07211 */ /* 0x000fe400078608ff */
[----:B------:R-:W-:-:S02]  /*11870*/  LEA.HI.X.SX32 R205, R220, R61, 0x1, P1 ;  /* 0x0000003ddccd7211 */ /* 0x000fc400008f0eff */
[-C--:B------:R-:W-:Y:S02]  /*11880*/  LEA R200, P2, R216, R60.reuse, 0x1 ;  /* 0x0000003cd8c87211 */ /* 0x080fe400078408ff */
[-C--:B------:R-:W-:Y:S02]  /*11890*/  LEA.HI.X.SX32 R209, R224, R61.reuse, 0x1, P3 ;  /* 0x0000003de0d17211 */ /* 0x080fe400018f0eff */
[-C--:B------:R-:W-:Y:S02]  /*118a0*/  LEA R210, P1, R6, R60.reuse, 0x1 ;  /* 0x0000003c06d27211 */ /* 0x080fe400078208ff */
[----:B------:R-:W-:Y:S02]  /*118b0*/  LEA R214, P3, R4, R60, 0x1 ;  /* 0x0000003c04d67211 */ /* 0x000fe400078608ff */
[----:B------:R-:W-:Y:S02]  /*118c0*/  LEA R236, R3, R234, 0x1 ;  /* 0x000000ea03ec7211 */ /* 0x000fe400078e08ff */
[----:B------:R-:W-:-:S02]  /*118d0*/  LEA.HI.X.SX32 R201, R216, R61, 0x1, P2 ;  /* 0x0000003dd8c97211 */ /* 0x000fc400010f0eff */
[-C--:B------:R-:W-:Y:S02]  /*118e0*/  LEA.HI.X.SX32 R211, R6, R61.reuse, 0x1, P1 ;  /* 0x0000003d06d37211 */ /* 0x080fe400008f0eff */
[-C--:B------:R-:W-:Y:S02]  /*118f0*/  LEA R206, P2, R222, R60.reuse, 0x1 ;  /* 0x0000003cdece7211 */ /* 0x080fe400078408ff */
[-C--:B------:R-:W-:Y:S01]  /*11900*/  LEA.HI.X.SX32 R215, R4, R61.reuse, 0x1, P3 ;  /* 0x0000003d04d77211 */ /* 0x080fe200018f0eff */
[C---:B------:R-:W-:Y:S01]  /*11910*/  IMAD R4, R3.reuse, 0x2, R236 ;  /* 0x0000000203047824 */ /* 0x040fe200078e02ec */
[----:B------:R-:W-:Y:S02]  /*11920*/  LEA R216, P1, R228, R60, 0x1 ;  /* 0x0000003ce4d87211 */ /* 0x000fe400078208ff */
[-C--:B------:R-:W-:Y:S01]  /*11930*/  LEA.HI.X.SX32 R207, R222, R61.reuse, 0x1, P2 ;  /* 0x0000003ddecf7211 */ /* 0x080fe200010f0eff */
[----:B------:R-:W-:Y:S01]  /*11940*/  IMAD R6, R3, 0x2, R4 ;  /* 0x0000000203067824 */ /* 0x000fe200078e0204 */
[----:B------:R-:W-:-:S02]  /*11950*/  LEA.HI.X.SX32 R217, R228, R61, 0x1, P1 ;  /* 0x0000003de4d97211 */ /* 0x000fc400008f0eff */
[-C--:B------:R-:W-:Y:S02]  /*11960*/  LEA R212, P2, R226, R60.reuse, 0x1 ;  /* 0x0000003ce2d47211 */ /* 0x080fe400078408ff */
[-C--:B------:R-:W-:Y:S02]  /*11970*/  LEA R220, P3, R232, R60.reuse, 0x1 ;  /* 0x0000003ce8dc7211 */ /* 0x080fe400078608ff */
[----:B------:R-:W-:Y:S02]  /*11980*/  LEA R222, P1, R234, R60, 0x1 ;  /* 0x0000003ceade7211 */ /* 0x000fe400078208ff */
[-C--:B------:R-:W-:Y:S02]  /*11990*/  LEA.HI.X.SX32 R213, R226, R61.reuse, 0x1, P2 ;  /* 0x0000003de2d57211 */ /* 0x080fe400010f0eff */
[-C--:B------:R-:W-:Y:S02]  /*119a0*/  LEA.HI.X.SX32 R221, R232, R61.reuse, 0x1, P3 ;  /* 0x0000003de8dd7211 */ /* 0x080fe400018f0eff */
[----:B------:R-:W-:-:S02]  /*119b0*/  LEA.HI.X.SX32 R223, R234, R61, 0x1, P1 ;  /* 0x0000003deadf7211 */ /* 0x000fc400008f0eff */
[-C--:B------:R-:W-:Y:S02]  /*119c0*/  LEA R226, P3, R4, R60.reuse, 0x1 ;  /* 0x0000003c04e27211 */ /* 0x080fe400078608ff */
[----:B------:R-:W-:Y:S02]  /*119d0*/  LEA R228, P1, R6, R60, 0x1 ;  /* 0x0000003c06e47211 */ /* 0x000fe400078208ff */
[C---:B------:R-:W-:Y:S02]  /*119e0*/  LEA R238, R3.reuse, R6, 0x1 ;  /* 0x0000000603ee7211 */ /* 0x040fe400078e08ff */
[-C--:B------:R-:W-:Y:S02]  /*119f0*/  LEA.HI.X.SX32 R227, R4, R61.reuse, 0x1, P3 ;  /* 0x0000003d04e37211 */ /* 0x080fe400018f0eff */
[----:B------:R-:W-:Y:S01]  /*11a00*/  LEA.HI.X.SX32 R229, R6, R61, 0x1, P1 ;  /* 0x0000003d06e57211 */ /* 0x000fe200008f0eff */
[----:B------:R-:W-:Y:S01]  /*11a10*/  IMAD R240, R3, 0x2, R238 ;  /* 0x0000000203f07824 */ /* 0x000fe200078e02ee */
[----:B------:R-:W1:Y:S01]  /*11a20*/  LDS.128 R4, [R2] ;  /* 0x0000000002047984 */ /* 0x000e620000000c00 */
[----:B------:R-:W-:-:S02]  /*11a30*/  LEA R218, P2, R230, R60, 0x1 ;  /* 0x0000003ce6da7211 */ /* 0x000fc400078408ff */
[----:B------:R-:W-:Y:S01]  /*11a40*/  IMAD R3, R3, 0x2, R240 ;  /* 0x0000000203037824 */ /* 0x000fe200078e02f0 */
[-C--:B------:R-:W-:Y:S02]  /*11a50*/  LEA R232, P3, R240, R60.reuse, 0x1 ;  /* 0x0000003cf0e87211 */ /* 0x080fe400078608ff */
[-C--:B------:R-:W-:Y:S02]  /*11a60*/  LEA.HI.X.SX32 R219, R230, R61.reuse, 0x1, P2 ;  /* 0x0000003de6db7211 */ /* 0x080fe400010f0eff */
[-C--:B------:R-:W-:Y:S02]  /*11a70*/  LEA R224, P2, R236, R60.reuse, 0x1 ;  /* 0x0000003cece07211 */ /* 0x080fe400078408ff */
[-C--:B------:R-:W-:Y:S02]  /*11a80*/  LEA.HI.X.SX32 R233, R240, R61.reuse, 0x1, P3 ;  /* 0x0000003df0e97211 */ /* 0x080fe400018f0eff */
[----:B------:R-:W-:Y:S02]  /*11a90*/  LEA.HI.X.SX32 R225, R236, R61, 0x1, P2 ;  /* 0x0000003dece17211 */ /* 0x000fe400010f0eff */
[----:B------:R-:W-:-:S02]  /*11aa0*/  LEA R230, P2, R238, R60, 0x1 ;  /* 0x0000003ceee67211 */ /* 0x000fc400078408ff */
[C---:B------:R-:W-:Y:S02]  /*11ab0*/  LEA R60, P4, R3.reuse, R60, 0x1 ;  /* 0x0000003c033c7211 */ /* 0x040fe400078808ff */
[-C--:B------:R-:W-:Y:S02]  /*11ac0*/  LEA.HI.X.SX32 R231, R238, R61.reuse, 0x1, P2 ;  /* 0x0000003deee77211 */ /* 0x080fe400010f0eff */
[----:B------:R-:W-:Y:S02]  /*11ad0*/  LEA.HI.X.SX32 R61, R3, R61, 0x1, P4 ;  /* 0x0000003d033d7211 */ /* 0x000fe400020f0eff */
[----:B------:R-:W-:Y:S02]  /*11ae0*/  PRMT R3, R42, 0x7632, R3 ;  /* 0x000076322a037816 */ /* 0x000fe40000000003 */
[----:B0-----:R-:W-:Y:S02]  /*11af0*/  PRMT R13, R43, 0x7632, R13 ;  /* 0x000076322b0d7816 */ /* 0x001fe4000000000d */
[----:B--2---:R-:W-:Y:S01]  /*11b00*/  PRMT R15, R48, 0x7632, R15 ;  /* 0x00007632300f7816 */ /* 0x004fe2000000000f */
[----:B------:R0:W-:Y:S01]  /*11b10*/  STG.E.U16 desc[UR8][R22.64], R3 ;  /* 0x0000000316007986 */ /* 0x0001e2000c101508 */
[----:B------:R-:W-:-:S02]  /*11b20*/  PRMT R0, R50, 0x7632, R0 ;  /* 0x0000763232007816 */ /* 0x000fc40000000000 */
[----:B-----5:R-:W-:Y:S01]  /*11b30*/  PRMT R12, R56, 0x7632, R12 ;  /* 0x00007632380c7816 */ /* 0x020fe2000000000c */
[----:B------:R-:W-:Y:S01]  /*11b40*/  STG.E.U16 desc[UR8][R28.64], R43 ;  /* 0x0000002b1c007986 */ /* 0x000fe2000c101508 */
[----:B------:R-:W-:Y:S02]  /*11b50*/  PRMT R42, R58, 0x7632, R42 ;  /* 0x000076323a2a7816 */ /* 0x000fe4000000002a */
[----:B------:R-:W-:Y:S01]  /*11b60*/  ISETP.GE.U32.AND P1, PT, R239, 0x80, PT ;  /* 0x00000080ef00780c */ /* 0x000fe20003f26070 */
[----:B------:R2:W-:Y:S04]  /*11b70*/  STG.E.U16 desc[UR8][R20.64], R13 ;  /* 0x0000000d14007986 */ /* 0x0005e8000c101508 */
[----:B------:R1:W-:Y:S01]  /*11b80*/  STG.E.U16 desc[UR8][R30.64], R48 ;  /* 0x000000301e007986 */ /* 0x0003e2000c101508 */
[----:B0-----:R-:W-:-:S03]  /*11b90*/  PRMT R3, R51, 0x7632, R3 ;  /* 0x0000763233037816 */ /* 0x001fc60000000003 */
[----:B------:R0:W-:Y:S01]  /*11ba0*/  STG.E.U16 desc[UR8][R40.64], R15 ;  /* 0x0000000f28007986 */ /* 0x0001e2000c101508 */
[----:B--2---:R-:W-:-:S03]  /*11bb0*/  PRMT R21, R49, 0x7632, R21 ;  /* 0x0000763231157816 */ /* 0x004fc60000000015 */
[----:B------:R2:W-:Y:S01]  /*11bc0*/  STG.E.U16 desc[UR8][R62.64], R49 ;  /* 0x000000313e007986 */ /* 0x0005e2000c101508 */
[----:B-1----:R-:W-:-:S03]  /*11bd0*/  PRMT R48, R5, 0x7632, R48 ;  /* 0x0000763205307816 */ /* 0x002fc60000000030 */
[----:B------:R1:W-:Y:S01]  /*11be0*/  STG.E.U16 desc[UR8][R64.64], R21 ;  /* 0x0000001540007986 */ /* 0x0003e2000c101508 */
[----:B0-----:R-:W-:-:S03]  /*11bf0*/  PRMT R40, R57, 0x7632, R40 ;  /* 0x0000763239287816 */ /* 0x001fc60000000028 */
[----:B------:R0:W-:Y:S04]  /*11c00*/  STG.E.U16 desc[UR8][R66.64], R50 ;  /* 0x0000003242007986 */ /* 0x0001e8000c101508 */
[----:B------:R3:W-:Y:S01]  /*11c10*/  STG.E.U16 desc[UR8][R68.64], R0 ;  /* 0x0000000044007986 */ /* 0x0007e2000c101508 */
[----:B--2---:R-:W-:-:S03]  /*11c20*/  PRMT R62, R16, 0x7632, R62 ;  /* 0x00007632103e7816 */ /* 0x004fc6000000003e */
[----:B------:R2:W-:Y:S01]  /*11c30*/  STG.E.U16 desc[UR8][R70.64], R51 ;  /* 0x0000003346007986 */ /* 0x0005e2000c101508 */
[----:B-1----:R-:W-:-:S03]  /*11c40*/  PRMT R64, R17, 0x7632, R64 ;  /* 0x0000763211407816 */ /* 0x002fc60000000040 */
[----:B------:R1:W-:Y:S01]  /*11c50*/  STG.E.U16 desc[UR8][R72.64], R3 ;  /* 0x0000000348007986 */ /* 0x0003e2000c101508 */
[----:B0-----:R-:W-:Y:S02]  /*11c60*/  PRMT R50, R6, 0x7632, R50 ;  /* 0x0000763206327816 */ /* 0x001fe40000000032 */
[----:B------:R-:W-:Y:S01]  /*11c70*/  PRMT R67, R18, 0x7632, R67 ;  /* 0x0000763212437816 */ /* 0x000fe20000000043 */
[----:B------:R0:W-:Y:S01]  /*11c80*/  STG.E.U16 desc[UR8][R74.64], R56 ;  /* 0x000000384a007986 */ /* 0x0001e2000c101508 */
[----:B---3--:R-:W-:Y:S02]  /*11c90*/  PRMT R0, R59, 0x7632, R0 ;  /* 0x000076323b007816 */ /* 0x008fe40000000000 */
[----:B------:R-:W-:Y:S01]  /*11ca0*/  PRMT R69, R19, 0x7632, R69 ;  /* 0x0000763213457816 */ /* 0x000fe20000000045 */
[----:B------:R3:W-:Y:S01]  /*11cb0*/  STG.E.U16 desc[UR8][R76.64], R12 ;  /* 0x0000000c4c007986 */ /* 0x0007e2000c101508 */
[----:B--2---:R-:W-:-:S03]  /*11cc0*/  PRMT R71, R24, 0x7632, R71 ;  /* 0x0000763218477816 */ /* 0x004fc60000000047 */
[----:B------:R2:W-:Y:S01]  /*11cd0*/  STG.E.U16 desc[UR8][R78.64], R57 ;  /* 0x000000394e007986 */ /* 0x0005e2000c101508 */
[----:B-1----:R-:W-:Y:S02]  /*11ce0*/  PRMT R3, R4, 0x7632, R3 ;  /* 0x0000763204037816 */ /* 0x002fe40000000003 */
[----:B------:R-:W-:Y:S01]  /*11cf0*/  PRMT R73, R25, 0x7632, R73 ;  /* 0x0000763219497816 */ /* 0x000fe20000000049 */
        /* <DEDUP_REMOVED lines=14> */
[----:B---3--:R-:W-:-:S03]  /*11de0*/  PRMT R85, R35, 0x7632, R85 ;  /* 0x0000763223557816 */ /* 0x008fc60000000055 */
[----:B------:R3:W-:Y:S01]  /*11df0*/  STG.E.U16 desc[UR8][R92.64], R3 ;  /* 0x000000035c007986 */ /* 0x0007e2000c101508 */
[----:B--2---:R-:W-:-:S03]  /*11e00*/  PRMT R87, R36, 0x7632, R87 ;  /* 0x0000763224577816 */ /* 0x004fc60000000057 */
[----:B------:R2:W-:Y:S01]  /*11e10*/  STG.E.U16 desc[UR8][R94.64], R5 ;  /* 0x000000055e007986 */ /* 0x0005e2000c101508 */
[----:B-1----:R-:W-:Y:S02]  /*11e20*/  PRMT R0, R8, 0x7632, R0 ;  /* 0x0000763208007816 */ /* 0x002fe40000000000 */
[----:B------:R-:W-:Y:S01]  /*11e30*/  PRMT R89, R37, 0x7632, R89 ;  /* 0x0000763225597816 */ /* 0x000fe20000000059 */
[----:B------:R1:W-:Y:S01]  /*11e40*/  STG.E.U16 desc[UR8][R96.64], R48 ;  /* 0x0000003060007986 */ /* 0x0003e2000c101508 */
[----:B0-----:R-:W-:-:S03]  /*11e50*/  PRMT R91, R38, 0x7632, R91 ;  /* 0x00007632265b7816 */ /* 0x001fc6000000005b */
        /* <DEDUP_REMOVED lines=8> */
[----:B0-----:R-:W-:-:S03]  /*11ee0*/  PRMT R99, R46, 0x7632, R99 ;  /* 0x000076322e637816 */ /* 0x001fc60000000063 */
[----:B------:R0:W-:Y:S01]  /*11ef0*/  STG.E.U16 desc[UR8][R106.64], R8 ;  /* 0x000000086a007986 */ /* 0x0001e2000c101508 */
[----:B---3--:R-:W-:-:S03]  /*11f00*/  PRMT R101, R47, 0x7632, R101 ;  /* 0x000076322f657816 */ /* 0x008fc60000000065 */
[----:B------:R3:W-:Y:S01]  /*11f10*/  STG.E.U16 desc[UR8][R108.64], R0 ;  /* 0x000000006c007986 */ /* 0x0007e2000c101508 */
[----:B--2---:R-:W-:-:S03]  /*11f20*/  PRMT R103, R52, 0x7632, R103 ;  /* 0x0000763234677816 */ /* 0x004fc60000000067 */
[----:B------:R2:W-:Y:S01]  /*11f30*/  STG.E.U16 desc[UR8][R110.64], R9 ;  /* 0x000000096e007986 */ /* 0x0005e2000c101508 */
[----:B-1----:R-:W-:-:S03]  /*11f40*/  PRMT R105, R53, 0x7632, R105 ;  /* 0x0000763235697816 */ /* 0x002fc60000000069 */
[----:B------:R-:W-:Y:S01]  /*11f50*/  STG.E.U16 desc[UR8][R112.64], R56 ;  /* 0x0000003870007986 */ /* 0x000fe2000c101508 */
[----:B0-----:R-:W-:-:S03]  /*11f60*/  PRMT R107, R54, 0x7632, R107 ;  /* 0x00007632366b7816 */ /* 0x001fc6000000006b */
[----:B------:R-:W-:Y:S01]  /*11f70*/  STG.E.U16 desc[UR8][R114.64], R10 ;  /* 0x0000000a72007986 */ /* 0x000fe2000c101508 */
[----:B---3--:R-:W-:Y:S01]  /*11f80*/  PRMT R109, R55, 0x7632, R109 ;  /* 0x00007632376d7816 */ /* 0x008fe2000000006d */
[----:B------:R-:W0:Y:S02]  /*11f90*/  LDC R0, c[0x0][0x3ec] ;  /* 0x0000fb00ff007b82 */ /* 0x000e240000000800 */
[----:B------:R-:W-:Y:S04]  /*11fa0*/  STG.E.U16 desc[UR8][R116.64], R58 ;  /* 0x0000003a74007986 */ /* 0x000fe8000c101508 */
[----:B------:R-:W-:Y:S02]  /*11fb0*/  STG.E.U16 desc[UR8][R118.64], R11 ;  /* 0x0000000b76007986 */ /* 0x000fe4000c101508 */
[----:B--2---:R-:W1:Y:S02]  /*11fc0*/  LDC.64 R8, c[0x0][0x3a0] ;  /* 0x0000e800ff087b82 */ /* 0x004e640000000a00 */
[----:B------:R2:W-:Y:S04]  /*11fd0*/  STG.E.U16 desc[UR8][R120.64], R3 ;  /* 0x0000000378007986 */ /* 0x0005e8000c101508 */
[----:B------:R-:W-:Y:S04]  /*11fe0*/  STG.E.U16 desc[UR8][R122.64], R16 ;  /* 0x000000107a007986 */ /* 0x000fe8000c101508 */
[----:B------:R-:W-:Y:S04]  /*11ff0*/  STG.E.U16 desc[UR8][R124.64], R62 ;  /* 0x0000003e7c007986 */ /* 0x000fe8000c101508 */
[----:B------:R-:W-:Y:S01]  /*12000*/  STG.E.U16 desc[UR8][R126.64], R17 ;  /* 0x000000117e007986 */ /* 0x000fe2000c101508 */
[----:B0-----:R-:W-:-:S03]  /*12010*/  IMAD R0, R241, R0, RZ ;  /* 0x00000000f1007224 */ /* 0x001fc600078e02ff */
[----:B------:R-:W-:Y:S01]  /*12020*/  STG.E.U16 desc[UR8][R128.64], R64 ;  /* 0x0000004080007986 */ /* 0x000fe2000c101508 */
[----:B--2---:R-:W-:-:S03]  /*12030*/  IMAD.SHL.U32 R3, R0, 0x4, RZ ;  /* 0x0000000400037824 */ /* 0x004fc600078e00ff */
[----:B------:R-:W-:Y:S01]  /*12040*/  STG.E.U16 desc[UR8][R130.64], R18 ;  /* 0x0000001282007986 */ /* 0x000fe2000c101508 */
[----:B------:R-:W-:-:S03]  /*12050*/  IMAD.HI R0, R0, 0x4, RZ ;  /* 0x0000000400007827 */ /* 0x000fc600078e02ff */
[----:B------:R0:W2:Y:S04]  /*12060*/  LDS.128 R4, [R2+0x1000] ;  /* 0x0010000002047984 */ /* 0x0000a80000000c00 */
[----:B------:R-:W-:Y:S04]  /*12070*/  STG.E.U16 desc[UR8][R134.64], R67 ;  /* 0x0000004386007986 */ /* 0x000fe8000c101508 */
[----:B------:R-:W-:Y:S01]  /*12080*/  STG.E.U16 desc[UR8][R136.64], R19 ;  /* 0x0000001388007986 */ /* 0x000fe2000c101508 */
[----:B0-----:R-:W-:-:S03]  /*12090*/  SHF.L.U32 R2, R235, 0x2, RZ ;  /* 0x00000002eb027819 */ /* 0x001fc600000006ff */
[----:B------:R-:W-:Y:S01]  /*120a0*/  STG.E.U16 desc[UR8][R138.64], R69 ;  /* 0x000000458a007986 */ /* 0x000fe2000c101508 */
[----:B-1----:R-:W-:-:S03]  /*120b0*/  IADD3 R2, P2, P3, R2, R8, R3 ;  /* 0x0000000802027210 */ /* 0x002fc60007b5e003 */
[----:B------:R-:W-:Y:S04]  /*120c0*/  STG.E.U16 desc[UR8][R140.64], R24 ;  /* 0x000000188c007986 */ /* 0x000fe8000c101508 */
[----:B------:R-:W-:Y:S04]  /*120d0*/  STG.E.U16 desc[UR8][R142.64], R71 ;  /* 0x000000478e007986 */ /* 0x000fe8000c101508 */
[----:B------:R-:W-:Y:S04]  /*120e0*/  STG.E.U16 desc[UR8][R144.64], R25 ;  /* 0x0000001990007986 */ /* 0x000fe8000c101508 */
[----:B------:R-:W-:Y:S04]  /*120f0*/  STG.E.U16 desc[UR8][R146.64], R73 ;  /* 0x0000004992007986 */ /* 0x000fe8000c101508 */
[----:B------:R-:W-:Y:S04]  /*12100*/  STG.E.U16 desc[UR8][R148.64], R26 ;  /* 0x0000001a94007986 */ /* 0x000fe8000c101508 */
[----:B------:R-:W-:Y:S04]  /*12110*/  STG.E.U16 desc[UR8][R150.64], R75 ;  /* 0x0000004b96007986 */ /* 0x000fe8000c101508 */
[----:B------:R-:W-:Y:S01]  /*12120*/  STG.E.U16 desc[UR8][R152.64], R27 ;  /* 0x0000001b98007986 */ /* 0x000fe2000c101508 */
[----:B--2---:R-:W-:-:S02]  /*12130*/  PRMT R111, R4, 0x7632, R111 ;  /* 0x00007632046f7816 */ /* 0x004fc4000000006f */
[----:B------:R-:W-:Y:S01]  /*12140*/  PRMT R113, R5, 0x7632, R113 ;  /* 0x0000763205717816 */ /* 0x000fe20000000071 */
[----:B------:R-:W-:Y:S01]  /*12150*/  STG.E.U16 desc[UR8][R154.64], R77 ;  /* 0x0000004d9a007986 */ /* 0x000fe2000c101508 */
[----:B------:R-:W-:Y:S02]  /*12160*/  PRMT R115, R6, 0x7632, R115 ;  /* 0x0000763206737816 */ /* 0x000fe40000000073 */
[----:B------:R-:W-:Y:S01]  /*12170*/  PRMT R30, R7, 0x7632, R30 ;  /* 0x00007632071e7816 */ /* 0x000fe2000000001e */
[----:B------:R-:W-:Y:S04]  /*12180*/  STG.E.U16 desc[UR8][R156.64], R32 ;  /* 0x000000209c007986 */ /* 0x000fe8000c101508 */
        /* <DEDUP_REMOVED lines=31> */
[----:B------:R0:W-:Y:S04]  /*12380*/  STG.E.U16 desc[UR8][R220.64], R4 ;  /* 0x00000004dc007986 */ /* 0x0001e8000c101508 */
[----:B------:R-:W-:Y:S04]  /*12390*/  STG.E.U16 desc[UR8][R222.64], R111 ;  /* 0x0000006fde007986 */ /* 0x000fe8000c101508 */
[----:B------:R-:W-:Y:S04]  /*123a0*/  STG.E.U16 desc[UR8][R224.64], R5 ;  /* 0x00000005e0007986 */ /* 0x000fe8000c101508 */
[----:B------:R-:W-:Y:S01]  /*123b0*/  STG.E.U16 desc[UR8][R226.64], R113 ;  /* 0x00000071e2007986 */ /* 0x000fe2000c101508 */
[----:B0-----:R-:W-:-:S03]  /*123c0*/  IMAD.HI R4, R235, 0x4, RZ ;  /* 0x00000004eb047827 */ /* 0x001fc600078e02ff */
[----:B------:R-:W-:Y:S02]  /*123d0*/  STG.E.U16 desc[UR8][R228.64], R6 ;  /* 0x00000006e4007986 */ /* 0x000fe4000c101508 */
[----:B------:R-:W-:Y:S02]  /*123e0*/  IADD3.X R3, PT, PT, R4, R9, R0, P2, P3 ;  /* 0x0000000904037210 */ /* 0x000fe400017e6400 */
[----:B------:R-:W-:Y:S04]  /*123f0*/  STG.E.U16 desc[UR8][R230.64], R115 ;  /* 0x00000073e6007986 */ /* 0x000fe8000c101508 */
[----:B------:R-:W-:Y:S04]  /*12400*/  STG.E.U16 desc[UR8][R232.64], R7 ;  /* 0x00000007e8007986 */ /* 0x000fe8000c101508 */
[----:B------:R-:W-:Y:S01]  /*12410*/  STG.E.U16 desc[UR8][R60.64], R30 ;  /* 0x0000001e3c007986 */ /* 0x000fe2000c101508 */
[----:B------:R-:W-:Y:S06]  /*12420*/  BAR.SYNC.DEFER_BLOCKING 0x0 ;  /* 0x0000000000007b1d */ /* 0x000fec0000010000 */
[----:B------:R-:W-:Y:S02]  /*12430*/  STSM.16.M88 [R243], R132 ;  /* 0x00000084f3007844 */ /* 0x000fe40000000000 */
[----:B------:R-:W-:Y:S06]  /*12440*/  BAR.SYNC.DEFER_BLOCKING 0x0 ;  /* 0x0000000000007b1d */ /* 0x000fec0000010000 */
[----:B------:R-:W0:Y:S04]  /*12450*/  LDSM.16.M88 R5, [R242+UR4] ;  /* 0x00000004f205783b */ /* 0x000e280008000000 */
[----:B0-----:R0:W-:Y:S01]  /*12460*/  @!P1 STG.E desc[UR8][R2.64], R5 ;  /* 0x0000000502009986 */ /* 0x0011e2000c101908 */
[----:B------:R-:W-:Y:S06]  /*12470*/  BAR.SYNC.DEFER_BLOCKING 0x0 ;  /* 0x0000000000007b1d */ /* 0x000fec0000010000 */
[----:B------:R-:W-:Y:S05]  /*12480*/  @P0 BRA `(.L_x_20) ;  /* 0x0000000000a00947 */ /* 0x000fea0003800000 */
[----:B0-----:R-:W0:Y:S01]  /*12490*/  S2R R3, SR_CgaCtaId ;  /* 0x0000000000037919 */ /* 0x001e220000008800 */
[----:B------:R-:W-:Y:S01]  /*124a0*/  NOP ;  /* 0x0000000000007918 */ /* 0x000fe20000000000 */
[----:B------:R-:W-:Y:S01]  /*124b0*/  MOV R0, 0x50 ;  /* 0x0000005000007802 */ /* 0x000fe20000000f00 */
[----:B------:R-:W-:-:S03]  /*124c0*/  IMAD.MOV.U32 R7, RZ, RZ, 0x1 ;  /* 0x00000001ff077424 */ /* 0x000fc600078e00ff */
[----:B0-----:R-:W-:Y:S01]  /*124d0*/  LEA R9, R3, R0, 0x18 ;  /* 0x0000000003097211 */ /* 0x001fe200078ec0ff */
[----:B------:R-:W-:Y:S01]  /*124e0*/  IMAD.U32 R0, RZ, RZ, UR5 ;  /* 0x00000005ff007e24 */ /* 0x000fe2000f8e00ff */
[----:B------:R-:W-:-:S03]  /*124f0*/  MOV R3, 0xffff ;  /* 0x0000ffff00037802 */ /* 0x000fc60000000f00 */
[----:B------:R-:W0:Y:S01]  /*12500*/  LDS R5, [R9] ;  /* 0x0000000009057984 */ /* 0x000e220000000800 */
[----:B------:R-:W-:-:S04]  /*12510*/  LOP3.LUT R0, R0, 0xffff, RZ, 0xc0, !PT ;  /* 0x0000ffff00007812 */ /* 0x000fc800078ec0ff */
[----:B------:R-:W-:-:S05]  /*12520*/  SHF.R.U32.HI R0, RZ, 0x5, R0 ;  /* 0x00000005ff007819 */ /* 0x000fca0000011600 */
[----:B------:R-:W-:Y:S01]  /*12530*/  VIADD R2, R0, 0x10 ;  /* 0x0000001000027836 */ /* 0x000fe20000000000 */
[----:B------:R-:W-:-:S04]  /*12540*/  SHF.L.U32 R0, R3, R0, RZ ;  /* 0x0000000003007219 */ /* 0x000fc800000006ff */
[----:B------:R-:W-:-:S04]  /*12550*/  SHF.L.U32 R3, R7, R2, RZ ;  /* 0x0000000207037219 */ /* 0x000fc800000006ff */
[----:B------:R-:W-:-:S04]  /*12560*/  LOP3.LUT R0, R3, R0, RZ, 0xfc, !PT ;  /* 0x0000000003007212 */ /* 0x000fc800078efcff */
[C---:B------:R-:W-:Y:S02]  /*12570*/  LOP3.LUT R2, R0.reuse, 0xffff, RZ, 0xc0, !PT ;  /* 0x0000ffff00027812 */ /* 0x040fe400078ec0ff */
[----:B0-----:R-:W-:-:S04]  /*12580*/  LOP3.LUT R3, R0, 0xffff, R5, 0x80, !PT ;  /* 0x0000ffff00037812 */ /* 0x001fc800078e8005 */
[----:B------:R-:W-:-:S13]  /*12590*/  ISETP.NE.AND P0, PT, R3, R2, PT ;  /* 0x000000020300720c */ /* 0x000fda0003f05270 */
[----:B------:R-:W-:Y:S05]  /*125a0*/  @P0 BRA `(.L_x_21) ;  /* 0x0000000000500947 */ /* 0x000fea0003800000 */
[----:B------:R-:W-:Y:S02]  /*125b0*/  SHF.R.U32.HI R5, RZ, 0x10, R5 ;  /* 0x00000010ff057819 */ /* 0x000fe40000011605 */
[----:B------:R-:W-:-:S04]  /*125c0*/  SHF.R.U32.HI R2, RZ, 0x10, R0 ;  /* 0x00000010ff027819 */ /* 0x000fc80000011600 */
[----:B------:R-:W-:-:S04]  /*125d0*/  LOP3.LUT R5, R5, R2, RZ, 0xc0, !PT ;  /* 0x0000000205057212 */ /* 0x000fc800078ec0ff */
[----:B------:R-:W-:-:S13]  /*125e0*/  ISETP.NE.AND P0, PT, R5, R2, PT ;  /* 0x000000020500720c */ /* 0x000fda0003f05270 */
[----:B------:R-:W-:Y:S05]  /*125f0*/  @P0 BRA `(.L_x_22) ;  /* 0x0000000000300947 */ /* 0x000fea0003800000 */
[----:B------:R-:W-:Y:S01]  /*12600*/  R2UR UR4, R0 ;  /* 0x00000000000472ca */ /* 0x000fe200000e0000 */
[----:B------:R-:W0:Y:S01]  /*12610*/  S2R R3, SR_LANEID ;  /* 0x0000000000037919 */ /* 0x000e220000000000 */
[----:B------:R-:W-:-:S06]  /*12620*/  VOTE.ANY R2, PT, PT ;  /* 0x0000000000027806 */ /* 0x000fcc00038e0100 */
[----:B------:R-:W0:Y:S05]  /*12630*/  FLO.U32 R2, R2 ;  /* 0x0000000200027300 */ /* 0x000e2a00000e0000 */
[----:B------:R-:W-:-:S06]  /*12640*/  ULOP3.LUT UR4, URZ, UR4, URZ, 0x33, !UPT ;  /* 0x00000004ff047292 */ /* 0x000fcc000f8e33ff */
[----:B------:R-:W-:-:S04]  /*12650*/  MOV R4, UR4 ;  /* 0x0000000400047c02 */ /* 0x000fc80008000f00 */
[----:B------:R-:W1:Y:S02]  /*12660*/  REDUX UR5, R4 ;  /* 0x00000000040573c4 */ /* 0x000e640000000000 */
[----:B------:R2:W-:Y:S01]  /*12670*/  UTCATOMSWS.AND URZ, UR4 ;  /* 0x0000000400ff79e3 */ /* 0x0005e20008000000 */
[----:B0-----:R-:W-:Y:S01]  /*12680*/  ISETP.EQ.U32.AND P0, PT, R2, R3, PT ;  /* 0x000000030200720c */ /* 0x001fe20003f02070 */
[----:B-1----:R-:W-:-:S12]  /*12690*/  IMAD.U32 R0, RZ, RZ, UR5 ;  /* 0x00000005ff007e24 */ /* 0x002fd8000f8e00ff */
[----:B------:R2:W-:Y:S01]  /*126a0*/  @P0 ATOMS.AND RZ, [R9], R0 ;  /* 0x0000000009ff038c */ /* 0x0005e20002800000 */
[----:B------:R-:W-:Y:S05]  /*126b0*/  BRA `(.L_x_20) ;  /* 0x0000000000147947 */ /* 0x000fea0003800000 */
.L_x_22:
[----:B------:R-:W-:-:S07]  /*126c0*/  MOV R2, 0x126e0 ;  /* 0x000126e000027802 */ /* 0x000fce0000000f00 */
[----:B------:R-:W-:Y:S05]  /*126d0*/  CALL.REL.NOINC `($__internal_0_$__cuda_sm10x_tcgen05_guardrail_trap_col_being_dealloced_not_returned_by_alloc) ;  /* 0x0000000000447944 */ /* 0x000fea0003c00000 */
[----:B------:R-:W-:Y:S05]  /*126e0*/  BRA `(.L_x_20) ;  /* 0x0000000000087947 */ /* 0x000fea0003800000 */
.L_x_21:
[----:B------:R-:W-:-:S07]  /*126f0*/  MOV R2, 0x12710 ;  /* 0x0001271000027802 */ /* 0x000fce0000000f00 */
[----:B------:R-:W-:Y:S05]  /*12700*/  CALL.REL.NOINC `($__internal_2_$__cuda_sm10x_tcgen05_guardrail_trap_unallocated_columns_being_dealloced) ;  /* 0x0000000000507944 */ /* 0x000fea0003c00000 */
.L_x_20:
[----:B------:R-:W-:Y:S01]  /*12710*/  NOP ;  /* 0x0000000000007918 */ /* 0x000fe20000000000 */
[----:B--2---:R-:W-:Y:S05]  /*12720*/  EXIT ;  /* 0x000000000000794d */ /* 0x004fea0003800000 */
.L_x_8:
[----:B------:R-:W1:Y:S02]  /*12730*/  SYNCS.PHASECHK.TRANS64.TRYWAIT P4, [UR4+0x18000], RZ ;  /* 0x018000ffff0075a7 */ /* 0x000e640008081104 */
[----:B-1----:R-:W-:Y:S05]  /*12740*/  @!P4 BRA `(.L_x_8) ;  /* 0xfffffffc00f8c947 */ /* 0x002fea000383ffff */
[----:B------:R-:W-:Y:S05]  /*12750*/  BRA `(.L_x_7) ;  /* 0xffffff3800907947 */ /* 0x000fea000383ffff */
.L_x_14:
[----:B------:R-:W1:Y:S02]  /*12760*/  SYNCS.PHASECHK.TRANS64.TRYWAIT P3, [UR4+0x28010], RZ ;  /* 0x028010ffff0075a7 */ /* 0x000e640008061104 */
[----:B-1----:R-:W-:Y:S05]  /*12770*/  @!P3 BRA `(.L_x_14) ;  /* 0xfffffffc00f8b947 */ /* 0x002fea000383ffff */
[----:B------:R-:W-:Y:S05]  /*12780*/  BRA `(.L_x_23) ;  /* 0xffffff8c00687947 */ /* 0x000fea000383ffff */
.L_x_15:
[----:B------:R-:W2:Y:S02]  /*12790*/  SYNCS.PHASECHK.TRANS64.TRYWAIT P3, [UR6], R31 ;  /* 0x0000001fff0075a7 */ /* 0x000ea40008061106 */
[----:B--2---:R-:W-:Y:S05]  /*127a0*/  @!P3 BRA `(.L_x_15) ;  /* 0xfffffffc00f8b947 */ /* 0x004fea000383ffff */
[----:B------:R-:W-:Y:S05]  /*127b0*/  BRA `(.L_x_24) ;  /* 0xffffff98006c7947 */ /* 0x000fea000383ffff */
.L_x_19:
[----:B------:R-:W2:Y:S02]  /*127c0*/  SYNCS.PHASECHK.TRANS64.TRYWAIT P2, [UR6], R0 ;  /* 0x00000000ff0075a7 */ /* 0x000ea40008041106 */
[----:B--2---:R-:W-:Y:S05]  /*127d0*/  @!P2 BRA `(.L_x_19) ;  /* 0xfffffffc00f8a947 */ /* 0x004fea000383ffff */
[----:B------:R-:W-:Y:S05]  /*127e0*/  BRA `(.L_x_18) ;  /* 0xffffffb400147947 */ /* 0x000fea000383ffff */
        .weak           $__internal_0_$__cuda_sm10x_tcgen05_guardrail_trap_col_being_dealloced_not_returned_by_alloc
        .type           $__internal_0_$__cuda_sm10x_tcgen05_guardrail_trap_col_being_dealloced_not_returned_by_alloc,@function
        .size           $__internal_0_$__cuda_sm10x_tcgen05_guardrail_trap_col_being_dealloced_not_returned_by_alloc,($__internal_1_$__cuda_sm10x_tcgen05_guardrail_trap_phase_invalid_during_alloc - $__internal_0_$__cuda_sm10x_tcgen05_guardrail_trap_col_being_dealloced_not_returned_by_alloc)
$__internal_0_$__cuda_sm10x_tcgen05_guardrail_trap_col_being_dealloced_not_returned_by_alloc:
[----:B------:R-:W-:Y:S05]  /*127f0*/  BPT.TRAP 0x1 ;  /* 0x000000040000795c */ /* 0x000fea0000300000 */
[----:B------:R-:W-:-:S04]  /*12800*/  IMAD.MOV.U32 R3, RZ, RZ, 0x0 ;  /* 0x00000000ff037424 */ /* 0x000fc800078e00ff */
[----:B------:R-:W-:Y:S05]  /*12810*/  RET.REL.NODEC R2 `(attn_fwd) ;  /* 0xfffffed402f87950 */ /* 0x000fea0003c3ffff */
        .weak           $__internal_1_$__cuda_sm10x_tcgen05_guardrail_trap_phase_invalid_during_alloc
        .type           $__internal_1_$__cuda_sm10x_tcgen05_guardrail_trap_phase_invalid_during_alloc,@function
        .size           $__internal_1_$__cuda_sm10x_tcgen05_guardrail_trap_phase_invalid_during_alloc,($__internal_2_$__cuda_sm10x_tcgen05_guardrail_trap_unallocated_columns_being_dealloced - $__internal_1_$__cuda_sm10x_tcgen05_guardrail_trap_phase_invalid_during_alloc)
$__internal_1_$__cuda_sm10x_tcgen05_guardrail_trap_phase_invalid_during_alloc:
[----:B------:R-:W-:Y:S05]  /*12820*/  BPT.TRAP 0x1 ;  /* 0x000000040000795c */ /* 0x000fea0000300000 */
[----:B------:R-:W-:-:S04]  /*12830*/  HFMA2 R3, -RZ, RZ, 0, 0 ;  /* 0x00000000ff037431 */ /* 0x000fc800000001ff */
[----:B------:R-:W-:Y:S05]  /*12840*/  RET.REL.NODEC R2 `(attn_fwd) ;  /* 0xfffffed402ec7950 */ /* 0x000fea0003c3ffff */
        .weak           $__internal_2_$__cuda_sm10x_tcgen05_guardrail_trap_unallocated_columns_being_dealloced
        .type           $__internal_2_$__cuda_sm10x_tcgen05_guardrail_trap_unallocated_columns_being_dealloced,@function
        .size           $__internal_2_$__cuda_sm10x_tcgen05_guardrail_trap_unallocated_columns_being_dealloced,(.L_x_28 - $__internal_2_$__cuda_sm10x_tcgen05_guardrail_trap_unallocated_columns_being_dealloced)
$__internal_2_$__cuda_sm10x_tcgen05_guardrail_trap_unallocated_columns_being_dealloced:
[----:B------:R-:W-:Y:S05]  /*12850*/  BPT.TRAP 0x1 ;  /* 0x000000040000795c */ /* 0x000fea0000300000 */
[----:B------:R-:W-:-:S04]  /*12860*/  IMAD.MOV.U32 R3, RZ, RZ, 0x0 ;  /* 0x00000000ff037424 */ /* 0x000fc800078e00ff */
[----:B------:R-:W-:Y:S05]  /*12870*/  RET.REL.NODEC R2 `(attn_fwd) ;  /* 0xfffffed402e07950 */ /* 0x000fea0003c3ffff */
.L_x_25:
[----:B------:R-:W-:-:S00]  /*12880*/  BRA `(.L_x_25) ;  /* 0xfffffffc00fc7947 */ /* 0x000fc0000383ffff */
[----:B------:R-:W-:-:S00]  /*12890*/  NOP ;  /* 0x0000000000007918 */ /* 0x000fc00000000000 */
        /* <DEDUP_REMOVED lines=14> */
.L_x_28:


//--------------------- .nv.global.init           --------------------------
	.section	.nv.global.init,"aw",@progbits
.nv.global.init:
	.type		_$_str,@object
	.size		_$_str,(.L_3 - _$_str)
_$_str:
        /*0000*/ 	.byte	0x5f, 0x5f, 0x43, 0x55, 0x44, 0x41, 0x5f, 0x46, 0x54, 0x5a, 0x00
.L_3:


//--------------------- .nv.shared.attn_fwd       --------------------------
	.section	.nv.shared.attn_fwd,"aw",@nobits
	.sectionflags	@""
	.align	16
	.zero		1024


//--------------------- .nv.shared.reserved.0     --------------------------
	.section	.nv.shared.reserved.0,"aw",@nobits
	.align	8
	.weak		__nv_reservedSMEM_offset_0_alias
	.size		__nv_reservedSMEM_offset_0_alias, 0, 64
	.other		__nv_reservedSMEM_offset_0_alias,@"STO_CUDA_RESERVED_SHARED STV_DEFAULT"
__nv_reservedSMEM_offset_0_alias:
	.zero		0
.nv.shared.reserved.0:
	.zero		64
	.weak		__nv_reservedSMEM_allocation_phase
	.type		__nv_reservedSMEM_allocation_phase,@object
	.size		__nv_reservedSMEM_allocation_phase,(.L_0 - __nv_reservedSMEM_allocation_phase)
__nv_reservedSMEM_allocation_phase:
	.zero		1
.L_0:
	.zero		7
	.weak		__nv_reservedSMEM_devtool_atexit_pc
	.type		__nv_reservedSMEM_devtool_atexit_pc,@object
	.size		__nv_reservedSMEM_devtool_atexit_pc,(__nv_reservedSMEM_allocation_mask - __nv_reservedSMEM_devtool_atexit_pc)
__nv_reservedSMEM_devtool_atexit_pc:
	.zero		8
	.weak		__nv_reservedSMEM_allocation_mask
	.type		__nv_reservedSMEM_allocation_mask,@object
	.size		__nv_reservedSMEM_allocation_mask,(.L_2 - __nv_reservedSMEM_allocation_mask)
__nv_reservedSMEM_allocation_mask:
	.zero		4
.L_2:


//--------------------- .nv.constant0.attn_fwd    --------------------------
	.section	.nv.constant0.attn_fwd,"a",@progbits
	.sectionflags	@""
	.align	4
.nv.constant0.attn_fwd:
	.zero		1032


//--------------------- SYMBOLS --------------------------

	.type		.nv.reservedSmem.offset0,@object
	.size		.nv.reservedSmem.offset0,0x4
	.type		.nv.reservedSmem.cap,@object
	.size		.nv.reservedSmem.cap,0x4
